	.target	sm_80

	.elftype	@"ET_EXEC"


//--------------------- .note.nv.tkinfo           --------------------------
	.section	.note.nv.tkinfo,"",@"SHT_NOTE"
	.sectionflags	@"SHF_NOTE_NV_TKINFO"
	.tkinfo
        /*0018*/ 	.word	0x00000002
        /*0030*/ 	.string	""
        /*0030*/ 	.string	"ptxas"
        /*0030*/ 	.string	"Cuda compilation tools, release 13.0, V13.0.88"
        /*0030*/ 	.string	"Build cuda_13.0.r13.0/compiler.36424714_0"
        /*0030*/ 	.string	"-arch sm_80 -m 64 "



//--------------------- .note.nv.cuinfo           --------------------------
	.section	.note.nv.cuinfo,"",@"SHT_NOTE"
	.sectionflags	@"SHF_NOTE_NV_CUINFO"
        /*0018*/ 	.short	0x0002
        /*001a*/ 	.short	0x0050
        /*001c*/ 	.short	0x0082
	.zero		2


//--------------------- .nv.info                  --------------------------
	.section	.nv.info,"",@"SHT_CUDA_INFO"
	.align	4


	//----- nvinfo : EIATTR_REGCOUNT
	.align		4
        /*0000*/ 	.byte	0x04, 0x2f
        /*0002*/ 	.short	(.L_12 - .L_11)
	.align		4
.L_11:
        /*0004*/ 	.word	index@(_ZN7cutlass13device_kernelIN5flash19enable_sm80_to_sm89INS1_16FlashAttnFwdSm80INS1_25CollectiveMainloopFwdSm80ILi4ELi1ELb0EN4cute5tupleIJNS5_1CILi128EEENS7_ILi64EEENS7_ILi96EEEEEELi96ENS_10bfloat16_tEfNS_4arch4Sm80ELb1ELb0ELb1ELb1ELb0ELb1ELb1ELb0EEENS1_21CollectiveEpilogueFwdINS6_IJS8_SA_S9_EEENS6_IJNS7_ILi1EEESI_SI_EEESC_SE_Li128ELb1ELb1ELb0ELb0EEENS1_19SingleTileSchedulerILb1ELb0ELb1ELi128EEEEEEEEEvNT_6ParamsE)
        /*0008*/ 	.word	0x000000ff


	//----- nvinfo : EIATTR_FRAME_SIZE
	.align		4
.L_12:
        /*000c*/ 	.byte	0x04, 0x11
        /*000e*/ 	.short	(.L_14 - .L_13)
	.align		4
.L_13:
        /*0010*/ 	.word	index@(_ZN7cutlass13device_kernelIN5flash19enable_sm80_to_sm89INS1_16FlashAttnFwdSm80INS1_25CollectiveMainloopFwdSm80ILi4ELi1ELb0EN4cute5tupleIJNS5_1CILi128EEENS7_ILi64EEENS7_ILi96EEEEEELi96ENS_10bfloat16_tEfNS_4arch4Sm80ELb1ELb0ELb1ELb1ELb0ELb1ELb1ELb0EEENS1_21CollectiveEpilogueFwdINS6_IJS8_SA_S9_EEENS6_IJNS7_ILi1EEESI_SI_EEESC_SE_Li128ELb1ELb1ELb0ELb0EEENS1_19SingleTileSchedulerILb1ELb0ELb1ELi128EEEEEEEEEvNT_6ParamsE)
        /*0014*/ 	.word	0x00000090


	//----- nvinfo : EIATTR_REGCOUNT
	.align		4
.L_14:
        /*0018*/ 	.byte	0x04, 0x2f
        /*001a*/ 	.short	(.L_16 - .L_15)
	.align		4
.L_15:
        /*001c*/ 	.word	index@(_ZN7cutlass13device_kernelIN5flash19enable_sm80_to_sm89INS1_16FlashAttnFwdSm80INS1_25CollectiveMainloopFwdSm80ILi4ELi1ELb0EN4cute5tupleIJNS5_1CILi128EEENS7_ILi64EEENS7_ILi96EEEEEELi96ENS_10bfloat16_tEfNS_4arch4Sm80ELb1ELb0ELb1ELb1ELb0ELb0ELb1ELb0EEENS1_21CollectiveEpilogueFwdINS6_IJS8_SA_S9_EEENS6_IJNS7_ILi1EEESI_SI_EEESC_SE_Li128ELb1ELb1ELb0ELb0EEENS1_19SingleTileSchedulerILb1ELb0ELb1ELi128EEEEEEEEEvNT_6ParamsE)
        /*0020*/ 	.word	0x000000ff


	//----- nvinfo : EIATTR_FRAME_SIZE
	.align		4
.L_16:
        /*0024*/ 	.byte	0x04, 0x11
        /*0026*/ 	.short	(.L_18 - .L_17)
	.align		4
.L_17:
        /*0028*/ 	.word	index@(_ZN7cutlass13device_kernelIN5flash19enable_sm80_to_sm89INS1_16FlashAttnFwdSm80INS1_25CollectiveMainloopFwdSm80ILi4ELi1ELb0EN4cute5tupleIJNS5_1CILi128EEENS7_ILi64EEENS7_ILi96EEEEEELi96ENS_10bfloat16_tEfNS_4arch4Sm80ELb1ELb0ELb1ELb1ELb0ELb0ELb1ELb0EEENS1_21CollectiveEpilogueFwdINS6_IJS8_SA_S9_EEENS6_IJNS7_ILi1EEESI_SI_EEESC_SE_Li128ELb1ELb1ELb0ELb0EEENS1_19SingleTileSchedulerILb1ELb0ELb1ELi128EEEEEEEEEvNT_6ParamsE)
        /*002c*/ 	.word	0x00000080


	//----- nvinfo : EIATTR_REGCOUNT
	.align		4
.L_18:
        /*0030*/ 	.byte	0x04, 0x2f
        /*0032*/ 	.short	(.L_20 - .L_19)
	.align		4
.L_19:
        /*0034*/ 	.word	index@(_ZN7cutlass13device_kernelIN5flash19enable_sm80_to_sm89INS1_16FlashAttnFwdSm80INS1_25CollectiveMainloopFwdSm80ILi4ELi1ELb0EN4cute5tupleIJNS5_1CILi128EEENS7_ILi64EEENS7_ILi96EEEEEELi96ENS_10bfloat16_tEfNS_4arch4Sm80ELb1ELb0ELb1ELb0ELb0ELb0ELb1ELb0EEENS1_21CollectiveEpilogueFwdINS6_IJS8_SA_S9_EEENS6_IJNS7_ILi1EEESI_SI_EEESC_SE_Li128ELb0ELb1ELb0ELb0EEENS1_30DynamicPersistentTileSchedulerILi128ELi128ELb0ELb1ELb0EEEEEEEEEvNT_6ParamsE)
        /*0038*/ 	.word	0x000000ff


	//----- nvinfo : EIATTR_FRAME_SIZE
	.align		4
.L_20:
        /*003c*/ 	.byte	0x04, 0x11
        /*003e*/ 	.short	(.L_22 - .L_21)
	.align		4
.L_21:
        /*0040*/ 	.word	index@($__internal_1_$__cuda_sm70_shflsync_idx_p)
        /*0044*/ 	.word	0x00000000


	//----- nvinfo : EIATTR_FRAME_SIZE
	.align		4
.L_22:
        /*0048*/ 	.byte	0x04, 0x11
        /*004a*/ 	.short	(.L_24 - .L_23)
	.align		4
.L_23:
        /*004c*/ 	.word	index@($__internal_0_$__cuda_sm70_shflsync_bfly_p)
        /*0050*/ 	.word	0x00000000


	//----- nvinfo : EIATTR_FRAME_SIZE
	.align		4
.L_24:
        /*0054*/ 	.byte	0x04, 0x11
        /*0056*/ 	.short	(.L_26 - .L_25)
	.align		4
.L_25:
        /*0058*/ 	.word	index@(_ZN7cutlass13device_kernelIN5flash19enable_sm80_to_sm89INS1_16FlashAttnFwdSm80INS1_25CollectiveMainloopFwdSm80ILi4ELi1ELb0EN4cute5tupleIJNS5_1CILi128EEENS7_ILi64EEENS7_ILi96EEEEEELi96ENS_10bfloat16_tEfNS_4arch4Sm80ELb1ELb0ELb1ELb0ELb0ELb0ELb1ELb0EEENS1_21CollectiveEpilogueFwdINS6_IJS8_SA_S9_EEENS6_IJNS7_ILi1EEESI_SI_EEESC_SE_Li128ELb0ELb1ELb0ELb0EEENS1_30DynamicPersistentTileSchedulerILi128ELi128ELb0ELb1ELb0EEEEEEEEEvNT_6ParamsE)
        /*005c*/ 	.word	0x00000088


	//----- nvinfo : EIATTR_REGCOUNT
	.align		4
.L_26:
        /*0060*/ 	.byte	0x04, 0x2f
        /*0062*/ 	.short	(.L_28 - .L_27)
	.align		4
.L_27:
        /*0064*/ 	.word	index@(_ZN7cutlass13device_kernelIN5flash19enable_sm80_to_sm89INS1_16FlashAttnFwdSm80INS1_25CollectiveMainloopFwdSm80ILi4ELi1ELb0EN4cute5tupleIJNS5_1CILi128EEENS7_ILi48EEENS7_ILi96EEEEEELi96ENS_10bfloat16_tEfNS_4arch4Sm80ELb0ELb1ELb1ELb1ELb0ELb1ELb1ELb0EEENS1_21CollectiveEpilogueFwdINS6_IJS8_SA_S9_EEENS6_IJNS7_ILi1EEESI_SI_EEESC_SE_Li128ELb1ELb1ELb0ELb0EEENS1_19SingleTileSchedulerILb1ELb0ELb1ELi128EEEEEEEEEvNT_6ParamsE)
        /*0068*/ 	.word	0x000000ff


	//----- nvinfo : EIATTR_FRAME_SIZE
	.align		4
.L_28:
        /*006c*/ 	.byte	0x04, 0x11
        /*006e*/ 	.short	(.L_30 - .L_29)
	.align		4
.L_29:
        /*0070*/ 	.word	index@(_ZN7cutlass13device_kernelIN5flash19enable_sm80_to_sm89INS1_16FlashAttnFwdSm80INS1_25CollectiveMainloopFwdSm80ILi4ELi1ELb0EN4cute5tupleIJNS5_1CILi128EEENS7_ILi48EEENS7_ILi96EEEEEELi96ENS_10bfloat16_tEfNS_4arch4Sm80ELb0ELb1ELb1ELb1ELb0ELb1ELb1ELb0EEENS1_21CollectiveEpilogueFwdINS6_IJS8_SA_S9_EEENS6_IJNS7_ILi1EEESI_SI_EEESC_SE_Li128ELb1ELb1ELb0ELb0EEENS1_19SingleTileSchedulerILb1ELb0ELb1ELi128EEEEEEEEEvNT_6ParamsE)
        /*0074*/ 	.word	0x00000068


	//----- nvinfo : EIATTR_REGCOUNT
	.align		4
.L_30:
        /*0078*/ 	.byte	0x04, 0x2f
        /*007a*/ 	.short	(.L_32 - .L_31)
	.align		4
.L_31:
        /*007c*/ 	.word	index@(_ZN7cutlass13device_kernelIN5flash19enable_sm80_to_sm89INS1_16FlashAttnFwdSm80INS1_25CollectiveMainloopFwdSm80ILi4ELi1ELb0EN4cute5tupleIJNS5_1CILi128EEENS7_ILi48EEENS7_ILi96EEEEEELi96ENS_10bfloat16_tEfNS_4arch4Sm80ELb0ELb1ELb1ELb1ELb0ELb0ELb1ELb0EEENS1_21CollectiveEpilogueFwdINS6_IJS8_SA_S9_EEENS6_IJNS7_ILi1EEESI_SI_EEESC_SE_Li128ELb1ELb1ELb0ELb0EEENS1_19SingleTileSchedulerILb1ELb0ELb1ELi128EEEEEEEEEvNT_6ParamsE)
        /*0080*/ 	.word	0x000000ff


	//----- nvinfo : EIATTR_FRAME_SIZE
	.align		4
.L_32:
        /*0084*/ 	.byte	0x04, 0x11
        /*0086*/ 	.short	(.L_34 - .L_33)
	.align		4
.L_33:
        /*0088*/ 	.word	index@(_ZN7cutlass13device_kernelIN5flash19enable_sm80_to_sm89INS1_16FlashAttnFwdSm80INS1_25CollectiveMainloopFwdSm80ILi4ELi1ELb0EN4cute5tupleIJNS5_1CILi128EEENS7_ILi48EEENS7_ILi96EEEEEELi96ENS_10bfloat16_tEfNS_4arch4Sm80ELb0ELb1ELb1ELb1ELb0ELb0ELb1ELb0EEENS1_21CollectiveEpilogueFwdINS6_IJS8_SA_S9_EEENS6_IJNS7_ILi1EEESI_SI_EEESC_SE_Li128ELb1ELb1ELb0ELb0EEENS1_19SingleTileSchedulerILb1ELb0ELb1ELi128EEEEEEEEEvNT_6ParamsE)
        /*008c*/ 	.word	0x00000070


	//----- nvinfo : EIATTR_REGCOUNT
	.align		4
.L_34:
        /*0090*/ 	.byte	0x04, 0x2f
        /*0092*/ 	.short	(.L_36 - .L_35)
	.align		4
.L_35:
        /*0094*/ 	.word	index@(_ZN7cutlass13device_kernelIN5flash19enable_sm80_to_sm89INS1_16FlashAttnFwdSm80INS1_25CollectiveMainloopFwdSm80ILi4ELi1ELb0EN4cute5tupleIJNS5_1CILi128EEENS7_ILi48EEENS7_ILi96EEEEEELi96ENS_10bfloat16_tEfNS_4arch4Sm80ELb0ELb1ELb1ELb0ELb0ELb0ELb1ELb0EEENS1_21CollectiveEpilogueFwdINS6_IJS8_SA_S9_EEENS6_IJNS7_ILi1EEESI_SI_EEESC_SE_Li128ELb0ELb1ELb0ELb0EEENS1_19SingleTileSchedulerILb0ELb0ELb1ELi128EEEEEEEEEvNT_6ParamsE)
        /*0098*/ 	.word	0x000000ff


	//----- nvinfo : EIATTR_FRAME_SIZE
	.align		4
.L_36:
        /*009c*/ 	.byte	0x04, 0x11
        /*009e*/ 	.short	(.L_38 - .L_37)
	.align		4
.L_37:
        /*00a0*/ 	.word	index@(_ZN7cutlass13device_kernelIN5flash19enable_sm80_to_sm89INS1_16FlashAttnFwdSm80INS1_25CollectiveMainloopFwdSm80ILi4ELi1ELb0EN4cute5tupleIJNS5_1CILi128EEENS7_ILi48EEENS7_ILi96EEEEEELi96ENS_10bfloat16_tEfNS_4arch4Sm80ELb0ELb1ELb1ELb0ELb0ELb0ELb1ELb0EEENS1_21CollectiveEpilogueFwdINS6_IJS8_SA_S9_EEENS6_IJNS7_ILi1EEESI_SI_EEESC_SE_Li128ELb0ELb1ELb0ELb0EEENS1_19SingleTileSchedulerILb0ELb0ELb1ELi128EEEEEEEEEvNT_6ParamsE)
        /*00a4*/ 	.word	0x00000000


	//----- nvinfo : EIATTR_REGCOUNT
	.align		4
.L_38:
        /*00a8*/ 	.byte	0x04, 0x2f
        /*00aa*/ 	.short	(.L_40 - .L_39)
	.align		4
.L_39:
        /*00ac*/ 	.word	index@(_ZN7cutlass13device_kernelIN5flash19enable_sm80_to_sm89INS1_16FlashAttnFwdSm80INS1_25CollectiveMainloopFwdSm80ILi4ELi1ELb0EN4cute5tupleIJNS5_1CILi128EEENS7_ILi64EEENS7_ILi96EEEEEELi96ENS_10bfloat16_tEfNS_4arch4Sm80ELb0ELb0ELb1ELb1ELb0ELb1ELb1ELb0EEENS1_21CollectiveEpilogueFwdINS6_IJS8_SA_S9_EEENS6_IJNS7_ILi1EEESI_SI_EEESC_SE_Li128ELb1ELb1ELb0ELb0EEENS1_19SingleTileSchedulerILb1ELb0ELb1ELi128EEEEEEEEEvNT_6ParamsE)
        /*00b0*/ 	.word	0x000000ff


	//----- nvinfo : EIATTR_FRAME_SIZE
	.align		4
.L_40:
        /*00b4*/ 	.byte	0x04, 0x11
        /*00b6*/ 	.short	(.L_42 - .L_41)
	.align		4
.L_41:
        /*00b8*/ 	.word	index@(_ZN7cutlass13device_kernelIN5flash19enable_sm80_to_sm89INS1_16FlashAttnFwdSm80INS1_25CollectiveMainloopFwdSm80ILi4ELi1ELb0EN4cute5tupleIJNS5_1CILi128EEENS7_ILi64EEENS7_ILi96EEEEEELi96ENS_10bfloat16_tEfNS_4arch4Sm80ELb0ELb0ELb1ELb1ELb0ELb1ELb1ELb0EEENS1_21CollectiveEpilogueFwdINS6_IJS8_SA_S9_EEENS6_IJNS7_ILi1EEESI_SI_EEESC_SE_Li128ELb1ELb1ELb0ELb0EEENS1_19SingleTileSchedulerILb1ELb0ELb1ELi128EEEEEEEEEvNT_6ParamsE)
        /*00bc*/ 	.word	0x00000060


	//----- nvinfo : EIATTR_REGCOUNT
	.align		4
.L_42:
        /*00c0*/ 	.byte	0x04, 0x2f
        /*00c2*/ 	.short	(.L_44 - .L_43)
	.align		4
.L_43:
        /*00c4*/ 	.word	index@(_ZN7cutlass13device_kernelIN5flash19enable_sm80_to_sm89INS1_16FlashAttnFwdSm80INS1_25CollectiveMainloopFwdSm80ILi4ELi1ELb0EN4cute5tupleIJNS5_1CILi128EEENS7_ILi64EEENS7_ILi96EEEEEELi96ENS_10bfloat16_tEfNS_4arch4Sm80ELb0ELb0ELb1ELb1ELb0ELb0ELb1ELb0EEENS1_21CollectiveEpilogueFwdINS6_IJS8_SA_S9_EEENS6_IJNS7_ILi1EEESI_SI_EEESC_SE_Li128ELb1ELb1ELb0ELb0EEENS1_19SingleTileSchedulerILb1ELb0ELb1ELi128EEEEEEEEEvNT_6ParamsE)
        /*00c8*/ 	.word	0x000000ff


	//----- nvinfo : EIATTR_FRAME_SIZE
	.align		4
.L_44:
        /*00cc*/ 	.byte	0x04, 0x11
        /*00ce*/ 	.short	(.L_46 - .L_45)
	.align		4
.L_45:
        /*00d0*/ 	.word	index@(_ZN7cutlass13device_kernelIN5flash19enable_sm80_to_sm89INS1_16FlashAttnFwdSm80INS1_25CollectiveMainloopFwdSm80ILi4ELi1ELb0EN4cute5tupleIJNS5_1CILi128EEENS7_ILi64EEENS7_ILi96EEEEEELi96ENS_10bfloat16_tEfNS_4arch4Sm80ELb0ELb0ELb1ELb1ELb0ELb0ELb1ELb0EEENS1_21CollectiveEpilogueFwdINS6_IJS8_SA_S9_EEENS6_IJNS7_ILi1EEESI_SI_EEESC_SE_Li128ELb1ELb1ELb0ELb0EEENS1_19SingleTileSchedulerILb1ELb0ELb1ELi128EEEEEEEEEvNT_6ParamsE)
        /*00d4*/ 	.word	0x00000060


	//----- nvinfo : EIATTR_REGCOUNT
	.align		4
.L_46:
        /*00d8*/ 	.byte	0x04, 0x2f
        /*00da*/ 	.short	(.L_48 - .L_47)
	.align		4
.L_47:
        /*00dc*/ 	.word	index@(_ZN7cutlass13device_kernelIN5flash19enable_sm80_to_sm89INS1_16FlashAttnFwdSm80INS1_25CollectiveMainloopFwdSm80ILi4ELi1ELb0EN4cute5tupleIJNS5_1CILi128EEENS7_ILi64EEENS7_ILi96EEEEEELi96ENS_10bfloat16_tEfNS_4arch4Sm80ELb0ELb0ELb1ELb0ELb0ELb0ELb1ELb0EEENS1_21CollectiveEpilogueFwdINS6_IJS8_SA_S9_EEENS6_IJNS7_ILi1EEESI_SI_EEESC_SE_Li128ELb0ELb1ELb0ELb0EEENS1_19SingleTileSchedulerILb0ELb0ELb1ELi128EEEEEEEEEvNT_6ParamsE)
        /*00e0*/ 	.word	0x000000ff


	//----- nvinfo : EIATTR_FRAME_SIZE
	.align		4
.L_48:
        /*00e4*/ 	.byte	0x04, 0x11
        /*00e6*/ 	.short	(.L_50 - .L_49)
	.align		4
.L_49:
        /*00e8*/ 	.word	index@(_ZN7cutlass13device_kernelIN5flash19enable_sm80_to_sm89INS1_16FlashAttnFwdSm80INS1_25CollectiveMainloopFwdSm80ILi4ELi1ELb0EN4cute5tupleIJNS5_1CILi128EEENS7_ILi64EEENS7_ILi96EEEEEELi96ENS_10bfloat16_tEfNS_4arch4Sm80ELb0ELb0ELb1ELb0ELb0ELb0ELb1ELb0EEENS1_21CollectiveEpilogueFwdINS6_IJS8_SA_S9_EEENS6_IJNS7_ILi1EEESI_SI_EEESC_SE_Li128ELb0ELb1ELb0ELb0EEENS1_19SingleTileSchedulerILb0ELb0ELb1ELi128EEEEEEEEEvNT_6ParamsE)
        /*00ec*/ 	.word	0x00000050


	//----- nvinfo : EIATTR_MIN_STACK_SIZE
	.align		4
.L_50:
        /*00f0*/ 	.byte	0x04, 0x12
        /*00f2*/ 	.short	(.L_52 - .L_51)
	.align		4
.L_51:
        /*00f4*/ 	.word	index@(_ZN7cutlass13device_kernelIN5flash19enable_sm80_to_sm89INS1_16FlashAttnFwdSm80INS1_25CollectiveMainloopFwdSm80ILi4ELi1ELb0EN4cute5tupleIJNS5_1CILi128EEENS7_ILi64EEENS7_ILi96EEEEEELi96ENS_10bfloat16_tEfNS_4arch4Sm80ELb0ELb0ELb1ELb0ELb0ELb0ELb1ELb0EEENS1_21CollectiveEpilogueFwdINS6_IJS8_SA_S9_EEENS6_IJNS7_ILi1EEESI_SI_EEESC_SE_Li128ELb0ELb1ELb0ELb0EEENS1_19SingleTileSchedulerILb0ELb0ELb1ELi128EEEEEEEEEvNT_6ParamsE)
        /*00f8*/ 	.word	0x00000050


	//----- nvinfo : EIATTR_MIN_STACK_SIZE
	.align		4
.L_52:
        /*00fc*/ 	.byte	0x04, 0x12
        /*00fe*/ 	.short	(.L_54 - .L_53)
	.align		4
.L_53:
        /*0100*/ 	.word	index@(_ZN7cutlass13device_kernelIN5flash19enable_sm80_to_sm89INS1_16FlashAttnFwdSm80INS1_25CollectiveMainloopFwdSm80ILi4ELi1ELb0EN4cute5tupleIJNS5_1CILi128EEENS7_ILi64EEENS7_ILi96EEEEEELi96ENS_10bfloat16_tEfNS_4arch4Sm80ELb0ELb0ELb1ELb1ELb0ELb0ELb1ELb0EEENS1_21CollectiveEpilogueFwdINS6_IJS8_SA_S9_EEENS6_IJNS7_ILi1EEESI_SI_EEESC_SE_Li128ELb1ELb1ELb0ELb0EEENS1_19SingleTileSchedulerILb1ELb0ELb1ELi128EEEEEEEEEvNT_6ParamsE)
        /*0104*/ 	.word	0x00000060


	//----- nvinfo : EIATTR_MIN_STACK_SIZE
	.align		4
.L_54:
        /*0108*/ 	.byte	0x04, 0x12
        /*010a*/ 	.short	(.L_56 - .L_55)
	.align		4
.L_55:
        /*010c*/ 	.word	index@(_ZN7cutlass13device_kernelIN5flash19enable_sm80_to_sm89INS1_16FlashAttnFwdSm80INS1_25CollectiveMainloopFwdSm80ILi4ELi1ELb0EN4cute5tupleIJNS5_1CILi128EEENS7_ILi64EEENS7_ILi96EEEEEELi96ENS_10bfloat16_tEfNS_4arch4Sm80ELb0ELb0ELb1ELb1ELb0ELb1ELb1ELb0EEENS1_21CollectiveEpilogueFwdINS6_IJS8_SA_S9_EEENS6_IJNS7_ILi1EEESI_SI_EEESC_SE_Li128ELb1ELb1ELb0ELb0EEENS1_19SingleTileSchedulerILb1ELb0ELb1ELi128EEEEEEEEEvNT_6ParamsE)
        /*0110*/ 	.word	0x00000060


	//----- nvinfo : EIATTR_MIN_STACK_SIZE
	.align		4
.L_56:
        /*0114*/ 	.byte	0x04, 0x12
        /*0116*/ 	.short	(.L_58 - .L_57)
	.align		4
.L_57:
        /*0118*/ 	.word	index@(_ZN7cutlass13device_kernelIN5flash19enable_sm80_to_sm89INS1_16FlashAttnFwdSm80INS1_25CollectiveMainloopFwdSm80ILi4ELi1ELb0EN4cute5tupleIJNS5_1CILi128EEENS7_ILi48EEENS7_ILi96EEEEEELi96ENS_10bfloat16_tEfNS_4arch4Sm80ELb0ELb1ELb1ELb0ELb0ELb0ELb1ELb0EEENS1_21CollectiveEpilogueFwdINS6_IJS8_SA_S9_EEENS6_IJNS7_ILi1EEESI_SI_EEESC_SE_Li128ELb0ELb1ELb0ELb0EEENS1_19SingleTileSchedulerILb0ELb0ELb1ELi128EEEEEEEEEvNT_6ParamsE)
        /*011c*/ 	.word	0x00000000


	//----- nvinfo : EIATTR_MIN_STACK_SIZE
	.align		4
.L_58:
        /*0120*/ 	.byte	0x04, 0x12
        /*0122*/ 	.short	(.L_60 - .L_59)
	.align		4
.L_59:
        /*0124*/ 	.word	index@(_ZN7cutlass13device_kernelIN5flash19enable_sm80_to_sm89INS1_16FlashAttnFwdSm80INS1_25CollectiveMainloopFwdSm80ILi4ELi1ELb0EN4cute5tupleIJNS5_1CILi128EEENS7_ILi48EEENS7_ILi96EEEEEELi96ENS_10bfloat16_tEfNS_4arch4Sm80ELb0ELb1ELb1ELb1ELb0ELb0ELb1ELb0EEENS1_21CollectiveEpilogueFwdINS6_IJS8_SA_S9_EEENS6_IJNS7_ILi1EEESI_SI_EEESC_SE_Li128ELb1ELb1ELb0ELb0EEENS1_19SingleTileSchedulerILb1ELb0ELb1ELi128EEEEEEEEEvNT_6ParamsE)
        /*0128*/ 	.word	0x00000070


	//----- nvinfo : EIATTR_MIN_STACK_SIZE
	.align		4
.L_60:
        /*012c*/ 	.byte	0x04, 0x12
        /*012e*/ 	.short	(.L_62 - .L_61)
	.align		4
.L_61:
        /*0130*/ 	.word	index@(_ZN7cutlass13device_kernelIN5flash19enable_sm80_to_sm89INS1_16FlashAttnFwdSm80INS1_25CollectiveMainloopFwdSm80ILi4ELi1ELb0EN4cute5tupleIJNS5_1CILi128EEENS7_ILi48EEENS7_ILi96EEEEEELi96ENS_10bfloat16_tEfNS_4arch4Sm80ELb0ELb1ELb1ELb1ELb0ELb1ELb1ELb0EEENS1_21CollectiveEpilogueFwdINS6_IJS8_SA_S9_EEENS6_IJNS7_ILi1EEESI_SI_EEESC_SE_Li128ELb1ELb1ELb0ELb0EEENS1_19SingleTileSchedulerILb1ELb0ELb1ELi128EEEEEEEEEvNT_6ParamsE)
        /*0134*/ 	.word	0x00000068


	//----- nvinfo : EIATTR_MIN_STACK_SIZE
	.align		4
.L_62:
        /*0138*/ 	.byte	0x04, 0x12
        /*013a*/ 	.short	(.L_64 - .L_63)
	.align		4
.L_63:
        /*013c*/ 	.word	index@(_ZN7cutlass13device_kernelIN5flash19enable_sm80_to_sm89INS1_16FlashAttnFwdSm80INS1_25CollectiveMainloopFwdSm80ILi4ELi1ELb0EN4cute5tupleIJNS5_1CILi128EEENS7_ILi64EEENS7_ILi96EEEEEELi96ENS_10bfloat16_tEfNS_4arch4Sm80ELb1ELb0ELb1ELb0ELb0ELb0ELb1ELb0EEENS1_21CollectiveEpilogueFwdINS6_IJS8_SA_S9_EEENS6_IJNS7_ILi1EEESI_SI_EEESC_SE_Li128ELb0ELb1ELb0ELb0EEENS1_30DynamicPersistentTileSchedulerILi128ELi128ELb0ELb1ELb0EEEEEEEEEvNT_6ParamsE)
        /*0140*/ 	.word	0x00000088


	//----- nvinfo : EIATTR_MIN_STACK_SIZE
	.align		4
.L_64:
        /*0144*/ 	.byte	0x04, 0x12
        /*0146*/ 	.short	(.L_66 - .L_65)
	.align		4
.L_65:
        /*0148*/ 	.word	index@(_ZN7cutlass13device_kernelIN5flash19enable_sm80_to_sm89INS1_16FlashAttnFwdSm80INS1_25CollectiveMainloopFwdSm80ILi4ELi1ELb0EN4cute5tupleIJNS5_1CILi128EEENS7_ILi64EEENS7_ILi96EEEEEELi96ENS_10bfloat16_tEfNS_4arch4Sm80ELb1ELb0ELb1ELb1ELb0ELb0ELb1ELb0EEENS1_21CollectiveEpilogueFwdINS6_IJS8_SA_S9_EEENS6_IJNS7_ILi1EEESI_SI_EEESC_SE_Li128ELb1ELb1ELb0ELb0EEENS1_19SingleTileSchedulerILb1ELb0ELb1ELi128EEEEEEEEEvNT_6ParamsE)
        /*014c*/ 	.word	0x00000080


	//----- nvinfo : EIATTR_MIN_STACK_SIZE
	.align		4
.L_66:
        /*0150*/ 	.byte	0x04, 0x12
        /*0152*/ 	.short	(.L_68 - .L_67)
	.align		4
.L_67:
        /*0154*/ 	.word	index@(_ZN7cutlass13device_kernelIN5flash19enable_sm80_to_sm89INS1_16FlashAttnFwdSm80INS1_25CollectiveMainloopFwdSm80ILi4ELi1ELb0EN4cute5tupleIJNS5_1CILi128EEENS7_ILi64EEENS7_ILi96EEEEEELi96ENS_10bfloat16_tEfNS_4arch4Sm80ELb1ELb0ELb1ELb1ELb0ELb1ELb1ELb0EEENS1_21CollectiveEpilogueFwdINS6_IJS8_SA_S9_EEENS6_IJNS7_ILi1EEESI_SI_EEESC_SE_Li128ELb1ELb1ELb0ELb0EEENS1_19SingleTileSchedulerILb1ELb0ELb1ELi128EEEEEEEEEvNT_6ParamsE)
        /*0158*/ 	.word	0x00000090
.L_68:


//--------------------- .nv.info._ZN7cutlass13device_kernelIN5flash19enable_sm80_to_sm89INS1_16FlashAttnFwdSm80INS1_25CollectiveMainloopFwdSm80ILi4ELi1ELb0EN4cute5tupleIJNS5_1CILi128EEENS7_ILi64EEENS7_ILi96EEEEEELi96ENS_10bfloat16_tEfNS_4arch4Sm80ELb0ELb0ELb1ELb0ELb0ELb0ELb1ELb0EEENS1_21CollectiveEpilogueFwdINS6_IJS8_SA_S9_EEENS6_IJNS7_ILi1EEESI_SI_EEESC_SE_Li128ELb0ELb1ELb0ELb0EEENS1_19SingleTileSchedulerILb0ELb0ELb1ELi128EEEEEEEEEvNT_6ParamsE --------------------------
	.section	.nv.info._ZN7cutlass13device_kernelIN5flash19enable_sm80_to_sm89INS1_16FlashAttnFwdSm80INS1_25CollectiveMainloopFwdSm80ILi4ELi1ELb0EN4cute5tupleIJNS5_1CILi128EEENS7_ILi64EEENS7_ILi96EEEEEELi96ENS_10bfloat16_tEfNS_4arch4Sm80ELb0ELb0ELb1ELb0ELb0ELb0ELb1ELb0EEENS1_21CollectiveEpilogueFwdINS6_IJS8_SA_S9_EEENS6_IJNS7_ILi1EEESI_SI_EEESC_SE_Li128ELb0ELb1ELb0ELb0EEENS1_19SingleTileSchedulerILb0ELb0ELb1ELi128EEEEEEEEEvNT_6ParamsE,"",@"SHT_CUDA_INFO"
	.sectionflags	@""
	.align	4


	//----- nvinfo : EIATTR_CUDA_API_VERSION
	.align		4
        /*0000*/ 	.byte	0x04, 0x37
        /*0002*/ 	.short	(.L_70 - .L_69)
.L_69:
        /*0004*/ 	.word	0x00000082


	//----- nvinfo : EIATTR_SW2861232_WAR
	.align		4
.L_70:
        /*0008*/ 	.byte	0x01, 0x35
	.zero		2


	//----- nvinfo : EIATTR_PARAM_CBANK
	.align		4
        /*000c*/ 	.byte	0x04, 0x0a
        /*000e*/ 	.short	(.L_72 - .L_71)
	.align		4
.L_71:
        /*0010*/ 	.word	index@(.nv.constant0._ZN7cutlass13device_kernelIN5flash19enable_sm80_to_sm89INS1_16FlashAttnFwdSm80INS1_25CollectiveMainloopFwdSm80ILi4ELi1ELb0EN4cute5tupleIJNS5_1CILi128EEENS7_ILi64EEENS7_ILi96EEEEEELi96ENS_10bfloat16_tEfNS_4arch4Sm80ELb0ELb0ELb1ELb0ELb0ELb0ELb1ELb0EEENS1_21CollectiveEpilogueFwdINS6_IJS8_SA_S9_EEENS6_IJNS7_ILi1EEESI_SI_EEESC_SE_Li128ELb0ELb1ELb0ELb0EEENS1_19SingleTileSchedulerILb0ELb0ELb1ELi128EEEEEEEEEvNT_6ParamsE)
        /*0014*/ 	.short	0x0160
        /*0016*/ 	.short	0x0418


	//----- nvinfo : EIATTR_CBANK_PARAM_SIZE
	.align		4
.L_72:
        /*0018*/ 	.byte	0x03, 0x19
        /*001a*/ 	.short	0x0418


	//----- nvinfo : EIATTR_KPARAM_INFO
	.align		4
        /*001c*/ 	.byte	0x04, 0x17
        /*001e*/ 	.short	(.L_74 - .L_73)
.L_73:
        /*0020*/ 	.word	0x00000000
        /*0024*/ 	.short	0x0000
        /*0026*/ 	.short	0x0000
        /*0028*/ 	.byte	0x00, 0xf0, 0x61, 0x10


	//----- nvinfo : EIATTR_MAXREG_COUNT
	.align		4
.L_74:
        /*002c*/ 	.byte	0x03, 0x1b
        /*002e*/ 	.short	0x00ff


	//----- nvinfo : EIATTR_NUM_BARRIERS
	.align		4
        /*0030*/ 	.byte	0x02, 0x4c
        /*0032*/ 	.byte	0x02
	.zero		1


	//----- nvinfo : EIATTR_ANNOTATIONS
	.align		4
        /*0034*/ 	.byte	0x04, 0x55
        /*0036*/ 	.short	(.L_76 - .L_75)


	//   ....[0]....
.L_75:
        /*0038*/ 	.word	0x00000001
        /*003c*/ 	.byte	0x00, 0x03, 0x00, 0x00, 0x01, 0x00, 0x00, 0x00, 0x90, 0x05, 0x00, 0x00, 0x01, 0x00, 0x00, 0x00
        /* <DEDUP_REMOVED lines=17> */
        /*015c*/ 	.byte	0xa0, 0x90, 0x00, 0x00


	//----- nvinfo : EIATTR_MERCURY_ISA_VERSION
	.align		4
.L_76:
        /*0160*/ 	.byte	0x03, 0x5f
        /*0162*/ 	.short	0x0000


	//----- nvinfo : EIATTR_COOP_GROUP_MASK_REGIDS
	.align		4
        /*0164*/ 	.byte	0x04, 0x29
        /*0166*/ 	.short	(.L_78 - .L_77)


	//   ....[0]....
.L_77:
        /*0168*/ 	.word	0xffffffff


	//   ....[1]....
        /*016c*/ 	.word	0xffffffff


	//   ....[2]....
        /*0170*/ 	.word	0xffffffff


	//   ....[3]....
        /*0174*/ 	.word	0xffffffff


	//   ....[4]....
        /*0178*/ 	.word	0xffffffff


	//   ....[5]....
        /*017c*/ 	.word	0xffffffff


	//   ....[6]....
        /*0180*/ 	.word	0xffffffff


	//   ....[7]....
        /*0184*/ 	.word	0xffffffff


	//   ....[8]....
        /*0188*/ 	.word	0xffffffff


	//   ....[9]....
        /*018c*/ 	.word	0xffffffff


	//   ....[10]....
        /*0190*/ 	.word	0xffffffff


	//   ....[11]....
        /*0194*/ 	.word	0xffffffff


	//   ....[12]....
        /*0198*/ 	.word	0xffffffff


	//   ....[13]....
        /*019c*/ 	.word	0xffffffff


	//   ....[14]....
        /*01a0*/ 	.word	0xffffffff


	//   ....[15]....
        /*01a4*/ 	.word	0xffffffff


	//   ....[16]....
        /*01a8*/ 	.word	0xffffffff


	//   ....[17]....
        /*01ac*/ 	.word	0xffffffff


	//   ....[18]....
        /*01b0*/ 	.word	0xffffffff


	//   ....[19]....
        /*01b4*/ 	.word	0xffffffff


	//   ....[20]....
        /*01b8*/ 	.word	0xffffffff


	//   ....[21]....
        /*01bc*/ 	.word	0xffffffff


	//   ....[22]....
        /*01c0*/ 	.word	0xffffffff


	//   ....[23]....
        /*01c4*/ 	.word	0xffffffff


	//   ....[24]....
        /*01c8*/ 	.word	0xffffffff


	//   ....[25]....
        /*01cc*/ 	.word	0xffffffff


	//   ....[26]....
        /*01d0*/ 	.word	0xffffffff


	//   ....[27]....
        /*01d4*/ 	.word	0xffffffff


	//   ....[28]....
        /*01d8*/ 	.word	0xffffffff


	//   ....[29]....
        /*01dc*/ 	.word	0xffffffff


	//   ....[30]....
        /*01e0*/ 	.word	0xffffffff


	//   ....[31]....
        /*01e4*/ 	.word	0xffffffff


	//   ....[32]....
        /*01e8*/ 	.word	0xffffffff


	//   ....[33]....
        /*01ec*/ 	.word	0xffffffff


	//   ....[34]....
        /*01f0*/ 	.word	0xffffffff


	//   ....[35]....
        /*01f4*/ 	.word	0xffffffff


	//   ....[36]....
        /*01f8*/ 	.word	0xffffffff


	//   ....[37]....
        /*01fc*/ 	.word	0xffffffff


	//   ....[38]....
        /*0200*/ 	.word	0xffffffff


	//   ....[39]....
        /*0204*/ 	.word	0xffffffff


	//   ....[40]....
        /*0208*/ 	.word	0xffffffff


	//   ....[41]....
        /*020c*/ 	.word	0xffffffff


	//   ....[42]....
        /*0210*/ 	.word	0xffffffff


	//   ....[43]....
        /*0214*/ 	.word	0xffffffff


	//   ....[44]....
        /*0218*/ 	.word	0xffffffff


	//   ....[45]....
        /*021c*/ 	.word	0xffffffff


	//   ....[46]....
        /*0220*/ 	.word	0xffffffff


	//   ....[47]....
        /*0224*/ 	.word	0xffffffff


	//----- nvinfo : EIATTR_COOP_GROUP_INSTR_OFFSETS
	.align		4
.L_78:
        /*0228*/ 	.byte	0x04, 0x28
        /*022a*/ 	.short	(.L_80 - .L_79)


	//   ....[0]....
.L_79:
        /*022c*/ 	.word	0x00000620


	//   ....[1]....
        /*0230*/ 	.word	0x00000650


	//   ....[2]....
        /*0234*/ 	.word	0x000006b0


	//   ....[3]....
        /*0238*/ 	.word	0x00000700


	//   ....[4]....
        /*023c*/ 	.word	0x000008f0


	//   ....[5]....
        /*0240*/ 	.word	0x00000910


	//   ....[6]....
        /*0244*/ 	.word	0x000009b0


	//   ....[7]....
        /*0248*/ 	.word	0x00000b00


	//   ....[8]....
        /*024c*/ 	.word	0x00002d90


	//   ....[9]....
        /*0250*/ 	.word	0x00002f10


	//   ....[10]....
        /*0254*/ 	.word	0x00002f70


	//   ....[11]....
        /*0258*/ 	.word	0x00003070


	//   ....[12]....
        /*025c*/ 	.word	0x000030c0


	//   ....[13]....
        /*0260*/ 	.word	0x000031a0


	//   ....[14]....
        /*0264*/ 	.word	0x00003210


	//   ....[15]....
        /*0268*/ 	.word	0x00003300


	//   ....[16]....
        /*026c*/ 	.word	0x00006080


	//   ....[17]....
        /*0270*/ 	.word	0x000060b0


	//   ....[18]....
        /*0274*/ 	.word	0x00006110


	//   ....[19]....
        /*0278*/ 	.word	0x00006210


	//   ....[20]....
        /*027c*/ 	.word	0x000062b0


	//   ....[21]....
        /*0280*/ 	.word	0x000062d0


	//   ....[22]....
        /*0284*/ 	.word	0x00006430


	//   ....[23]....
        /*0288*/ 	.word	0x000068d0


	//   ....[24]....
        /*028c*/ 	.word	0x00008690


	//   ....[25]....
        /*0290*/ 	.word	0x000086a0


	//   ....[26]....
        /*0294*/ 	.word	0x000086b0


	//   ....[27]....
        /*0298*/ 	.word	0x000086c0


	//   ....[28]....
        /*029c*/ 	.word	0x00008720


	//   ....[29]....
        /*02a0*/ 	.word	0x00008740


	//   ....[30]....
        /*02a4*/ 	.word	0x00008750


	//   ....[31]....
        /*02a8*/ 	.word	0x00008760


	//   ....[32]....
        /*02ac*/ 	.word	0x00009c80


	//   ....[33]....
        /*02b0*/ 	.word	0x00009c90


	//   ....[34]....
        /*02b4*/ 	.word	0x00009cb0


	//   ....[35]....
        /*02b8*/ 	.word	0x00009cc0


	//   ....[36]....
        /*02bc*/ 	.word	0x00009cd0


	//   ....[37]....
        /*02c0*/ 	.word	0x00009ce0


	//   ....[38]....
        /*02c4*/ 	.word	0x00009cf0


	//   ....[39]....
        /*02c8*/ 	.word	0x00009d00


	//   ....[40]....
        /*02cc*/ 	.word	0x00009e30


	//   ....[41]....
        /*02d0*/ 	.word	0x00009e50


	//   ....[42]....
        /*02d4*/ 	.word	0x00009fd0


	//   ....[43]....
        /*02d8*/ 	.word	0x0000a000


	//   ....[44]....
        /*02dc*/ 	.word	0x0000a130


	//   ....[45]....
        /*02e0*/ 	.word	0x0000a160


	//   ....[46]....
        /*02e4*/ 	.word	0x0000a290


	//   ....[47]....
        /*02e8*/ 	.word	0x0000a2b0


	//----- nvinfo : EIATTR_EXIT_INSTR_OFFSETS
	.align		4
.L_80:
        /*02ec*/ 	.byte	0x04, 0x1c
        /*02ee*/ 	.short	(.L_82 - .L_81)


	//   ....[0]....
.L_81:
        /*02f0*/ 	.word	0x00000040


	//   ....[1]....
        /*02f4*/ 	.word	0x0000a2c0


	//   ....[2]....
        /*02f8*/ 	.word	0x0000a370


	//   ....[3]....
        /*02fc*/ 	.word	0x0000a3d0


	//----- nvinfo : EIATTR_CTAIDZ_USED
	.align		4
.L_82:
        /*0300*/ 	.byte	0x01, 0x04
	.zero		2


	//----- nvinfo : EIATTR_MAX_THREADS
	.align		4
        /*0304*/ 	.byte	0x04, 0x05
        /*0306*/ 	.short	(.L_84 - .L_83)
.L_83:
        /*0308*/ 	.word	0x00000080
        /*030c*/ 	.word	0x00000001
        /*0310*/ 	.word	0x00000001


	//----- nvinfo : EIATTR_CRS_STACK_SIZE
	.align		4
.L_84:
        /*0314*/ 	.byte	0x04, 0x1e
        /*0316*/ 	.short	(.L_86 - .L_85)
.L_85:
        /*0318*/ 	.word	0x00000000
.L_86:


//--------------------- .nv.info._ZN7cutlass13device_kernelIN5flash19enable_sm80_to_sm89INS1_16FlashAttnFwdSm80INS1_25CollectiveMainloopFwdSm80ILi4ELi1ELb0EN4cute5tupleIJNS5_1CILi128EEENS7_ILi64EEENS7_ILi96EEEEEELi96ENS_10bfloat16_tEfNS_4arch4Sm80ELb0ELb0ELb1ELb1ELb0ELb0ELb1ELb0EEENS1_21CollectiveEpilogueFwdINS6_IJS8_SA_S9_EEENS6_IJNS7_ILi1EEESI_SI_EEESC_SE_Li128ELb1ELb1ELb0ELb0EEENS1_19SingleTileSchedulerILb1ELb0ELb1ELi128EEEEEEEEEvNT_6ParamsE --------------------------
	.section	.nv.info._ZN7cutlass13device_kernelIN5flash19enable_sm80_to_sm89INS1_16FlashAttnFwdSm80INS1_25CollectiveMainloopFwdSm80ILi4ELi1ELb0EN4cute5tupleIJNS5_1CILi128EEENS7_ILi64EEENS7_ILi96EEEEEELi96ENS_10bfloat16_tEfNS_4arch4Sm80ELb0ELb0ELb1ELb1ELb0ELb0ELb1ELb0EEENS1_21CollectiveEpilogueFwdINS6_IJS8_SA_S9_EEENS6_IJNS7_ILi1EEESI_SI_EEESC_SE_Li128ELb1ELb1ELb0ELb0EEENS1_19SingleTileSchedulerILb1ELb0ELb1ELi128EEEEEEEEEvNT_6ParamsE,"",@"SHT_CUDA_INFO"
	.sectionflags	@""
	.align	4


	//----- nvinfo : EIATTR_CUDA_API_VERSION
	.align		4
        /*0000*/ 	.byte	0x04, 0x37
        /*0002*/ 	.short	(.L_88 - .L_87)
.L_87:
        /*0004*/ 	.word	0x00000082


	//----- nvinfo : EIATTR_SW2861232_WAR
	.align		4
.L_88:
        /*0008*/ 	.byte	0x01, 0x35
	.zero		2


	//----- nvinfo : EIATTR_PARAM_CBANK
	.align		4
        /*000c*/ 	.byte	0x04, 0x0a
        /*000e*/ 	.short	(.L_90 - .L_89)
	.align		4
.L_89:
        /*0010*/ 	.word	index@(.nv.constant0._ZN7cutlass13device_kernelIN5flash19enable_sm80_to_sm89INS1_16FlashAttnFwdSm80INS1_25CollectiveMainloopFwdSm80ILi4ELi1ELb0EN4cute5tupleIJNS5_1CILi128EEENS7_ILi64EEENS7_ILi96EEEEEELi96ENS_10bfloat16_tEfNS_4arch4Sm80ELb0ELb0ELb1ELb1ELb0ELb0ELb1ELb0EEENS1_21CollectiveEpilogueFwdINS6_IJS8_SA_S9_EEENS6_IJNS7_ILi1EEESI_SI_EEESC_SE_Li128ELb1ELb1ELb0ELb0EEENS1_19SingleTileSchedulerILb1ELb0ELb1ELi128EEEEEEEEEvNT_6ParamsE)
        /*0014*/ 	.short	0x0160
        /*0016*/ 	.short	0x0418


	//----- nvinfo : EIATTR_CBANK_PARAM_SIZE
	.align		4
.L_90:
        /*0018*/ 	.byte	0x03, 0x19
        /*001a*/ 	.short	0x0418


	//----- nvinfo : EIATTR_KPARAM_INFO
	.align		4
        /*001c*/ 	.byte	0x04, 0x17
        /*001e*/ 	.short	(.L_92 - .L_91)
.L_91:
        /*0020*/ 	.word	0x00000000
        /*0024*/ 	.short	0x0000
        /*0026*/ 	.short	0x0000
        /*0028*/ 	.byte	0x00, 0xf0, 0x61, 0x10


	//----- nvinfo : EIATTR_MAXREG_COUNT
	.align		4
.L_92:
        /*002c*/ 	.byte	0x03, 0x1b
        /*002e*/ 	.short	0x00ff


	//----- nvinfo : EIATTR_NUM_BARRIERS
	.align		4
        /*0030*/ 	.byte	0x02, 0x4c
        /*0032*/ 	.byte	0x02
	.zero		1


	//----- nvinfo : EIATTR_ANNOTATIONS
	.align		4
        /*0034*/ 	.byte	0x04, 0x55
        /*0036*/ 	.short	(.L_94 - .L_93)


	//   ....[0]....
.L_93:
        /* <DEDUP_REMOVED lines=28> */


	//----- nvinfo : EIATTR_MERCURY_ISA_VERSION
	.align		4
.L_94:
        /*01e0*/ 	.byte	0x03, 0x5f
        /*01e2*/ 	.short	0x0000


	//----- nvinfo : EIATTR_COOP_GROUP_MASK_REGIDS
	.align		4
        /*01e4*/ 	.byte	0x04, 0x29
        /*01e6*/ 	.short	(.L_96 - .L_95)


	//   ....[0]....
.L_95:
        /*01e8*/ 	.word	0xffffffff


	//   ....[1]....
        /*01ec*/ 	.word	0xffffffff


	//   ....[2]....
        /*01f0*/ 	.word	0xffffffff


	//   ....[3]....
        /*01f4*/ 	.word	0xffffffff


	//   ....[4]....
        /*01f8*/ 	.word	0xffffffff


	//   ....[5]....
        /*01fc*/ 	.word	0xffffffff


	//   ....[6]....
        /*0200*/ 	.word	0xffffffff


	//   ....[7]....
        /*0204*/ 	.word	0xffffffff


	//   ....[8]....
        /*0208*/ 	.word	0xffffffff


	//   ....[9]....
        /*020c*/ 	.word	0xffffffff


	//   ....[10]....
        /*0210*/ 	.word	0xffffffff


	//   ....[11]....
        /*0214*/ 	.word	0xffffffff


	//   ....[12]....
        /*0218*/ 	.word	0xffffffff


	//   ....[13]....
        /*021c*/ 	.word	0xffffffff


	//   ....[14]....
        /*0220*/ 	.word	0xffffffff


	//   ....[15]....
        /*0224*/ 	.word	0xffffffff


	//   ....[16]....
        /*0228*/ 	.word	0xffffffff


	//   ....[17]....
        /*022c*/ 	.word	0xffffffff


	//   ....[18]....
        /*0230*/ 	.word	0xffffffff


	//   ....[19]....
        /*0234*/ 	.word	0xffffffff


	//   ....[20]....
        /*0238*/ 	.word	0xffffffff


	//   ....[21]....
        /*023c*/ 	.word	0xffffffff


	//   ....[22]....
        /*0240*/ 	.word	0xffffffff


	//   ....[23]....
        /*0244*/ 	.word	0xffffffff


	//   ....[24]....
        /*0248*/ 	.word	0xffffffff


	//   ....[25]....
        /*024c*/ 	.word	0xffffffff


	//   ....[26]....
        /*0250*/ 	.word	0xffffffff


	//   ....[27]....
        /*0254*/ 	.word	0xffffffff


	//   ....[28]....
        /*0258*/ 	.word	0xffffffff


	//   ....[29]....
        /*025c*/ 	.word	0xffffffff


	//   ....[30]....
        /*0260*/ 	.word	0xffffffff


	//   ....[31]....
        /*0264*/ 	.word	0xffffffff


	//   ....[32]....
        /*0268*/ 	.word	0xffffffff


	//   ....[33]....
        /*026c*/ 	.word	0xffffffff


	//   ....[34]....
        /*0270*/ 	.word	0xffffffff


	//   ....[35]....
        /*0274*/ 	.word	0xffffffff


	//   ....[36]....
        /*0278*/ 	.word	0xffffffff


	//   ....[37]....
        /*027c*/ 	.word	0xffffffff


	//   ....[38]....
        /*0280*/ 	.word	0xffffffff


	//   ....[39]....
        /*0284*/ 	.word	0xffffffff


	//   ....[40]....
        /*0288*/ 	.word	0xffffffff


	//   ....[41]....
        /*028c*/ 	.word	0xffffffff


	//   ....[42]....
        /*0290*/ 	.word	0xffffffff


	//   ....[43]....
        /*0294*/ 	.word	0xffffffff


	//   ....[44]....
        /*0298*/ 	.word	0xffffffff


	//   ....[45]....
        /*029c*/ 	.word	0xffffffff


	//   ....[46]....
        /*02a0*/ 	.word	0xffffffff


	//   ....[47]....
        /*02a4*/ 	.word	0xffffffff


	//   ....[48]....
        /*02a8*/ 	.word	0xffffffff


	//   ....[49]....
        /*02ac*/ 	.word	0xffffffff


	//   ....[50]....
        /*02b0*/ 	.word	0xffffffff


	//   ....[51]....
        /*02b4*/ 	.word	0xffffffff


	//   ....[52]....
        /*02b8*/ 	.word	0xffffffff


	//   ....[53]....
        /*02bc*/ 	.word	0xffffffff


	//   ....[54]....
        /*02c0*/ 	.word	0xffffffff


	//   ....[55]....
        /*02c4*/ 	.word	0xffffffff


	//   ....[56]....
        /*02c8*/ 	.word	0xffffffff


	//----- nvinfo : EIATTR_COOP_GROUP_INSTR_OFFSETS
	.align		4
.L_96:
        /*02cc*/ 	.byte	0x04, 0x28
        /*02ce*/ 	.short	(.L_98 - .L_97)


	//   ....[0]....
.L_97:
        /*02d0*/ 	.word	0x00000090


	//   ....[1]....
        /*02d4*/ 	.word	0x00001450


	//   ....[2]....
        /*02d8*/ 	.word	0x00001480


	//   ....[3]....
        /*02dc*/ 	.word	0x00001650


	//   ....[4]....
        /*02e0*/ 	.word	0x00001680


	//   ....[5]....
        /*02e4*/ 	.word	0x000017c0


	//   ....[6]....
        /*02e8*/ 	.word	0x000017f0


	//   ....[7]....
        /*02ec*/ 	.word	0x00001920


	//   ....[8]....
        /*02f0*/ 	.word	0x00001960


	//   ....[9]....
        /*02f4*/ 	.word	0x000035b0


	//   ....[10]....
        /*02f8*/ 	.word	0x00003700


	//   ....[11]....
        /*02fc*/ 	.word	0x00003810


	//   ....[12]....
        /*0300*/ 	.word	0x000039a0


	//   ....[13]....
        /*0304*/ 	.word	0x00003a10


	//   ....[14]....
        /*0308*/ 	.word	0x00003b40


	//   ....[15]....
        /*030c*/ 	.word	0x00003b60


	//   ....[16]....
        /*0310*/ 	.word	0x00003d10


	//   ....[17]....
        /*0314*/ 	.word	0x00006a90


	//   ....[18]....
        /*0318*/ 	.word	0x00006ae0


	//   ....[19]....
        /*031c*/ 	.word	0x00006b20


	//   ....[20]....
        /*0320*/ 	.word	0x00006b80


	//   ....[21]....
        /*0324*/ 	.word	0x00006bd0


	//   ....[22]....
        /*0328*/ 	.word	0x00006c90


	//   ....[23]....
        /*032c*/ 	.word	0x00007070


	//   ....[24]....
        /*0330*/ 	.word	0x000071a0


	//   ....[25]....
        /*0334*/ 	.word	0x00009250


	//   ....[26]....
        /*0338*/ 	.word	0x00009260


	//   ....[27]....
        /*033c*/ 	.word	0x00009270


	//   ....[28]....
        /*0340*/ 	.word	0x00009280


	//   ....[29]....
        /*0344*/ 	.word	0x000092b0


	//   ....[30]....
        /*0348*/ 	.word	0x000092d0


	//   ....[31]....
        /*034c*/ 	.word	0x000092f0


	//   ....[32]....
        /*0350*/ 	.word	0x00009300


	//   ....[33]....
        /*0354*/ 	.word	0x0000aa00


	//   ....[34]....
        /*0358*/ 	.word	0x0000aa30


	//   ....[35]....
        /*035c*/ 	.word	0x0000aa50


	//   ....[36]....
        /*0360*/ 	.word	0x0000aa70


	//   ....[37]....
        /*0364*/ 	.word	0x0000aa80


	//   ....[38]....
        /*0368*/ 	.word	0x0000aa90


	//   ....[39]....
        /*036c*/ 	.word	0x0000aaa0


	//   ....[40]....
        /*0370*/ 	.word	0x0000aab0


	//   ....[41]....
        /*0374*/ 	.word	0x0000acd0


	//   ....[42]....
        /*0378*/ 	.word	0x0000ace0


	//   ....[43]....
        /*037c*/ 	.word	0x0000ae60


	//   ....[44]....
        /*0380*/ 	.word	0x0000ae90


	//   ....[45]....
        /*0384*/ 	.word	0x0000afe0


	//   ....[46]....
        /*0388*/ 	.word	0x0000b010


	//   ....[47]....
        /*038c*/ 	.word	0x0000b160


	//   ....[48]....
        /*0390*/ 	.word	0x0000b180


	//   ....[49]....
        /*0394*/ 	.word	0x0000b980


	//   ....[50]....
        /*0398*/ 	.word	0x0000b9a0


	//   ....[51]....
        /*039c*/ 	.word	0x0000baf0


	//   ....[52]....
        /*03a0*/ 	.word	0x0000bb20


	//   ....[53]....
        /*03a4*/ 	.word	0x0000bc50


	//   ....[54]....
        /*03a8*/ 	.word	0x0000bc80


	//   ....[55]....
        /*03ac*/ 	.word	0x0000bdb0


	//   ....[56]....
        /*03b0*/ 	.word	0x0000bdd0


	//----- nvinfo : EIATTR_EXIT_INSTR_OFFSETS
	.align		4
.L_98:
        /*03b4*/ 	.byte	0x04, 0x1c
        /*03b6*/ 	.short	(.L_100 - .L_99)


	//   ....[0]....
.L_99:
        /*03b8*/ 	.word	0x00000350


	//   ....[1]....
        /*03bc*/ 	.word	0x0000b190


	//   ....[2]....
        /*03c0*/ 	.word	0x0000b260


	//   ....[3]....
        /*03c4*/ 	.word	0x0000b2c0


	//   ....[4]....
        /*03c8*/ 	.word	0x0000bde0


	//   ....[5]....
        /*03cc*/ 	.word	0x0000be90


	//   ....[6]....
        /*03d0*/ 	.word	0x0000bef0


	//----- nvinfo : EIATTR_CTAIDZ_USED
	.align		4
.L_100:
        /*03d4*/ 	.byte	0x01, 0x04
	.zero		2


	//----- nvinfo : EIATTR_MAX_THREADS
	.align		4
        /*03d8*/ 	.byte	0x04, 0x05
        /*03da*/ 	.short	(.L_102 - .L_101)
.L_101:
        /*03dc*/ 	.word	0x00000080
        /*03e0*/ 	.word	0x00000001
        /*03e4*/ 	.word	0x00000001


	//----- nvinfo : EIATTR_CRS_STACK_SIZE
	.align		4
.L_102:
        /*03e8*/ 	.byte	0x04, 0x1e
        /*03ea*/ 	.short	(.L_104 - .L_103)
.L_103:
        /*03ec*/ 	.word	0x00000000
.L_104:


//--------------------- .nv.info._ZN7cutlass13device_kernelIN5flash19enable_sm80_to_sm89INS1_16FlashAttnFwdSm80INS1_25CollectiveMainloopFwdSm80ILi4ELi1ELb0EN4cute5tupleIJNS5_1CILi128EEENS7_ILi64EEENS7_ILi96EEEEEELi96ENS_10bfloat16_tEfNS_4arch4Sm80ELb0ELb0ELb1ELb1ELb0ELb1ELb1ELb0EEENS1_21CollectiveEpilogueFwdINS6_IJS8_SA_S9_EEENS6_IJNS7_ILi1EEESI_SI_EEESC_SE_Li128ELb1ELb1ELb0ELb0EEENS1_19SingleTileSchedulerILb1ELb0ELb1ELi128EEEEEEEEEvNT_6ParamsE --------------------------
	.section	.nv.info._ZN7cutlass13device_kernelIN5flash19enable_sm80_to_sm89INS1_16FlashAttnFwdSm80INS1_25CollectiveMainloopFwdSm80ILi4ELi1ELb0EN4cute5tupleIJNS5_1CILi128EEENS7_ILi64EEENS7_ILi96EEEEEELi96ENS_10bfloat16_tEfNS_4arch4Sm80ELb0ELb0ELb1ELb1ELb0ELb1ELb1ELb0EEENS1_21CollectiveEpilogueFwdINS6_IJS8_SA_S9_EEENS6_IJNS7_ILi1EEESI_SI_EEESC_SE_Li128ELb1ELb1ELb0ELb0EEENS1_19SingleTileSchedulerILb1ELb0ELb1ELi128EEEEEEEEEvNT_6ParamsE,"",@"SHT_CUDA_INFO"
	.sectionflags	@""
	.align	4


	//----- nvinfo : EIATTR_CUDA_API_VERSION
	.align		4
        /*0000*/ 	.byte	0x04, 0x37
        /*0002*/ 	.short	(.L_106 - .L_105)
.L_105:
        /*0004*/ 	.word	0x00000082


	//----- nvinfo : EIATTR_SW2861232_WAR
	.align		4
.L_106:
        /*0008*/ 	.byte	0x01, 0x35
	.zero		2


	//----- nvinfo : EIATTR_PARAM_CBANK
	.align		4
        /*000c*/ 	.byte	0x04, 0x0a
        /*000e*/ 	.short	(.L_108 - .L_107)
	.align		4
.L_107:
        /*0010*/ 	.word	index@(.nv.constant0._ZN7cutlass13device_kernelIN5flash19enable_sm80_to_sm89INS1_16FlashAttnFwdSm80INS1_25CollectiveMainloopFwdSm80ILi4ELi1ELb0EN4cute5tupleIJNS5_1CILi128EEENS7_ILi64EEENS7_ILi96EEEEEELi96ENS_10bfloat16_tEfNS_4arch4Sm80ELb0ELb0ELb1ELb1ELb0ELb1ELb1ELb0EEENS1_21CollectiveEpilogueFwdINS6_IJS8_SA_S9_EEENS6_IJNS7_ILi1EEESI_SI_EEESC_SE_Li128ELb1ELb1ELb0ELb0EEENS1_19SingleTileSchedulerILb1ELb0ELb1ELi128EEEEEEEEEvNT_6ParamsE)
        /*0014*/ 	.short	0x0160
        /*0016*/ 	.short	0x0418


	//----- nvinfo : EIATTR_CBANK_PARAM_SIZE
	.align		4
.L_108:
        /*0018*/ 	.byte	0x03, 0x19
        /*001a*/ 	.short	0x0418


	//----- nvinfo : EIATTR_KPARAM_INFO
	.align		4
        /*001c*/ 	.byte	0x04, 0x17
        /*001e*/ 	.short	(.L_110 - .L_109)
.L_109:
        /*0020*/ 	.word	0x00000000
        /*0024*/ 	.short	0x0000
        /*0026*/ 	.short	0x0000
        /*0028*/ 	.byte	0x00, 0xf0, 0x61, 0x10


	//----- nvinfo : EIATTR_MAXREG_COUNT
	.align		4
.L_110:
        /*002c*/ 	.byte	0x03, 0x1b
        /*002e*/ 	.short	0x00ff


	//----- nvinfo : EIATTR_NUM_BARRIERS
	.align		4
        /*0030*/ 	.byte	0x02, 0x4c
        /*0032*/ 	.byte	0x02
	.zero		1


	//----- nvinfo : EIATTR_ANNOTATIONS
	.align		4
        /*0034*/ 	.byte	0x04, 0x55
        /*0036*/ 	.short	(.L_112 - .L_111)


	//   ....[0]....
.L_111:
        /* <DEDUP_REMOVED lines=28> */
        /*01ec*/ 	.byte	0x20, 0x4d, 0x01, 0x00, 0x01, 0x00, 0x00, 0x00, 0x50, 0x64, 0x01, 0x00


	//----- nvinfo : EIATTR_MERCURY_ISA_VERSION
	.align		4
.L_112:
        /*01f8*/ 	.byte	0x03, 0x5f
        /*01fa*/ 	.short	0x0000


	//----- nvinfo : EIATTR_COOP_GROUP_MASK_REGIDS
	.align		4
        /*01fc*/ 	.byte	0x04, 0x29
        /*01fe*/ 	.short	(.L_114 - .L_113)


	//   ....[0]....
.L_113:
        /*0200*/ 	.word	0xffffffff


	//   ....[1]....
        /*0204*/ 	.word	0xffffffff


	//   ....[2]....
        /*0208*/ 	.word	0xffffffff


	//   ....[3]....
        /*020c*/ 	.word	0xffffffff


	//   ....[4]....
        /*0210*/ 	.word	0xffffffff


	//   ....[5]....
        /*0214*/ 	.word	0xffffffff


	//   ....[6]....
        /*0218*/ 	.word	0xffffffff


	//   ....[7]....
        /*021c*/ 	.word	0xffffffff


	//   ....[8]....
        /*0220*/ 	.word	0xffffffff


	//   ....[9]....
        /*0224*/ 	.word	0xffffffff


	//   ....[10]....
        /*0228*/ 	.word	0xffffffff


	//   ....[11]....
        /*022c*/ 	.word	0xffffffff


	//   ....[12]....
        /*0230*/ 	.word	0xffffffff


	//   ....[13]....
        /*0234*/ 	.word	0xffffffff


	//   ....[14]....
        /*0238*/ 	.word	0xffffffff


	//   ....[15]....
        /*023c*/ 	.word	0xffffffff


	//   ....[16]....
        /*0240*/ 	.word	0xffffffff


	//   ....[17]....
        /*0244*/ 	.word	0xffffffff


	//   ....[18]....
        /*0248*/ 	.word	0xffffffff


	//   ....[19]....
        /*024c*/ 	.word	0xffffffff


	//   ....[20]....
        /*0250*/ 	.word	0xffffffff


	//   ....[21]....
        /*0254*/ 	.word	0xffffffff


	//   ....[22]....
        /*0258*/ 	.word	0xffffffff


	//   ....[23]....
        /*025c*/ 	.word	0xffffffff


	//   ....[24]....
        /*0260*/ 	.word	0xffffffff


	//   ....[25]....
        /*0264*/ 	.word	0xffffffff


	//   ....[26]....
        /*0268*/ 	.word	0xffffffff


	//   ....[27]....
        /*026c*/ 	.word	0xffffffff


	//   ....[28]....
        /*0270*/ 	.word	0xffffffff


	//   ....[29]....
        /*0274*/ 	.word	0xffffffff


	//   ....[30]....
        /*0278*/ 	.word	0xffffffff


	//   ....[31]....
        /*027c*/ 	.word	0xffffffff


	//   ....[32]....
        /*0280*/ 	.word	0xffffffff


	//   ....[33]....
        /*0284*/ 	.word	0xffffffff


	//   ....[34]....
        /*0288*/ 	.word	0xffffffff


	//   ....[35]....
        /*028c*/ 	.word	0xffffffff


	//   ....[36]....
        /*0290*/ 	.word	0xffffffff


	//   ....[37]....
        /*0294*/ 	.word	0xffffffff


	//   ....[38]....
        /*0298*/ 	.word	0xffffffff


	//   ....[39]....
        /*029c*/ 	.word	0xffffffff


	//   ....[40]....
        /*02a0*/ 	.word	0xffffffff


	//   ....[41]....
        /*02a4*/ 	.word	0xffffffff


	//   ....[42]....
        /*02a8*/ 	.word	0xffffffff


	//   ....[43]....
        /*02ac*/ 	.word	0xffffffff


	//   ....[44]....
        /*02b0*/ 	.word	0xffffffff


	//   ....[45]....
        /*02b4*/ 	.word	0xffffffff


	//   ....[46]....
        /*02b8*/ 	.word	0xffffffff


	//   ....[47]....
        /*02bc*/ 	.word	0xffffffff


	//   ....[48]....
        /*02c0*/ 	.word	0xffffffff


	//   ....[49]....
        /*02c4*/ 	.word	0xffffffff


	//   ....[50]....
        /*02c8*/ 	.word	0xffffffff


	//   ....[51]....
        /*02cc*/ 	.word	0xffffffff


	//   ....[52]....
        /*02d0*/ 	.word	0xffffffff


	//   ....[53]....
        /*02d4*/ 	.word	0xffffffff


	//   ....[54]....
        /*02d8*/ 	.word	0xffffffff


	//   ....[55]....
        /*02dc*/ 	.word	0xffffffff


	//   ....[56]....
        /*02e0*/ 	.word	0xffffffff


	//----- nvinfo : EIATTR_COOP_GROUP_INSTR_OFFSETS
	.align		4
.L_114:
        /*02e4*/ 	.byte	0x04, 0x28
        /*02e6*/ 	.short	(.L_116 - .L_115)


	//   ....[0]....
.L_115:
        /*02e8*/ 	.word	0x00000090


	//   ....[1]....
        /*02ec*/ 	.word	0x00006650


	//   ....[2]....
        /*02f0*/ 	.word	0x00006680


	//   ....[3]....
        /*02f4*/ 	.word	0x00006930


	//   ....[4]....
        /*02f8*/ 	.word	0x00006960


	//   ....[5]....
        /*02fc*/ 	.word	0x00006aa0


	//   ....[6]....
        /*0300*/ 	.word	0x00006ad0


	//   ....[7]....
        /*0304*/ 	.word	0x00006c00


	//   ....[8]....
        /*0308*/ 	.word	0x00006c40


	//   ....[9]....
        /*030c*/ 	.word	0x0000e680


	//   ....[10]....
        /*0310*/ 	.word	0x0000e7f0


	//   ....[11]....
        /*0314*/ 	.word	0x0000e960


	//   ....[12]....
        /*0318*/ 	.word	0x0000eaf0


	//   ....[13]....
        /*031c*/ 	.word	0x0000eb60


	//   ....[14]....
        /*0320*/ 	.word	0x0000ec90


	//   ....[15]....
        /*0324*/ 	.word	0x0000ecb0


	//   ....[16]....
        /*0328*/ 	.word	0x0000ee60


	//   ....[17]....
        /*032c*/ 	.word	0x00011c20


	//   ....[18]....
        /*0330*/ 	.word	0x00011c70


	//   ....[19]....
        /*0334*/ 	.word	0x00011cb0


	//   ....[20]....
        /*0338*/ 	.word	0x00011d10


	//   ....[21]....
        /*033c*/ 	.word	0x00011d60


	//   ....[22]....
        /*0340*/ 	.word	0x00011e20


	//   ....[23]....
        /*0344*/ 	.word	0x00012200


	//   ....[24]....
        /*0348*/ 	.word	0x00012330


	//   ....[25]....
        /*034c*/ 	.word	0x000143f0


	//   ....[26]....
        /*0350*/ 	.word	0x00014400


	//   ....[27]....
        /*0354*/ 	.word	0x00014410


	//   ....[28]....
        /*0358*/ 	.word	0x00014420


	//   ....[29]....
        /*035c*/ 	.word	0x00014450


	//   ....[30]....
        /*0360*/ 	.word	0x00014470


	//   ....[31]....
        /*0364*/ 	.word	0x00014490


	//   ....[32]....
        /*0368*/ 	.word	0x000144a0


	//   ....[33]....
        /*036c*/ 	.word	0x00015b70


	//   ....[34]....
        /*0370*/ 	.word	0x00015ba0


	//   ....[35]....
        /*0374*/ 	.word	0x00015bd0


	//   ....[36]....
        /*0378*/ 	.word	0x00015bf0


	//   ....[37]....
        /*037c*/ 	.word	0x00015c00


	//   ....[38]....
        /*0380*/ 	.word	0x00015c10


	//   ....[39]....
        /*0384*/ 	.word	0x00015c20


	//   ....[40]....
        /*0388*/ 	.word	0x00015c30


	//   ....[41]....
        /*038c*/ 	.word	0x00015e50


	//   ....[42]....
        /*0390*/ 	.word	0x00015e60


	//   ....[43]....
        /*0394*/ 	.word	0x00015fe0


	//   ....[44]....
        /*0398*/ 	.word	0x00016010


	//   ....[45]....
        /*039c*/ 	.word	0x00016160


	//   ....[46]....
        /*03a0*/ 	.word	0x00016190


	//   ....[47]....
        /*03a4*/ 	.word	0x000162e0


	//   ....[48]....
        /*03a8*/ 	.word	0x00016300


	//   ....[49]....
        /*03ac*/ 	.word	0x00016ac0


	//   ....[50]....
        /*03b0*/ 	.word	0x00016ae0


	//   ....[51]....
        /*03b4*/ 	.word	0x00016c30


	//   ....[52]....
        /*03b8*/ 	.word	0x00016c60


	//   ....[53]....
        /*03bc*/ 	.word	0x00016d90


	//   ....[54]....
        /*03c0*/ 	.word	0x00016dc0


	//   ....[55]....
        /*03c4*/ 	.word	0x00016ef0


	//   ....[56]....
        /*03c8*/ 	.word	0x00016f10


	//----- nvinfo : EIATTR_EXIT_INSTR_OFFSETS
	.align		4
.L_116:
        /*03cc*/ 	.byte	0x04, 0x1c
        /*03ce*/ 	.short	(.L_118 - .L_117)


	//   ....[0]....
.L_117:
        /*03d0*/ 	.word	0x00000350


	//   ....[1]....
        /*03d4*/ 	.word	0x00016310


	//   ....[2]....
        /*03d8*/ 	.word	0x000163e0


	//   ....[3]....
        /*03dc*/ 	.word	0x00016440


	//   ....[4]....
        /*03e0*/ 	.word	0x00016f20


	//   ....[5]....
        /*03e4*/ 	.word	0x00016fd0


	//   ....[6]....
        /*03e8*/ 	.word	0x00017030


	//----- nvinfo : EIATTR_CTAIDZ_USED
	.align		4
.L_118:
        /*03ec*/ 	.byte	0x01, 0x04
	.zero		2


	//----- nvinfo : EIATTR_MAX_THREADS
	.align		4
        /*03f0*/ 	.byte	0x04, 0x05
        /*03f2*/ 	.short	(.L_120 - .L_119)
.L_119:
        /*03f4*/ 	.word	0x00000080
        /*03f8*/ 	.word	0x00000001
        /*03fc*/ 	.word	0x00000001


	//----- nvinfo : EIATTR_CRS_STACK_SIZE
	.align		4
.L_120:
        /*0400*/ 	.byte	0x04, 0x1e
        /*0402*/ 	.short	(.L_122 - .L_121)
.L_121:
        /*0404*/ 	.word	0x00000000
.L_122:


//--------------------- .nv.info._ZN7cutlass13device_kernelIN5flash19enable_sm80_to_sm89INS1_16FlashAttnFwdSm80INS1_25CollectiveMainloopFwdSm80ILi4ELi1ELb0EN4cute5tupleIJNS5_1CILi128EEENS7_ILi48EEENS7_ILi96EEEEEELi96ENS_10bfloat16_tEfNS_4arch4Sm80ELb0ELb1ELb1ELb0ELb0ELb0ELb1ELb0EEENS1_21CollectiveEpilogueFwdINS6_IJS8_SA_S9_EEENS6_IJNS7_ILi1EEESI_SI_EEESC_SE_Li128ELb0ELb1ELb0ELb0EEENS1_19SingleTileSchedulerILb0ELb0ELb1ELi128EEEEEEEEEvNT_6ParamsE --------------------------
	.section	.nv.info._ZN7cutlass13device_kernelIN5flash19enable_sm80_to_sm89INS1_16FlashAttnFwdSm80INS1_25CollectiveMainloopFwdSm80ILi4ELi1ELb0EN4cute5tupleIJNS5_1CILi128EEENS7_ILi48EEENS7_ILi96EEEEEELi96ENS_10bfloat16_tEfNS_4arch4Sm80ELb0ELb1ELb1ELb0ELb0ELb0ELb1ELb0EEENS1_21CollectiveEpilogueFwdINS6_IJS8_SA_S9_EEENS6_IJNS7_ILi1EEESI_SI_EEESC_SE_Li128ELb0ELb1ELb0ELb0EEENS1_19SingleTileSchedulerILb0ELb0ELb1ELi128EEEEEEEEEvNT_6ParamsE,"",@"SHT_CUDA_INFO"
	.sectionflags	@""
	.align	4


	//----- nvinfo : EIATTR_CUDA_API_VERSION
	.align		4
        /*0000*/ 	.byte	0x04, 0x37
        /*0002*/ 	.short	(.L_124 - .L_123)
.L_123:
        /*0004*/ 	.word	0x00000082


	//----- nvinfo : EIATTR_SW2861232_WAR
	.align		4
.L_124:
        /*0008*/ 	.byte	0x01, 0x35
	.zero		2


	//----- nvinfo : EIATTR_PARAM_CBANK
	.align		4
        /*000c*/ 	.byte	0x04, 0x0a
        /*000e*/ 	.short	(.L_126 - .L_125)
	.align		4
.L_125:
        /*0010*/ 	.word	index@(.nv.constant0._ZN7cutlass13device_kernelIN5flash19enable_sm80_to_sm89INS1_16FlashAttnFwdSm80INS1_25CollectiveMainloopFwdSm80ILi4ELi1ELb0EN4cute5tupleIJNS5_1CILi128EEENS7_ILi48EEENS7_ILi96EEEEEELi96ENS_10bfloat16_tEfNS_4arch4Sm80ELb0ELb1ELb1ELb0ELb0ELb0ELb1ELb0EEENS1_21CollectiveEpilogueFwdINS6_IJS8_SA_S9_EEENS6_IJNS7_ILi1EEESI_SI_EEESC_SE_Li128ELb0ELb1ELb0ELb0EEENS1_19SingleTileSchedulerILb0ELb0ELb1ELi128EEEEEEEEEvNT_6ParamsE)
        /*0014*/ 	.short	0x0160
        /*0016*/ 	.short	0x0418


	//----- nvinfo : EIATTR_CBANK_PARAM_SIZE
	.align		4
.L_126:
        /*0018*/ 	.byte	0x03, 0x19
        /*001a*/ 	.short	0x0418


	//----- nvinfo : EIATTR_KPARAM_INFO
	.align		4
        /*001c*/ 	.byte	0x04, 0x17
        /*001e*/ 	.short	(.L_128 - .L_127)
.L_127:
        /*0020*/ 	.word	0x00000000
        /*0024*/ 	.short	0x0000
        /*0026*/ 	.short	0x0000
        /*0028*/ 	.byte	0x00, 0xf0, 0x61, 0x10


	//----- nvinfo : EIATTR_MAXREG_COUNT
	.align		4
.L_128:
        /*002c*/ 	.byte	0x03, 0x1b
        /*002e*/ 	.short	0x00ff


	//----- nvinfo : EIATTR_NUM_BARRIERS
	.align		4
        /*0030*/ 	.byte	0x02, 0x4c
        /*0032*/ 	.byte	0x02
	.zero		1


	//----- nvinfo : EIATTR_MERCURY_ISA_VERSION
	.align		4
        /*0034*/ 	.byte	0x03, 0x5f
        /*0036*/ 	.short	0x0000


	//----- nvinfo : EIATTR_COOP_GROUP_MASK_REGIDS
	.align		4
        /*0038*/ 	.byte	0x04, 0x29
        /*003a*/ 	.short	(.L_130 - .L_129)


	//   ....[0]....
.L_129:
        /*003c*/ 	.word	0xffffffff


	//   ....[1]....
        /*0040*/ 	.word	0xffffffff


	//   ....[2]....
        /*0044*/ 	.word	0xffffffff


	//   ....[3]....
        /*0048*/ 	.word	0xffffffff


	//   ....[4]....
        /*004c*/ 	.word	0xffffffff


	//   ....[5]....
        /*0050*/ 	.word	0xffffffff


	//   ....[6]....
        /*0054*/ 	.word	0xffffffff


	//   ....[7]....
        /*0058*/ 	.word	0xffffffff


	//   ....[8]....
        /*005c*/ 	.word	0xffffffff


	//   ....[9]....
        /*0060*/ 	.word	0xffffffff


	//   ....[10]....
        /*0064*/ 	.word	0xffffffff


	//   ....[11]....
        /*0068*/ 	.word	0xffffffff


	//   ....[12]....
        /*006c*/ 	.word	0xffffffff


	//   ....[13]....
        /*0070*/ 	.word	0xffffffff


	//   ....[14]....
        /*0074*/ 	.word	0xffffffff


	//   ....[15]....
        /*0078*/ 	.word	0xffffffff


	//   ....[16]....
        /*007c*/ 	.word	0xffffffff


	//   ....[17]....
        /*0080*/ 	.word	0xffffffff


	//   ....[18]....
        /*0084*/ 	.word	0xffffffff


	//   ....[19]....
        /*0088*/ 	.word	0xffffffff


	//   ....[20]....
        /*008c*/ 	.word	0xffffffff


	//   ....[21]....
        /*0090*/ 	.word	0xffffffff


	//   ....[22]....
        /*0094*/ 	.word	0xffffffff


	//   ....[23]....
        /*0098*/ 	.word	0xffffffff


	//   ....[24]....
        /*009c*/ 	.word	0xffffffff


	//   ....[25]....
        /*00a0*/ 	.word	0xffffffff


	//   ....[26]....
        /*00a4*/ 	.word	0xffffffff


	//   ....[27]....
        /*00a8*/ 	.word	0xffffffff


	//   ....[28]....
        /*00ac*/ 	.word	0xffffffff


	//   ....[29]....
        /*00b0*/ 	.word	0xffffffff


	//   ....[30]....
        /*00b4*/ 	.word	0xffffffff


	//   ....[31]....
        /*00b8*/ 	.word	0xffffffff


	//   ....[32]....
        /*00bc*/ 	.word	0xffffffff


	//   ....[33]....
        /*00c0*/ 	.word	0xffffffff


	//   ....[34]....
        /*00c4*/ 	.word	0xffffffff


	//   ....[35]....
        /*00c8*/ 	.word	0xffffffff


	//   ....[36]....
        /*00cc*/ 	.word	0xffffffff


	//   ....[37]....
        /*00d0*/ 	.word	0xffffffff


	//   ....[38]....
        /*00d4*/ 	.word	0xffffffff


	//   ....[39]....
        /*00d8*/ 	.word	0xffffffff


	//   ....[40]....
        /*00dc*/ 	.word	0xffffffff


	//   ....[41]....
        /*00e0*/ 	.word	0xffffffff


	//   ....[42]....
        /*00e4*/ 	.word	0xffffffff


	//   ....[43]....
        /*00e8*/ 	.word	0xffffffff


	//   ....[44]....
        /*00ec*/ 	.word	0xffffffff


	//   ....[45]....
        /*00f0*/ 	.word	0xffffffff


	//   ....[46]....
        /*00f4*/ 	.word	0xffffffff


	//   ....[47]....
        /*00f8*/ 	.word	0xffffffff


	//   ....[48]....
        /*00fc*/ 	.word	0xffffffff


	//   ....[49]....
        /*0100*/ 	.word	0xffffffff


	//   ....[50]....
        /*0104*/ 	.word	0xffffffff


	//   ....[51]....
        /*0108*/ 	.word	0xffffffff


	//   ....[52]....
        /*010c*/ 	.word	0xffffffff


	//   ....[53]....
        /*0110*/ 	.word	0xffffffff


	//   ....[54]....
        /*0114*/ 	.word	0xffffffff


	//   ....[55]....
        /*0118*/ 	.word	0xffffffff


	//   ....[56]....
        /*011c*/ 	.word	0xffffffff


	//   ....[57]....
        /*0120*/ 	.word	0xffffffff


	//   ....[58]....
        /*0124*/ 	.word	0xffffffff


	//   ....[59]....
        /*0128*/ 	.word	0xffffffff


	//   ....[60]....
        /*012c*/ 	.word	0xffffffff


	//   ....[61]....
        /*0130*/ 	.word	0xffffffff


	//   ....[62]....
        /*0134*/ 	.word	0xffffffff


	//   ....[63]....
        /*0138*/ 	.word	0xffffffff


	//   ....[64]....
        /*013c*/ 	.word	0xffffffff


	//   ....[65]....
        /*0140*/ 	.word	0xffffffff


	//   ....[66]....
        /*0144*/ 	.word	0xffffffff


	//   ....[67]....
        /*0148*/ 	.word	0xffffffff


	//   ....[68]....
        /*014c*/ 	.word	0xffffffff


	//   ....[69]....
        /*0150*/ 	.word	0xffffffff


	//   ....[70]....
        /*0154*/ 	.word	0xffffffff


	//   ....[71]....
        /*0158*/ 	.word	0xffffffff


	//   ....[72]....
        /*015c*/ 	.word	0xffffffff


	//   ....[73]....
        /*0160*/ 	.word	0xffffffff


	//   ....[74]....
        /*0164*/ 	.word	0xffffffff


	//   ....[75]....
        /*0168*/ 	.word	0xffffffff


	//   ....[76]....
        /*016c*/ 	.word	0xffffffff


	//   ....[77]....
        /*0170*/ 	.word	0xffffffff


	//   ....[78]....
        /*0174*/ 	.word	0xffffffff


	//   ....[79]....
        /*0178*/ 	.word	0xffffffff


	//   ....[80]....
        /*017c*/ 	.word	0xffffffff


	//   ....[81]....
        /*0180*/ 	.word	0xffffffff


	//   ....[82]....
        /*0184*/ 	.word	0xffffffff


	//   ....[83]....
        /*0188*/ 	.word	0xffffffff


	//----- nvinfo : EIATTR_COOP_GROUP_INSTR_OFFSETS
	.align		4
.L_130:
        /*018c*/ 	.byte	0x04, 0x28
        /*018e*/ 	.short	(.L_132 - .L_131)


	//   ....[0]....
.L_131:
        /*0190*/ 	.word	0x00000d80


	//   ....[1]....
        /*0194*/ 	.word	0x00000dc0


	//   ....[2]....
        /*0198*/ 	.word	0x00000e00


	//   ....[3]....
        /*019c*/ 	.word	0x00000e40


	//   ....[4]....
        /*01a0*/ 	.word	0x00000ea0


	//   ....[5]....
        /*01a4*/ 	.word	0x00001000


	//   ....[6]....
        /*01a8*/ 	.word	0x00001120


	//   ....[7]....
        /*01ac*/ 	.word	0x00001160


	//   ....[8]....
        /*01b0*/ 	.word	0x000027f0


	//   ....[9]....
        /*01b4*/ 	.word	0x00002a90


	//   ....[10]....
        /*01b8*/ 	.word	0x00003260


	//   ....[11]....
        /*01bc*/ 	.word	0x00003ba0


	//   ....[12]....
        /*01c0*/ 	.word	0x000042f0


	//   ....[13]....
        /*01c4*/ 	.word	0x00004360


	//   ....[14]....
        /*01c8*/ 	.word	0x00004380


	//   ....[15]....
        /*01cc*/ 	.word	0x000043a0


	//   ....[16]....
        /*01d0*/ 	.word	0x00004440


	//   ....[17]....
        /*01d4*/ 	.word	0x00004550


	//   ....[18]....
        /*01d8*/ 	.word	0x00004820


	//   ....[19]....
        /*01dc*/ 	.word	0x000049b0


	//   ....[20]....
        /*01e0*/ 	.word	0x00006b20


	//   ....[21]....
        /*01e4*/ 	.word	0x00007090


	//   ....[22]....
        /*01e8*/ 	.word	0x00007550


	//   ....[23]....
        /*01ec*/ 	.word	0x00007760


	//   ....[24]....
        /*01f0*/ 	.word	0x00008060


	//   ....[25]....
        /*01f4*/ 	.word	0x00008100


	//   ....[26]....
        /*01f8*/ 	.word	0x000081b0


	//   ....[27]....
        /*01fc*/ 	.word	0x000081d0


	//   ....[28]....
        /*0200*/ 	.word	0x000081e0


	//   ....[29]....
        /*0204*/ 	.word	0x00008380


	//   ....[30]....
        /*0208*/ 	.word	0x00008490


	//   ....[31]....
        /*020c*/ 	.word	0x00008600


	//   ....[32]....
        /*0210*/ 	.word	0x0000b470


	//   ....[33]....
        /*0214*/ 	.word	0x0000b4c0


	//   ....[34]....
        /*0218*/ 	.word	0x0000b500


	//   ....[35]....
        /*021c*/ 	.word	0x0000b540


	//   ....[36]....
        /*0220*/ 	.word	0x0000b580


	//   ....[37]....
        /*0224*/ 	.word	0x0000b5b0


	//   ....[38]....
        /*0228*/ 	.word	0x0000b710


	//   ....[39]....
        /*022c*/ 	.word	0x0000b840


	//   ....[40]....
        /*0230*/ 	.word	0x0000e2e0


	//   ....[41]....
        /*0234*/ 	.word	0x0000e690


	//   ....[42]....
        /*0238*/ 	.word	0x0000eb10


	//   ....[43]....
        /*023c*/ 	.word	0x0000f1b0


	//   ....[44]....
        /*0240*/ 	.word	0x0000f700


	//   ....[45]....
        /*0244*/ 	.word	0x0000f7c0


	//   ....[46]....
        /*0248*/ 	.word	0x0000f8c0


	//   ....[47]....
        /*024c*/ 	.word	0x0000f920


	//   ....[48]....
        /*0250*/ 	.word	0x0000f950


	//   ....[49]....
        /*0254*/ 	.word	0x0000fa80


	//   ....[50]....
        /*0258*/ 	.word	0x0000fc00


	//   ....[51]....
        /*025c*/ 	.word	0x0000fd70


	//   ....[52]....
        /*0260*/ 	.word	0x00011390


	//   ....[53]....
        /*0264*/ 	.word	0x000113c0


	//   ....[54]....
        /*0268*/ 	.word	0x000113f0


	//   ....[55]....
        /*026c*/ 	.word	0x00011400


	//   ....[56]....
        /*0270*/ 	.word	0x00011430


	//   ....[57]....
        /*0274*/ 	.word	0x00011450


	//   ....[58]....
        /*0278*/ 	.word	0x00011470


	//   ....[59]....
        /*027c*/ 	.word	0x00011480


	//   ....[60]....
        /*0280*/ 	.word	0x00012b50


	//   ....[61]....
        /*0284*/ 	.word	0x00012b60


	//   ....[62]....
        /*0288*/ 	.word	0x00012b80


	//   ....[63]....
        /*028c*/ 	.word	0x00012b90


	//   ....[64]....
        /*0290*/ 	.word	0x00012ba0


	//   ....[65]....
        /*0294*/ 	.word	0x00012bb0


	//   ....[66]....
        /*0298*/ 	.word	0x00012bc0


	//   ....[67]....
        /*029c*/ 	.word	0x00012bd0


	//   ....[68]....
        /*02a0*/ 	.word	0x00012c00


	//   ....[69]....
        /*02a4*/ 	.word	0x00012c20


	//   ....[70]....
        /*02a8*/ 	.word	0x00012e40


	//   ....[71]....
        /*02ac*/ 	.word	0x00012e70


	//   ....[72]....
        /*02b0*/ 	.word	0x00012fc0


	//   ....[73]....
        /*02b4*/ 	.word	0x00012ff0


	//   ....[74]....
        /*02b8*/ 	.word	0x00013140


	//   ....[75]....
        /*02bc*/ 	.word	0x00013160


	//   ....[76]....
        /*02c0*/ 	.word	0x000137f0


	//   ....[77]....
        /*02c4*/ 	.word	0x00013810


	//   ....[78]....
        /*02c8*/ 	.word	0x00013940


	//   ....[79]....
        /*02cc*/ 	.word	0x00013970


	//   ....[80]....
        /*02d0*/ 	.word	0x00013aa0


	//   ....[81]....
        /*02d4*/ 	.word	0x00013ad0


	//   ....[82]....
        /*02d8*/ 	.word	0x00013c00


	//   ....[83]....
        /*02dc*/ 	.word	0x00013c20


	//----- nvinfo : EIATTR_EXIT_INSTR_OFFSETS
	.align		4
.L_132:
        /*02e0*/ 	.byte	0x04, 0x1c
        /*02e2*/ 	.short	(.L_134 - .L_133)


	//   ....[0]....
.L_133:
        /*02e4*/ 	.word	0x00000030


	//   ....[1]....
        /*02e8*/ 	.word	0x00013170


	//   ....[2]....
        /*02ec*/ 	.word	0x00013240


	//   ....[3]....
        /*02f0*/ 	.word	0x000132a0


	//   ....[4]....
        /*02f4*/ 	.word	0x00013c30


	//   ....[5]....
        /*02f8*/ 	.word	0x00013ce0


	//   ....[6]....
        /*02fc*/ 	.word	0x00013d40


	//----- nvinfo : EIATTR_CTAIDZ_USED
	.align		4
.L_134:
        /*0300*/ 	.byte	0x01, 0x04
	.zero		2


	//----- nvinfo : EIATTR_MAX_THREADS
	.align		4
        /*0304*/ 	.byte	0x04, 0x05
        /*0306*/ 	.short	(.L_136 - .L_135)
.L_135:
        /*0308*/ 	.word	0x00000080
        /*030c*/ 	.word	0x00000001
        /*0310*/ 	.word	0x00000001


	//----- nvinfo : EIATTR_CRS_STACK_SIZE
	.align		4
.L_136:
        /*0314*/ 	.byte	0x04, 0x1e
        /*0316*/ 	.short	(.L_138 - .L_137)
.L_137:
        /*0318*/ 	.word	0x00000000
.L_138:


//--------------------- .nv.info._ZN7cutlass13device_kernelIN5flash19enable_sm80_to_sm89INS1_16FlashAttnFwdSm80INS1_25CollectiveMainloopFwdSm80ILi4ELi1ELb0EN4cute5tupleIJNS5_1CILi128EEENS7_ILi48EEENS7_ILi96EEEEEELi96ENS_10bfloat16_tEfNS_4arch4Sm80ELb0ELb1ELb1ELb1ELb0ELb0ELb1ELb0EEENS1_21CollectiveEpilogueFwdINS6_IJS8_SA_S9_EEENS6_IJNS7_ILi1EEESI_SI_EEESC_SE_Li128ELb1ELb1ELb0ELb0EEENS1_19SingleTileSchedulerILb1ELb0ELb1ELi128EEEEEEEEEvNT_6ParamsE --------------------------
	.section	.nv.info._ZN7cutlass13device_kernelIN5flash19enable_sm80_to_sm89INS1_16FlashAttnFwdSm80INS1_25CollectiveMainloopFwdSm80ILi4ELi1ELb0EN4cute5tupleIJNS5_1CILi128EEENS7_ILi48EEENS7_ILi96EEEEEELi96ENS_10bfloat16_tEfNS_4arch4Sm80ELb0ELb1ELb1ELb1ELb0ELb0ELb1ELb0EEENS1_21CollectiveEpilogueFwdINS6_IJS8_SA_S9_EEENS6_IJNS7_ILi1EEESI_SI_EEESC_SE_Li128ELb1ELb1ELb0ELb0EEENS1_19SingleTileSchedulerILb1ELb0ELb1ELi128EEEEEEEEEvNT_6ParamsE,"",@"SHT_CUDA_INFO"
	.sectionflags	@""
	.align	4


	//----- nvinfo : EIATTR_CUDA_API_VERSION
	.align		4
        /*0000*/ 	.byte	0x04, 0x37
        /*0002*/ 	.short	(.L_140 - .L_139)
.L_139:
        /*0004*/ 	.word	0x00000082


	//----- nvinfo : EIATTR_SW2861232_WAR
	.align		4
.L_140:
        /*0008*/ 	.byte	0x01, 0x35
	.zero		2


	//----- nvinfo : EIATTR_PARAM_CBANK
	.align		4
        /*000c*/ 	.byte	0x04, 0x0a
        /*000e*/ 	.short	(.L_142 - .L_141)
	.align		4
.L_141:
        /*0010*/ 	.word	index@(.nv.constant0._ZN7cutlass13device_kernelIN5flash19enable_sm80_to_sm89INS1_16FlashAttnFwdSm80INS1_25CollectiveMainloopFwdSm80ILi4ELi1ELb0EN4cute5tupleIJNS5_1CILi128EEENS7_ILi48EEENS7_ILi96EEEEEELi96ENS_10bfloat16_tEfNS_4arch4Sm80ELb0ELb1ELb1ELb1ELb0ELb0ELb1ELb0EEENS1_21CollectiveEpilogueFwdINS6_IJS8_SA_S9_EEENS6_IJNS7_ILi1EEESI_SI_EEESC_SE_Li128ELb1ELb1ELb0ELb0EEENS1_19SingleTileSchedulerILb1ELb0ELb1ELi128EEEEEEEEEvNT_6ParamsE)
        /*0014*/ 	.short	0x0160
        /*0016*/ 	.short	0x0418


	//----- nvinfo : EIATTR_CBANK_PARAM_SIZE
	.align		4
.L_142:
        /*0018*/ 	.byte	0x03, 0x19
        /*001a*/ 	.short	0x0418


	//----- nvinfo : EIATTR_KPARAM_INFO
	.align		4
        /*001c*/ 	.byte	0x04, 0x17
        /*001e*/ 	.short	(.L_144 - .L_143)
.L_143:
        /*0020*/ 	.word	0x00000000
        /*0024*/ 	.short	0x0000
        /*0026*/ 	.short	0x0000
        /*0028*/ 	.byte	0x00, 0xf0, 0x61, 0x10


	//----- nvinfo : EIATTR_MAXREG_COUNT
	.align		4
.L_144:
        /*002c*/ 	.byte	0x03, 0x1b
        /*002e*/ 	.short	0x00ff


	//----- nvinfo : EIATTR_NUM_BARRIERS
	.align		4
        /*0030*/ 	.byte	0x02, 0x4c
        /*0032*/ 	.byte	0x02
	.zero		1


	//----- nvinfo : EIATTR_ANNOTATIONS
	.align		4
        /*0034*/ 	.byte	0x04, 0x55
        /*0036*/ 	.short	(.L_146 - .L_145)


	//   ....[0]....
.L_145:
        /* <DEDUP_REMOVED lines=53> */


	//----- nvinfo : EIATTR_MERCURY_ISA_VERSION
	.align		4
.L_146:
        /*0378*/ 	.byte	0x03, 0x5f
        /*037a*/ 	.short	0x0000


	//----- nvinfo : EIATTR_COOP_GROUP_MASK_REGIDS
	.align		4
        /*037c*/ 	.byte	0x04, 0x29
        /*037e*/ 	.short	(.L_148 - .L_147)


	//   ....[0]....
.L_147:
        /*0380*/ 	.word	0xffffffff


	//   ....[1]....
        /*0384*/ 	.word	0xffffffff


	//   ....[2]....
        /*0388*/ 	.word	0xffffffff


	//   ....[3]....
        /*038c*/ 	.word	0xffffffff


	//   ....[4]....
        /*0390*/ 	.word	0xffffffff


	//   ....[5]....
        /*0394*/ 	.word	0xffffffff


	//   ....[6]....
        /*0398*/ 	.word	0xffffffff


	//   ....[7]....
        /*039c*/ 	.word	0xffffffff


	//   ....[8]....
        /*03a0*/ 	.word	0xffffffff


	//   ....[9]....
        /*03a4*/ 	.word	0xffffffff


	//   ....[10]....
        /*03a8*/ 	.word	0xffffffff


	//   ....[11]....
        /*03ac*/ 	.word	0xffffffff


	//   ....[12]....
        /*03b0*/ 	.word	0xffffffff


	//   ....[13]....
        /*03b4*/ 	.word	0xffffffff


	//   ....[14]....
        /*03b8*/ 	.word	0xffffffff


	//   ....[15]....
        /*03bc*/ 	.word	0xffffffff


	//   ....[16]....
        /*03c0*/ 	.word	0xffffffff


	//   ....[17]....
        /*03c4*/ 	.word	0xffffffff


	//   ....[18]....
        /*03c8*/ 	.word	0xffffffff


	//   ....[19]....
        /*03cc*/ 	.word	0xffffffff


	//   ....[20]....
        /*03d0*/ 	.word	0xffffffff


	//   ....[21]....
        /*03d4*/ 	.word	0xffffffff


	//   ....[22]....
        /*03d8*/ 	.word	0xffffffff


	//   ....[23]....
        /*03dc*/ 	.word	0xffffffff


	//   ....[24]....
        /*03e0*/ 	.word	0xffffffff


	//   ....[25]....
        /*03e4*/ 	.word	0xffffffff


	//   ....[26]....
        /*03e8*/ 	.word	0xffffffff


	//   ....[27]....
        /*03ec*/ 	.word	0xffffffff


	//   ....[28]....
        /*03f0*/ 	.word	0xffffffff


	//   ....[29]....
        /*03f4*/ 	.word	0xffffffff


	//   ....[30]....
        /*03f8*/ 	.word	0xffffffff


	//   ....[31]....
        /*03fc*/ 	.word	0xffffffff


	//   ....[32]....
        /*0400*/ 	.word	0xffffffff


	//   ....[33]....
        /*0404*/ 	.word	0xffffffff


	//   ....[34]....
        /*0408*/ 	.word	0xffffffff


	//   ....[35]....
        /*040c*/ 	.word	0xffffffff


	//   ....[36]....
        /*0410*/ 	.word	0xffffffff


	//   ....[37]....
        /*0414*/ 	.word	0xffffffff


	//   ....[38]....
        /*0418*/ 	.word	0xffffffff


	//   ....[39]....
        /*041c*/ 	.word	0xffffffff


	//   ....[40]....
        /*0420*/ 	.word	0xffffffff


	//   ....[41]....
        /*0424*/ 	.word	0xffffffff


	//   ....[42]....
        /*0428*/ 	.word	0xffffffff


	//   ....[43]....
        /*042c*/ 	.word	0xffffffff


	//   ....[44]....
        /*0430*/ 	.word	0xffffffff


	//   ....[45]....
        /*0434*/ 	.word	0xffffffff


	//   ....[46]....
        /*0438*/ 	.word	0xffffffff


	//   ....[47]....
        /*043c*/ 	.word	0xffffffff


	//   ....[48]....
        /*0440*/ 	.word	0xffffffff


	//   ....[49]....
        /*0444*/ 	.word	0xffffffff


	//   ....[50]....
        /*0448*/ 	.word	0xffffffff


	//   ....[51]....
        /*044c*/ 	.word	0xffffffff


	//   ....[52]....
        /*0450*/ 	.word	0xffffffff


	//   ....[53]....
        /*0454*/ 	.word	0xffffffff


	//   ....[54]....
        /*0458*/ 	.word	0xffffffff


	//   ....[55]....
        /*045c*/ 	.word	0xffffffff


	//   ....[56]....
        /*0460*/ 	.word	0xffffffff


	//   ....[57]....
        /*0464*/ 	.word	0xffffffff


	//   ....[58]....
        /*0468*/ 	.word	0xffffffff


	//   ....[59]....
        /*046c*/ 	.word	0xffffffff


	//   ....[60]....
        /*0470*/ 	.word	0xffffffff


	//   ....[61]....
        /*0474*/ 	.word	0xffffffff


	//   ....[62]....
        /*0478*/ 	.word	0xffffffff


	//   ....[63]....
        /*047c*/ 	.word	0xffffffff


	//   ....[64]....
        /*0480*/ 	.word	0xffffffff


	//   ....[65]....
        /*0484*/ 	.word	0xffffffff


	//   ....[66]....
        /*0488*/ 	.word	0xffffffff


	//   ....[67]....
        /*048c*/ 	.word	0xffffffff


	//   ....[68]....
        /*0490*/ 	.word	0xffffffff


	//   ....[69]....
        /*0494*/ 	.word	0xffffffff


	//   ....[70]....
        /*0498*/ 	.word	0xffffffff


	//   ....[71]....
        /*049c*/ 	.word	0xffffffff


	//   ....[72]....
        /*04a0*/ 	.word	0xffffffff


	//   ....[73]....
        /*04a4*/ 	.word	0xffffffff


	//   ....[74]....
        /*04a8*/ 	.word	0xffffffff


	//   ....[75]....
        /*04ac*/ 	.word	0xffffffff


	//   ....[76]....
        /*04b0*/ 	.word	0xffffffff


	//   ....[77]....
        /*04b4*/ 	.word	0xffffffff


	//   ....[78]....
        /*04b8*/ 	.word	0xffffffff


	//   ....[79]....
        /*04bc*/ 	.word	0xffffffff


	//   ....[80]....
        /*04c0*/ 	.word	0xffffffff


	//   ....[81]....
        /*04c4*/ 	.word	0xffffffff


	//   ....[82]....
        /*04c8*/ 	.word	0xffffffff


	//   ....[83]....
        /*04cc*/ 	.word	0xffffffff


	//   ....[84]....
        /*04d0*/ 	.word	0xffffffff


	//----- nvinfo : EIATTR_COOP_GROUP_INSTR_OFFSETS
	.align		4
.L_148:
        /*04d4*/ 	.byte	0x04, 0x28
        /*04d6*/ 	.short	(.L_150 - .L_149)


	//   ....[0]....
.L_149:
        /*04d8*/ 	.word	0x00000090


	//   ....[1]....
        /*04dc*/ 	.word	0x00001570


	//   ....[2]....
        /*04e0*/ 	.word	0x000015f0


	//   ....[3]....
        /*04e4*/ 	.word	0x000017c0


	//   ....[4]....
        /*04e8*/ 	.word	0x000017f0


	//   ....[5]....
        /*04ec*/ 	.word	0x00001930


	//   ....[6]....
        /*04f0*/ 	.word	0x00001960


	//   ....[7]....
        /*04f4*/ 	.word	0x00001a90


	//   ....[8]....
        /*04f8*/ 	.word	0x00001ad0


	//   ....[9]....
        /*04fc*/ 	.word	0x00003020


	//   ....[10]....
        /*0500*/ 	.word	0x00003290


	//   ....[11]....
        /*0504*/ 	.word	0x00003910


	//   ....[12]....
        /*0508*/ 	.word	0x00004170


	//   ....[13]....
        /*050c*/ 	.word	0x000046c0


	//   ....[14]....
        /*0510*/ 	.word	0x00004840


	//   ....[15]....
        /*0514*/ 	.word	0x00004910


	//   ....[16]....
        /*0518*/ 	.word	0x000049c0


	//   ....[17]....
        /*051c*/ 	.word	0x00005010


	//   ....[18]....
        /*0520*/ 	.word	0x000050c0


	//   ....[19]....
        /*0524*/ 	.word	0x000050e0


	//   ....[20]....
        /*0528*/ 	.word	0x000051a0


	//   ....[21]....
        /*052c*/ 	.word	0x00007340


	//   ....[22]....
        /*0530*/ 	.word	0x00007550


	//   ....[23]....
        /*0534*/ 	.word	0x00007a90


	//   ....[24]....
        /*0538*/ 	.word	0x00007f10


	//   ....[25]....
        /*053c*/ 	.word	0x00008560


	//   ....[26]....
        /*0540*/ 	.word	0x00008680


	//   ....[27]....
        /*0544*/ 	.word	0x00008800


	//   ....[28]....
        /*0548*/ 	.word	0x00008920


	//   ....[29]....
        /*054c*/ 	.word	0x00008950


	//   ....[30]....
        /*0550*/ 	.word	0x00008a00


	//   ....[31]....
        /*0554*/ 	.word	0x00008c50


	//   ....[32]....
        /*0558*/ 	.word	0x00008cb0


	//   ....[33]....
        /*055c*/ 	.word	0x0000bd50


	//   ....[34]....
        /*0560*/ 	.word	0x0000bd90


	//   ....[35]....
        /*0564*/ 	.word	0x0000be30


	//   ....[36]....
        /*0568*/ 	.word	0x0000be80


	//   ....[37]....
        /*056c*/ 	.word	0x0000beb0


	//   ....[38]....
        /*0570*/ 	.word	0x0000bfd0


	//   ....[39]....
        /*0574*/ 	.word	0x0000c020


	//   ....[40]....
        /*0578*/ 	.word	0x0000c4e0


	//   ....[41]....
        /*057c*/ 	.word	0x0000ed60


	//   ....[42]....
        /*0580*/ 	.word	0x0000f2b0


	//   ....[43]....
        /*0584*/ 	.word	0x0000f490


	//   ....[44]....
        /*0588*/ 	.word	0x0000f900


	//   ....[45]....
        /*058c*/ 	.word	0x0000ff60


	//   ....[46]....
        /*0590*/ 	.word	0x00010080


	//   ....[47]....
        /*0594*/ 	.word	0x000101e0


	//   ....[48]....
        /*0598*/ 	.word	0x00010300


	//   ....[49]....
        /*059c*/ 	.word	0x00010330


	//   ....[50]....
        /*05a0*/ 	.word	0x000103f0


	//   ....[51]....
        /*05a4*/ 	.word	0x00010620


	//   ....[52]....
        /*05a8*/ 	.word	0x00010680


	//   ....[53]....
        /*05ac*/ 	.word	0x00011d80


	//   ....[54]....
        /*05b0*/ 	.word	0x00011d90


	//   ....[55]....
        /*05b4*/ 	.word	0x00011da0


	//   ....[56]....
        /*05b8*/ 	.word	0x00011db0


	//   ....[57]....
        /*05bc*/ 	.word	0x00011de0


	//   ....[58]....
        /*05c0*/ 	.word	0x00011e00


	//   ....[59]....
        /*05c4*/ 	.word	0x00011e20


	//   ....[60]....
        /*05c8*/ 	.word	0x00011e30


	//   ....[61]....
        /*05cc*/ 	.word	0x00013540


	//   ....[62]....
        /*05d0*/ 	.word	0x00013570


	//   ....[63]....
        /*05d4*/ 	.word	0x00013590


	//   ....[64]....
        /*05d8*/ 	.word	0x000135b0


	//   ....[65]....
        /*05dc*/ 	.word	0x000135c0


	//   ....[66]....
        /*05e0*/ 	.word	0x000135d0


	//   ....[67]....
        /*05e4*/ 	.word	0x000135e0


	//   ....[68]....
        /*05e8*/ 	.word	0x000135f0


	//   ....[69]....
        /*05ec*/ 	.word	0x00013810


	//   ....[70]....
        /*05f0*/ 	.word	0x00013820


	//   ....[71]....
        /*05f4*/ 	.word	0x000139a0


	//   ....[72]....
        /*05f8*/ 	.word	0x000139d0


	//   ....[73]....
        /*05fc*/ 	.word	0x00013b20


	//   ....[74]....
        /*0600*/ 	.word	0x00013b50


	//   ....[75]....
        /*0604*/ 	.word	0x00013ca0


	//   ....[76]....
        /*0608*/ 	.word	0x00013cc0


	//   ....[77]....
        /*060c*/ 	.word	0x000144c0


	//   ....[78]....
        /*0610*/ 	.word	0x000144e0


	//   ....[79]....
        /*0614*/ 	.word	0x00014630


	//   ....[80]....
        /*0618*/ 	.word	0x00014660


	//   ....[81]....
        /*061c*/ 	.word	0x00014790


	//   ....[82]....
        /*0620*/ 	.word	0x000147c0


	//   ....[83]....
        /*0624*/ 	.word	0x000148f0


	//   ....[84]....
        /*0628*/ 	.word	0x00014910


	//----- nvinfo : EIATTR_EXIT_INSTR_OFFSETS
	.align		4
.L_150:
        /*062c*/ 	.byte	0x04, 0x1c
        /*062e*/ 	.short	(.L_152 - .L_151)


	//   ....[0]....
.L_151:
        /*0630*/ 	.word	0x00000370


	//   ....[1]....
        /*0634*/ 	.word	0x00013cd0


	//   ....[2]....
        /*0638*/ 	.word	0x00013da0


	//   ....[3]....
        /*063c*/ 	.word	0x00013e00


	//   ....[4]....
        /*0640*/ 	.word	0x00014920


	//   ....[5]....
        /*0644*/ 	.word	0x000149d0


	//   ....[6]....
        /*0648*/ 	.word	0x00014a30


	//----- nvinfo : EIATTR_CTAIDZ_USED
	.align		4
.L_152:
        /*064c*/ 	.byte	0x01, 0x04
	.zero		2


	//----- nvinfo : EIATTR_MAX_THREADS
	.align		4
        /*0650*/ 	.byte	0x04, 0x05
        /*0652*/ 	.short	(.L_154 - .L_153)
.L_153:
        /*0654*/ 	.word	0x00000080
        /*0658*/ 	.word	0x00000001
        /*065c*/ 	.word	0x00000001


	//----- nvinfo : EIATTR_CRS_STACK_SIZE
	.align		4
.L_154:
        /*0660*/ 	.byte	0x04, 0x1e
        /*0662*/ 	.short	(.L_156 - .L_155)
.L_155:
        /*0664*/ 	.word	0x00000000
.L_156:


//--------------------- .nv.info._ZN7cutlass13device_kernelIN5flash19enable_sm80_to_sm89INS1_16FlashAttnFwdSm80INS1_25CollectiveMainloopFwdSm80ILi4ELi1ELb0EN4cute5tupleIJNS5_1CILi128EEENS7_ILi48EEENS7_ILi96EEEEEELi96ENS_10bfloat16_tEfNS_4arch4Sm80ELb0ELb1ELb1ELb1ELb0ELb1ELb1ELb0EEENS1_21CollectiveEpilogueFwdINS6_IJS8_SA_S9_EEENS6_IJNS7_ILi1EEESI_SI_EEESC_SE_Li128ELb1ELb1ELb0ELb0EEENS1_19SingleTileSchedulerILb1ELb0ELb1ELi128EEEEEEEEEvNT_6ParamsE --------------------------
	.section	.nv.info._ZN7cutlass13device_kernelIN5flash19enable_sm80_to_sm89INS1_16FlashAttnFwdSm80INS1_25CollectiveMainloopFwdSm80ILi4ELi1ELb0EN4cute5tupleIJNS5_1CILi128EEENS7_ILi48EEENS7_ILi96EEEEEELi96ENS_10bfloat16_tEfNS_4arch4Sm80ELb0ELb1ELb1ELb1ELb0ELb1ELb1ELb0EEENS1_21CollectiveEpilogueFwdINS6_IJS8_SA_S9_EEENS6_IJNS7_ILi1EEESI_SI_EEESC_SE_Li128ELb1ELb1ELb0ELb0EEENS1_19SingleTileSchedulerILb1ELb0ELb1ELi128EEEEEEEEEvNT_6ParamsE,"",@"SHT_CUDA_INFO"
	.sectionflags	@""
	.align	4


	//----- nvinfo : EIATTR_CUDA_API_VERSION
	.align		4
        /*0000*/ 	.byte	0x04, 0x37
        /*0002*/ 	.short	(.L_158 - .L_157)
.L_157:
        /*0004*/ 	.word	0x00000082


	//----- nvinfo : EIATTR_SW2861232_WAR
	.align		4
.L_158:
        /*0008*/ 	.byte	0x01, 0x35
	.zero		2


	//----- nvinfo : EIATTR_PARAM_CBANK
	.align		4
        /*000c*/ 	.byte	0x04, 0x0a
        /*000e*/ 	.short	(.L_160 - .L_159)
	.align		4
.L_159:
        /*0010*/ 	.word	index@(.nv.constant0._ZN7cutlass13device_kernelIN5flash19enable_sm80_to_sm89INS1_16FlashAttnFwdSm80INS1_25CollectiveMainloopFwdSm80ILi4ELi1ELb0EN4cute5tupleIJNS5_1CILi128EEENS7_ILi48EEENS7_ILi96EEEEEELi96ENS_10bfloat16_tEfNS_4arch4Sm80ELb0ELb1ELb1ELb1ELb0ELb1ELb1ELb0EEENS1_21CollectiveEpilogueFwdINS6_IJS8_SA_S9_EEENS6_IJNS7_ILi1EEESI_SI_EEESC_SE_Li128ELb1ELb1ELb0ELb0EEENS1_19SingleTileSchedulerILb1ELb0ELb1ELi128EEEEEEEEEvNT_6ParamsE)
        /*0014*/ 	.short	0x0160
        /*0016*/ 	.short	0x0418


	//----- nvinfo : EIATTR_CBANK_PARAM_SIZE
	.align		4
.L_160:
        /*0018*/ 	.byte	0x03, 0x19
        /*001a*/ 	.short	0x0418


	//----- nvinfo : EIATTR_KPARAM_INFO
	.align		4
        /*001c*/ 	.byte	0x04, 0x17
        /*001e*/ 	.short	(.L_162 - .L_161)
.L_161:
        /*0020*/ 	.word	0x00000000
        /*0024*/ 	.short	0x0000
        /*0026*/ 	.short	0x0000
        /*0028*/ 	.byte	0x00, 0xf0, 0x61, 0x10


	//----- nvinfo : EIATTR_MAXREG_COUNT
	.align		4
.L_162:
        /*002c*/ 	.byte	0x03, 0x1b
        /*002e*/ 	.short	0x00ff


	//----- nvinfo : EIATTR_NUM_BARRIERS
	.align		4
        /*0030*/ 	.byte	0x02, 0x4c
        /*0032*/ 	.byte	0x02
	.zero		1


	//----- nvinfo : EIATTR_ANNOTATIONS
	.align		4
        /*0034*/ 	.byte	0x04, 0x55
        /*0036*/ 	.short	(.L_164 - .L_163)


	//   ....[0]....
.L_163:
        /* <DEDUP_REMOVED lines=53> */


	//----- nvinfo : EIATTR_MERCURY_ISA_VERSION
	.align		4
.L_164:
        /*0378*/ 	.byte	0x03, 0x5f
        /*037a*/ 	.short	0x0000


	//----- nvinfo : EIATTR_COOP_GROUP_MASK_REGIDS
	.align		4
        /*037c*/ 	.byte	0x04, 0x29
        /*037e*/ 	.short	(.L_166 - .L_165)


	//   ....[0]....
.L_165:
        /*0380*/ 	.word	0xffffffff


	//   ....[1]....
        /*0384*/ 	.word	0xffffffff


	//   ....[2]....
        /*0388*/ 	.word	0xffffffff


	//   ....[3]....
        /*038c*/ 	.word	0xffffffff


	//   ....[4]....
        /*0390*/ 	.word	0xffffffff


	//   ....[5]....
        /*0394*/ 	.word	0xffffffff


	//   ....[6]....
        /*0398*/ 	.word	0xffffffff


	//   ....[7]....
        /*039c*/ 	.word	0xffffffff


	//   ....[8]....
        /*03a0*/ 	.word	0xffffffff


	//   ....[9]....
        /*03a4*/ 	.word	0xffffffff


	//   ....[10]....
        /*03a8*/ 	.word	0xffffffff


	//   ....[11]....
        /*03ac*/ 	.word	0xffffffff


	//   ....[12]....
        /*03b0*/ 	.word	0xffffffff


	//   ....[13]....
        /*03b4*/ 	.word	0xffffffff


	//   ....[14]....
        /*03b8*/ 	.word	0xffffffff


	//   ....[15]....
        /*03bc*/ 	.word	0xffffffff


	//   ....[16]....
        /*03c0*/ 	.word	0xffffffff


	//   ....[17]....
        /*03c4*/ 	.word	0xffffffff


	//   ....[18]....
        /*03c8*/ 	.word	0xffffffff


	//   ....[19]....
        /*03cc*/ 	.word	0xffffffff


	//   ....[20]....
        /*03d0*/ 	.word	0xffffffff


	//   ....[21]....
        /*03d4*/ 	.word	0xffffffff


	//   ....[22]....
        /*03d8*/ 	.word	0xffffffff


	//   ....[23]....
        /*03dc*/ 	.word	0xffffffff


	//   ....[24]....
        /*03e0*/ 	.word	0xffffffff


	//   ....[25]....
        /*03e4*/ 	.word	0xffffffff


	//   ....[26]....
        /*03e8*/ 	.word	0xffffffff


	//   ....[27]....
        /*03ec*/ 	.word	0xffffffff


	//   ....[28]....
        /*03f0*/ 	.word	0xffffffff


	//   ....[29]....
        /*03f4*/ 	.word	0xffffffff


	//   ....[30]....
        /*03f8*/ 	.word	0xffffffff


	//   ....[31]....
        /*03fc*/ 	.word	0xffffffff


	//   ....[32]....
        /*0400*/ 	.word	0xffffffff


	//   ....[33]....
        /*0404*/ 	.word	0xffffffff


	//   ....[34]....
        /*0408*/ 	.word	0xffffffff


	//   ....[35]....
        /*040c*/ 	.word	0xffffffff


	//   ....[36]....
        /*0410*/ 	.word	0xffffffff


	//   ....[37]....
        /*0414*/ 	.word	0xffffffff


	//   ....[38]....
        /*0418*/ 	.word	0xffffffff


	//   ....[39]....
        /*041c*/ 	.word	0xffffffff


	//   ....[40]....
        /*0420*/ 	.word	0xffffffff


	//   ....[41]....
        /*0424*/ 	.word	0xffffffff


	//   ....[42]....
        /*0428*/ 	.word	0xffffffff


	//   ....[43]....
        /*042c*/ 	.word	0xffffffff


	//   ....[44]....
        /*0430*/ 	.word	0xffffffff


	//   ....[45]....
        /*0434*/ 	.word	0xffffffff


	//   ....[46]....
        /*0438*/ 	.word	0xffffffff


	//   ....[47]....
        /*043c*/ 	.word	0xffffffff


	//   ....[48]....
        /*0440*/ 	.word	0xffffffff


	//   ....[49]....
        /*0444*/ 	.word	0xffffffff


	//   ....[50]....
        /*0448*/ 	.word	0xffffffff


	//   ....[51]....
        /*044c*/ 	.word	0xffffffff


	//   ....[52]....
        /*0450*/ 	.word	0xffffffff


	//   ....[53]....
        /*0454*/ 	.word	0xffffffff


	//   ....[54]....
        /*0458*/ 	.word	0xffffffff


	//   ....[55]....
        /*045c*/ 	.word	0xffffffff


	//   ....[56]....
        /*0460*/ 	.word	0xffffffff


	//   ....[57]....
        /*0464*/ 	.word	0xffffffff


	//   ....[58]....
        /*0468*/ 	.word	0xffffffff


	//   ....[59]....
        /*046c*/ 	.word	0xffffffff


	//   ....[60]....
        /*0470*/ 	.word	0xffffffff


	//   ....[61]....
        /*0474*/ 	.word	0xffffffff


	//   ....[62]....
        /*0478*/ 	.word	0xffffffff


	//   ....[63]....
        /*047c*/ 	.word	0xffffffff


	//   ....[64]....
        /*0480*/ 	.word	0xffffffff


	//   ....[65]....
        /*0484*/ 	.word	0xffffffff


	//   ....[66]....
        /*0488*/ 	.word	0xffffffff


	//   ....[67]....
        /*048c*/ 	.word	0xffffffff


	//   ....[68]....
        /*0490*/ 	.word	0xffffffff


	//   ....[69]....
        /*0494*/ 	.word	0xffffffff


	//   ....[70]....
        /*0498*/ 	.word	0xffffffff


	//   ....[71]....
        /*049c*/ 	.word	0xffffffff


	//   ....[72]....
        /*04a0*/ 	.word	0xffffffff


	//   ....[73]....
        /*04a4*/ 	.word	0xffffffff


	//   ....[74]....
        /*04a8*/ 	.word	0xffffffff


	//   ....[75]....
        /*04ac*/ 	.word	0xffffffff


	//   ....[76]....
        /*04b0*/ 	.word	0xffffffff


	//   ....[77]....
        /*04b4*/ 	.word	0xffffffff


	//   ....[78]....
        /*04b8*/ 	.word	0xffffffff


	//   ....[79]....
        /*04bc*/ 	.word	0xffffffff


	//   ....[80]....
        /*04c0*/ 	.word	0xffffffff


	//   ....[81]....
        /*04c4*/ 	.word	0xffffffff


	//   ....[82]....
        /*04c8*/ 	.word	0xffffffff


	//   ....[83]....
        /*04cc*/ 	.word	0xffffffff


	//   ....[84]....
        /*04d0*/ 	.word	0xffffffff


	//   ....[85]....
        /*04d4*/ 	.word	0xffffffff


	//   ....[86]....
        /*04d8*/ 	.word	0xffffffff


	//   ....[87]....
        /*04dc*/ 	.word	0xffffffff


	//   ....[88]....
        /*04e0*/ 	.word	0xffffffff


	//   ....[89]....
        /*04e4*/ 	.word	0xffffffff


	//   ....[90]....
        /*04e8*/ 	.word	0xffffffff


	//   ....[91]....
        /*04ec*/ 	.word	0xffffffff


	//   ....[92]....
        /*04f0*/ 	.word	0xffffffff


	//   ....[93]....
        /*04f4*/ 	.word	0xffffffff


	//   ....[94]....
        /*04f8*/ 	.word	0xffffffff


	//   ....[95]....
        /*04fc*/ 	.word	0xffffffff


	//   ....[96]....
        /*0500*/ 	.word	0xffffffff


	//   ....[97]....
        /*0504*/ 	.word	0xffffffff


	//   ....[98]....
        /*0508*/ 	.word	0xffffffff


	//   ....[99]....
        /*050c*/ 	.word	0xffffffff


	//   ....[100]....
        /*0510*/ 	.word	0xffffffff


	//----- nvinfo : EIATTR_COOP_GROUP_INSTR_OFFSETS
	.align		4
.L_166:
        /*0514*/ 	.byte	0x04, 0x28
        /*0516*/ 	.short	(.L_168 - .L_167)


	//   ....[0]....
.L_167:
        /*0518*/ 	.word	0x00000090


	//   ....[1]....
        /*051c*/ 	.word	0x00007100


	//   ....[2]....
        /*0520*/ 	.word	0x00007120


	//   ....[3]....
        /*0524*/ 	.word	0x00007250


	//   ....[4]....
        /*0528*/ 	.word	0x00007280


	//   ....[5]....
        /*052c*/ 	.word	0x000073c0


	//   ....[6]....
        /*0530*/ 	.word	0x000073f0


	//   ....[7]....
        /*0534*/ 	.word	0x00007540


	//   ....[8]....
        /*0538*/ 	.word	0x00007570


	//   ....[9]....
        /*053c*/ 	.word	0x00007d30


	//   ....[10]....
        /*0540*/ 	.word	0x00007d50


	//   ....[11]....
        /*0544*/ 	.word	0x00007d60


	//   ....[12]....
        /*0548*/ 	.word	0x00007d70


	//   ....[13]....
        /*054c*/ 	.word	0x000081a0


	//   ....[14]....
        /*0550*/ 	.word	0x000081e0


	//   ....[15]....
        /*0554*/ 	.word	0x00008400


	//   ....[16]....
        /*0558*/ 	.word	0x00008480


	//   ....[17]....
        /*055c*/ 	.word	0x0000b570


	//   ....[18]....
        /*0560*/ 	.word	0x0000b590


	//   ....[19]....
        /*0564*/ 	.word	0x0000b5a0


	//   ....[20]....
        /*0568*/ 	.word	0x0000b5b0


	//   ....[21]....
        /*056c*/ 	.word	0x0000b830


	//   ....[22]....
        /*0570*/ 	.word	0x0000b870


	//   ....[23]....
        /*0574*/ 	.word	0x0000ba90


	//   ....[24]....
        /*0578*/ 	.word	0x0000bb10


	//   ....[25]....
        /*057c*/ 	.word	0x00010140


	//   ....[26]....
        /*0580*/ 	.word	0x000103a0


	//   ....[27]....
        /*0584*/ 	.word	0x00010a20


	//   ....[28]....
        /*0588*/ 	.word	0x00011280


	//   ....[29]....
        /*058c*/ 	.word	0x000117d0


	//   ....[30]....
        /*0590*/ 	.word	0x00011950


	//   ....[31]....
        /*0594*/ 	.word	0x00011a10


	//   ....[32]....
        /*0598*/ 	.word	0x00011ab0


	//   ....[33]....
        /*059c*/ 	.word	0x00012110


	//   ....[34]....
        /*05a0*/ 	.word	0x000121c0


	//   ....[35]....
        /*05a4*/ 	.word	0x000121e0


	//   ....[36]....
        /*05a8*/ 	.word	0x000122a0


	//   ....[37]....
        /*05ac*/ 	.word	0x00014410


	//   ....[38]....
        /*05b0*/ 	.word	0x00014620


	//   ....[39]....
        /*05b4*/ 	.word	0x00014b60


	//   ....[40]....
        /*05b8*/ 	.word	0x00014fe0


	//   ....[41]....
        /*05bc*/ 	.word	0x00015630


	//   ....[42]....
        /*05c0*/ 	.word	0x00015750


	//   ....[43]....
        /*05c4*/ 	.word	0x000158d0


	//   ....[44]....
        /*05c8*/ 	.word	0x000159f0


	//   ....[45]....
        /*05cc*/ 	.word	0x00015a20


	//   ....[46]....
        /*05d0*/ 	.word	0x00015ad0


	//   ....[47]....
        /*05d4*/ 	.word	0x00015d20


	//   ....[48]....
        /*05d8*/ 	.word	0x00015d80


	//   ....[49]....
        /*05dc*/ 	.word	0x00018e30


	//   ....[50]....
        /*05e0*/ 	.word	0x00018e70


	//   ....[51]....
        /*05e4*/ 	.word	0x00018f10


	//   ....[52]....
        /*05e8*/ 	.word	0x00018f60


	//   ....[53]....
        /*05ec*/ 	.word	0x00018f90


	//   ....[54]....
        /*05f0*/ 	.word	0x000190b0


	//   ....[55]....
        /*05f4*/ 	.word	0x00019100


	//   ....[56]....
        /*05f8*/ 	.word	0x000195c0


	//   ....[57]....
        /*05fc*/ 	.word	0x0001bdd0


	//   ....[58]....
        /*0600*/ 	.word	0x0001c320


	//   ....[59]....
        /*0604*/ 	.word	0x0001c500


	//   ....[60]....
        /*0608*/ 	.word	0x0001c970


	//   ....[61]....
        /*060c*/ 	.word	0x0001cfd0


	//   ....[62]....
        /*0610*/ 	.word	0x0001d0f0


	//   ....[63]....
        /*0614*/ 	.word	0x0001d250


	//   ....[64]....
        /*0618*/ 	.word	0x0001d370


	//   ....[65]....
        /*061c*/ 	.word	0x0001d3a0


	//   ....[66]....
        /*0620*/ 	.word	0x0001d460


	//   ....[67]....
        /*0624*/ 	.word	0x0001d690


	//   ....[68]....
        /*0628*/ 	.word	0x0001d6f0


	//   ....[69]....
        /*062c*/ 	.word	0x0001edb0


	//   ....[70]....
        /*0630*/ 	.word	0x0001ede0


	//   ....[71]....
        /*0634*/ 	.word	0x0001efe0


	//   ....[72]....
        /*0638*/ 	.word	0x0001eff0


	//   ....[73]....
        /*063c*/ 	.word	0x0001f000


	//   ....[74]....
        /*0640*/ 	.word	0x0001f030


	//   ....[75]....
        /*0644*/ 	.word	0x0001f050


	//   ....[76]....
        /*0648*/ 	.word	0x0001f060


	//   ....[77]....
        /*064c*/ 	.word	0x00020570


	//   ....[78]....
        /*0650*/ 	.word	0x000205a0


	//   ....[79]....
        /*0654*/ 	.word	0x000205d0


	//   ....[80]....
        /*0658*/ 	.word	0x000205f0


	//   ....[81]....
        /*065c*/ 	.word	0x00020600


	//   ....[82]....
        /*0660*/ 	.word	0x00020610


	//   ....[83]....
        /*0664*/ 	.word	0x00020620


	//   ....[84]....
        /*0668*/ 	.word	0x00020630


	//   ....[85]....
        /*066c*/ 	.word	0x00020850


	//   ....[86]....
        /*0670*/ 	.word	0x00020860


	//   ....[87]....
        /*0674*/ 	.word	0x000209e0


	//   ....[88]....
        /*0678*/ 	.word	0x00020a10


	//   ....[89]....
        /*067c*/ 	.word	0x00020b60


	//   ....[90]....
        /*0680*/ 	.word	0x00020b90


	//   ....[91]....
        /*0684*/ 	.word	0x00020ce0


	//   ....[92]....
        /*0688*/ 	.word	0x00020d00


	//   ....[93]....
        /*068c*/ 	.word	0x000214f0


	//   ....[94]....
        /*0690*/ 	.word	0x00021510


	//   ....[95]....
        /*0694*/ 	.word	0x00021660


	//   ....[96]....
        /*0698*/ 	.word	0x00021690


	//   ....[97]....
        /*069c*/ 	.word	0x000217c0


	//   ....[98]....
        /*06a0*/ 	.word	0x000217f0


	//   ....[99]....
        /*06a4*/ 	.word	0x00021920


	//   ....[100]....
        /*06a8*/ 	.word	0x00021940


	//----- nvinfo : EIATTR_EXIT_INSTR_OFFSETS
	.align		4
.L_168:
        /*06ac*/ 	.byte	0x04, 0x1c
        /*06ae*/ 	.short	(.L_170 - .L_169)


	//   ....[0]....
.L_169:
        /*06b0*/ 	.word	0x00000370


	//   ....[1]....
        /*06b4*/ 	.word	0x00020d10


	//   ....[2]....
        /*06b8*/ 	.word	0x00020de0


	//   ....[3]....
        /*06bc*/ 	.word	0x00020e40


	//   ....[4]....
        /*06c0*/ 	.word	0x00021950


	//   ....[5]....
        /*06c4*/ 	.word	0x00021a00


	//   ....[6]....
        /*06c8*/ 	.word	0x00021a60


	//----- nvinfo : EIATTR_CTAIDZ_USED
	.align		4
.L_170:
        /*06cc*/ 	.byte	0x01, 0x04
	.zero		2


	//----- nvinfo : EIATTR_MAX_THREADS
	.align		4
        /*06d0*/ 	.byte	0x04, 0x05
        /*06d2*/ 	.short	(.L_172 - .L_171)
.L_171:
        /*06d4*/ 	.word	0x00000080
        /*06d8*/ 	.word	0x00000001
        /*06dc*/ 	.word	0x00000001


	//----- nvinfo : EIATTR_CRS_STACK_SIZE
	.align		4
.L_172:
        /*06e0*/ 	.byte	0x04, 0x1e
        /*06e2*/ 	.short	(.L_174 - .L_173)
.L_173:
        /*06e4*/ 	.word	0x00000000
.L_174:


//--------------------- .nv.info._ZN7cutlass13device_kernelIN5flash19enable_sm80_to_sm89INS1_16FlashAttnFwdSm80INS1_25CollectiveMainloopFwdSm80ILi4ELi1ELb0EN4cute5tupleIJNS5_1CILi128EEENS7_ILi64EEENS7_ILi96EEEEEELi96ENS_10bfloat16_tEfNS_4arch4Sm80ELb1ELb0ELb1ELb0ELb0ELb0ELb1ELb0EEENS1_21CollectiveEpilogueFwdINS6_IJS8_SA_S9_EEENS6_IJNS7_ILi1EEESI_SI_EEESC_SE_Li128ELb0ELb1ELb0ELb0EEENS1_30DynamicPersistentTileSchedulerILi128ELi128ELb0ELb1ELb0EEEEEEEEEvNT_6ParamsE --------------------------
	.section	.nv.info._ZN7cutlass13device_kernelIN5flash19enable_sm80_to_sm89INS1_16FlashAttnFwdSm80INS1_25CollectiveMainloopFwdSm80ILi4ELi1ELb0EN4cute5tupleIJNS5_1CILi128EEENS7_ILi64EEENS7_ILi96EEEEEELi96ENS_10bfloat16_tEfNS_4arch4Sm80ELb1ELb0ELb1ELb0ELb0ELb0ELb1ELb0EEENS1_21CollectiveEpilogueFwdINS6_IJS8_SA_S9_EEENS6_IJNS7_ILi1EEESI_SI_EEESC_SE_Li128ELb0ELb1ELb0ELb0EEENS1_30DynamicPersistentTileSchedulerILi128ELi128ELb0ELb1ELb0EEEEEEEEEvNT_6ParamsE,"",@"SHT_CUDA_INFO"
	.sectionflags	@""
	.align	4


	//----- nvinfo : EIATTR_CUDA_API_VERSION
	.align		4
        /*0000*/ 	.byte	0x04, 0x37
        /*0002*/ 	.short	(.L_176 - .L_175)
.L_175:
        /*0004*/ 	.word	0x00000082


	//----- nvinfo : EIATTR_SW2861232_WAR
	.align		4
.L_176:
        /*0008*/ 	.byte	0x01, 0x35
	.zero		2


	//----- nvinfo : EIATTR_PARAM_CBANK
	.align		4
        /*000c*/ 	.byte	0x04, 0x0a
        /*000e*/ 	.short	(.L_178 - .L_177)
	.align		4
.L_177:
        /*0010*/ 	.word	index@(.nv.constant0._ZN7cutlass13device_kernelIN5flash19enable_sm80_to_sm89INS1_16FlashAttnFwdSm80INS1_25CollectiveMainloopFwdSm80ILi4ELi1ELb0EN4cute5tupleIJNS5_1CILi128EEENS7_ILi64EEENS7_ILi96EEEEEELi96ENS_10bfloat16_tEfNS_4arch4Sm80ELb1ELb0ELb1ELb0ELb0ELb0ELb1ELb0EEENS1_21CollectiveEpilogueFwdINS6_IJS8_SA_S9_EEENS6_IJNS7_ILi1EEESI_SI_EEESC_SE_Li128ELb0ELb1ELb0ELb0EEENS1_30DynamicPersistentTileSchedulerILi128ELi128ELb0ELb1ELb0EEEEEEEEEvNT_6ParamsE)
        /*0014*/ 	.short	0x0160
        /*0016*/ 	.short	0x0428


	//----- nvinfo : EIATTR_CBANK_PARAM_SIZE
	.align		4
.L_178:
        /*0018*/ 	.byte	0x03, 0x19
        /*001a*/ 	.short	0x0428


	//----- nvinfo : EIATTR_KPARAM_INFO
	.align		4
        /*001c*/ 	.byte	0x04, 0x17
        /*001e*/ 	.short	(.L_180 - .L_179)
.L_179:
        /*0020*/ 	.word	0x00000000
        /*0024*/ 	.short	0x0000
        /*0026*/ 	.short	0x0000
        /*0028*/ 	.byte	0x00, 0xf0, 0xa1, 0x10


	//----- nvinfo : EIATTR_MAXREG_COUNT
	.align		4
.L_180:
        /*002c*/ 	.byte	0x03, 0x1b
        /*002e*/ 	.short	0x00ff


	//----- nvinfo : EIATTR_NUM_BARRIERS
	.align		4
        /*0030*/ 	.byte	0x02, 0x4c
        /*0032*/ 	.byte	0x06
	.zero		1


	//----- nvinfo : EIATTR_ANNOTATIONS
	.align		4
        /*0034*/ 	.byte	0x04, 0x55
        /*0036*/ 	.short	(.L_182 - .L_181)


	//   ....[0]....
.L_181:
        /* <DEDUP_REMOVED lines=78> */


	//----- nvinfo : EIATTR_MERCURY_ISA_VERSION
	.align		4
.L_182:
        /*0508*/ 	.byte	0x03, 0x5f
        /*050a*/ 	.short	0x0000


	//----- nvinfo : EIATTR_INT_WARP_WIDE_INSTR_OFFSETS
	.align		4
        /*050c*/ 	.byte	0x04, 0x31
        /*050e*/ 	.short	(.L_184 - .L_183)


	//   ....[0]....
.L_183:
        /*0510*/ 	.word	0x0000ec00


	//   ....[1]....
        /*0514*/ 	.word	0x0000ec80


	//----- nvinfo : EIATTR_COOP_GROUP_MASK_REGIDS
	.align		4
.L_184:
        /*0518*/ 	.byte	0x04, 0x29
        /*051a*/ 	.short	(.L_186 - .L_185)


	//   ....[0]....
.L_185:
        /*051c*/ 	.word	0xffffffff


	//   ....[1]....
        /*0520*/ 	.word	0xffffffff


	//   ....[2]....
        /*0524*/ 	.word	0xffffffff


	//   ....[3]....
        /*0528*/ 	.word	0xffffffff


	//   ....[4]....
        /*052c*/ 	.word	0xffffffff


	//   ....[5]....
        /*0530*/ 	.word	0xffffffff


	//   ....[6]....
        /*0534*/ 	.word	0xffffffff


	//   ....[7]....
        /*0538*/ 	.word	0xffffffff


	//   ....[8]....
        /*053c*/ 	.word	0xffffffff


	//   ....[9]....
        /*0540*/ 	.word	0xffffffff


	//   ....[10]....
        /*0544*/ 	.word	0xffffffff


	//   ....[11]....
        /*0548*/ 	.word	0xffffffff


	//   ....[12]....
        /*054c*/ 	.word	0xffffffff


	//   ....[13]....
        /*0550*/ 	.word	0xffffffff


	//   ....[14]....
        /*0554*/ 	.word	0xffffffff


	//   ....[15]....
        /*0558*/ 	.word	0xffffffff


	//   ....[16]....
        /*055c*/ 	.word	0xffffffff


	//   ....[17]....
        /*0560*/ 	.word	0xffffffff


	//   ....[18]....
        /*0564*/ 	.word	0xffffffff


	//   ....[19]....
        /*0568*/ 	.word	0xffffffff


	//   ....[20]....
        /*056c*/ 	.word	0xffffffff


	//   ....[21]....
        /*0570*/ 	.word	0xffffffff


	//   ....[22]....
        /*0574*/ 	.word	0xffffffff


	//   ....[23]....
        /*0578*/ 	.word	0xffffffff


	//   ....[24]....
        /*057c*/ 	.word	0xffffffff


	//   ....[25]....
        /*0580*/ 	.word	0xffffffff


	//   ....[26]....
        /*0584*/ 	.word	0xffffffff


	//   ....[27]....
        /*0588*/ 	.word	0xffffffff


	//   ....[28]....
        /*058c*/ 	.word	0xffffffff


	//   ....[29]....
        /*0590*/ 	.word	0xffffffff


	//   ....[30]....
        /*0594*/ 	.word	0xffffffff


	//   ....[31]....
        /*0598*/ 	.word	0xffffffff


	//   ....[32]....
        /*059c*/ 	.word	0xffffffff


	//   ....[33]....
        /*05a0*/ 	.word	0xffffffff


	//   ....[34]....
        /*05a4*/ 	.word	0xffffffff


	//   ....[35]....
        /*05a8*/ 	.word	0xffffffff


	//   ....[36]....
        /*05ac*/ 	.word	0xffffffff


	//   ....[37]....
        /*05b0*/ 	.word	0xffffffff


	//   ....[38]....
        /*05b4*/ 	.word	0xffffffff


	//   ....[39]....
        /*05b8*/ 	.word	0xffffffff


	//   ....[40]....
        /*05bc*/ 	.word	0xffffffff


	//   ....[41]....
        /*05c0*/ 	.word	0xffffffff


	//   ....[42]....
        /*05c4*/ 	.word	0xffffffff


	//   ....[43]....
        /*05c8*/ 	.word	0xffffffff


	//   ....[44]....
        /*05cc*/ 	.word	0xffffffff


	//   ....[45]....
        /*05d0*/ 	.word	0xffffffff


	//   ....[46]....
        /*05d4*/ 	.word	0xffffffff


	//   ....[47]....
        /*05d8*/ 	.word	0xffffffff


	//   ....[48]....
        /*05dc*/ 	.word	0xffffffff


	//   ....[49]....
        /*05e0*/ 	.word	0xffffffff


	//   ....[50]....
        /*05e4*/ 	.word	0xffffffff


	//   ....[51]....
        /*05e8*/ 	.word	0xffffffff


	//   ....[52]....
        /*05ec*/ 	.word	0xffffffff


	//   ....[53]....
        /*05f0*/ 	.word	0xffffffff


	//   ....[54]....
        /*05f4*/ 	.word	0xffffffff


	//   ....[55]....
        /*05f8*/ 	.word	0xffffffff


	//   ....[56]....
        /*05fc*/ 	.word	0xffffffff


	//   ....[57]....
        /*0600*/ 	.word	0xffffffff


	//   ....[58]....
        /*0604*/ 	.word	0xffffffff


	//   ....[59]....
        /*0608*/ 	.word	0xffffffff


	//   ....[60]....
        /*060c*/ 	.word	0xffffffff


	//   ....[61]....
        /*0610*/ 	.word	0xffffffff


	//   ....[62]....
        /*0614*/ 	.word	0xffffffff


	//   ....[63]....
        /*0618*/ 	.word	0xffffffff


	//   ....[64]....
        /*061c*/ 	.word	0xffffffff


	//   ....[65]....
        /*0620*/ 	.word	0xffffffff


	//   ....[66]....
        /*0624*/ 	.word	0xffffffff


	//   ....[67]....
        /*0628*/ 	.word	0xffffffff


	//   ....[68]....
        /*062c*/ 	.word	0xffffffff


	//   ....[69]....
        /*0630*/ 	.word	0xffffffff


	//   ....[70]....
        /*0634*/ 	.word	0xffffffff


	//   ....[71]....
        /*0638*/ 	.word	0xffffffff


	//   ....[72]....
        /*063c*/ 	.word	0xffffffff


	//   ....[73]....
        /*0640*/ 	.word	0xffffffff


	//   ....[74]....
        /*0644*/ 	.word	0xffffffff


	//   ....[75]....
        /*0648*/ 	.word	0xffffffff


	//   ....[76]....
        /*064c*/ 	.word	0xffffffff


	//   ....[77]....
        /*0650*/ 	.word	0xffffffff


	//   ....[78]....
        /*0654*/ 	.word	0xffffffff


	//   ....[79]....
        /*0658*/ 	.word	0xffffffff


	//   ....[80]....
        /*065c*/ 	.word	0xffffffff


	//   ....[81]....
        /*0660*/ 	.word	0xffffffff


	//   ....[82]....
        /*0664*/ 	.word	0xffffffff


	//   ....[83]....
        /*0668*/ 	.word	0xffffffff


	//   ....[84]....
        /*066c*/ 	.word	0xffffffff


	//   ....[85]....
        /*0670*/ 	.word	0xffffffff


	//   ....[86]....
        /*0674*/ 	.word	0xffffffff


	//   ....[87]....
        /*0678*/ 	.word	0xffffffff


	//   ....[88]....
        /*067c*/ 	.word	0xffffffff


	//   ....[89]....
        /*0680*/ 	.word	0xffffffff


	//   ....[90]....
        /*0684*/ 	.word	0xffffffff


	//   ....[91]....
        /*0688*/ 	.word	0xffffffff


	//   ....[92]....
        /*068c*/ 	.word	0xffffffff


	//   ....[93]....
        /*0690*/ 	.word	0xffffffff


	//   ....[94]....
        /*0694*/ 	.word	0xffffffff


	//   ....[95]....
        /*0698*/ 	.word	0xffffffff


	//   ....[96]....
        /*069c*/ 	.word	0xffffffff


	//   ....[97]....
        /*06a0*/ 	.word	0xffffffff


	//   ....[98]....
        /*06a4*/ 	.word	0xffffffff


	//   ....[99]....
        /*06a8*/ 	.word	0xffffffff


	//----- nvinfo : EIATTR_COOP_GROUP_INSTR_OFFSETS
	.align		4
.L_186:
        /*06ac*/ 	.byte	0x04, 0x28
        /*06ae*/ 	.short	(.L_188 - .L_187)


	//   ....[0]....
.L_187:
        /*06b0*/ 	.word	0x00000050


	//   ....[1]....
        /*06b4*/ 	.word	0x00001800


	//   ....[2]....
        /*06b8*/ 	.word	0x00001820


	//   ....[3]....
        /*06bc*/ 	.word	0x000019f0


	//   ....[4]....
        /*06c0*/ 	.word	0x00001a00


	//   ....[5]....
        /*06c4*/ 	.word	0x00001bc0


	//   ....[6]....
        /*06c8*/ 	.word	0x00001be0


	//   ....[7]....
        /*06cc*/ 	.word	0x00001da0


	//   ....[8]....
        /*06d0*/ 	.word	0x00001db0


	//   ....[9]....
        /*06d4*/ 	.word	0x000037a0


	//   ....[10]....
        /*06d8*/ 	.word	0x000037e0


	//   ....[11]....
        /*06dc*/ 	.word	0x00003d40


	//   ....[12]....
        /*06e0*/ 	.word	0x00003d70


	//   ....[13]....
        /*06e4*/ 	.word	0x00003da0


	//   ....[14]....
        /*06e8*/ 	.word	0x00003e50


	//   ....[15]....
        /*06ec*/ 	.word	0x00003e80


	//   ....[16]....
        /*06f0*/ 	.word	0x00003f50


	//   ....[17]....
        /*06f4*/ 	.word	0x00004520


	//   ....[18]....
        /*06f8*/ 	.word	0x000046a0


	//   ....[19]....
        /*06fc*/ 	.word	0x000046d0


	//   ....[20]....
        /*0700*/ 	.word	0x00004750


	//   ....[21]....
        /*0704*/ 	.word	0x00006b00


	//   ....[22]....
        /*0708*/ 	.word	0x00006b50


	//   ....[23]....
        /*070c*/ 	.word	0x00006bb0


	//   ....[24]....
        /*0710*/ 	.word	0x00006c20


	//   ....[25]....
        /*0714*/ 	.word	0x00007b50


	//   ....[26]....
        /*0718*/ 	.word	0x00007d60


	//   ....[27]....
        /*071c*/ 	.word	0x00008020


	//   ....[28]....
        /*0720*/ 	.word	0x00008120


	//   ....[29]....
        /*0724*/ 	.word	0x00008170


	//   ....[30]....
        /*0728*/ 	.word	0x000081f0


	//   ....[31]....
        /*072c*/ 	.word	0x00008220


	//   ....[32]....
        /*0730*/ 	.word	0x00008340


	//   ....[33]....
        /*0734*/ 	.word	0x0000bb00


	//   ....[34]....
        /*0738*/ 	.word	0x0000bb90


	//   ....[35]....
        /*073c*/ 	.word	0x0000bbc0


	//   ....[36]....
        /*0740*/ 	.word	0x0000bbf0


	//   ....[37]....
        /*0744*/ 	.word	0x0000bc70


	//   ....[38]....
        /*0748*/ 	.word	0x0000bcb0


	//   ....[39]....
        /*074c*/ 	.word	0x0000c1e0


	//   ....[40]....
        /*0750*/ 	.word	0x0000c350


	//   ....[41]....
        /*0754*/ 	.word	0x0000e200


	//   ....[42]....
        /*0758*/ 	.word	0x0000e270


	//   ....[43]....
        /*075c*/ 	.word	0x0000e280


	//   ....[44]....
        /*0760*/ 	.word	0x0000e290


	//   ....[45]....
        /*0764*/ 	.word	0x0000e2c0


	//   ....[46]....
        /*0768*/ 	.word	0x0000e2e0


	//   ....[47]....
        /*076c*/ 	.word	0x0000e2f0


	//   ....[48]....
        /*0770*/ 	.word	0x0000e300


	//   ....[49]....
        /*0774*/ 	.word	0x0000f410


	//   ....[50]....
        /*0778*/ 	.word	0x0000f800


	//   ....[51]....
        /*077c*/ 	.word	0x0000f830


	//   ....[52]....
        /*0780*/ 	.word	0x0000f860


	//   ....[53]....
        /*0784*/ 	.word	0x0000f880


	//   ....[54]....
        /*0788*/ 	.word	0x0000f890


	//   ....[55]....
        /*078c*/ 	.word	0x0000f8a0


	//   ....[56]....
        /*0790*/ 	.word	0x0000f8b0


	//   ....[57]....
        /*0794*/ 	.word	0x0000f8c0


	//   ....[58]....
        /*0798*/ 	.word	0x0000fb40


	//   ....[59]....
        /*079c*/ 	.word	0x0000fb50


	//   ....[60]....
        /*07a0*/ 	.word	0x0000fc80


	//   ....[61]....
        /*07a4*/ 	.word	0x0000fcb0


	//   ....[62]....
        /*07a8*/ 	.word	0x0000fdb0


	//   ....[63]....
        /*07ac*/ 	.word	0x0000fde0


	//   ....[64]....
        /*07b0*/ 	.word	0x0000fed0


	//   ....[65]....
        /*07b4*/ 	.word	0x0000fee0


	//   ....[66]....
        /*07b8*/ 	.word	0x000104b0


	//   ....[67]....
        /*07bc*/ 	.word	0x000104d0


	//   ....[68]....
        /*07c0*/ 	.word	0x00010660


	//   ....[69]....
        /*07c4*/ 	.word	0x00010670


	//   ....[70]....
        /*07c8*/ 	.word	0x000107f0


	//   ....[71]....
        /*07cc*/ 	.word	0x00010810


	//   ....[72]....
        /*07d0*/ 	.word	0x00010990


	//   ....[73]....
        /*07d4*/ 	.word	0x000109a0


	//   ....[74]....
        /*07d8*/ 	.word	0x00010b90


	//   ....[75]....
        /*07dc*/ 	.word	0x00010c80


	//   ....[76]....
        /*07e0*/ 	.word	0x00010cf0


	//   ....[77]....
        /*07e4*/ 	.word	0x00010d50


	//   ....[78]....
        /*07e8*/ 	.word	0x00010db0


	//   ....[79]....
        /*07ec*/ 	.word	0x00010e10


	//   ....[80]....
        /*07f0*/ 	.word	0x00010e80


	//   ....[81]....
        /*07f4*/ 	.word	0x00010ee0


	//   ....[82]....
        /*07f8*/ 	.word	0x00010f40


	//   ....[83]....
        /*07fc*/ 	.word	0x00010f90


	//   ....[84]....
        /*0800*/ 	.word	0x00010ff0


	//   ....[85]....
        /*0804*/ 	.word	0x00011040


	//   ....[86]....
        /*0808*/ 	.word	0x000110a0


	//   ....[87]....
        /*080c*/ 	.word	0x000110f0


	//   ....[88]....
        /*0810*/ 	.word	0x00011150


	//   ....[89]....
        /*0814*/ 	.word	0x000111a0


	//   ....[90]....
        /*0818*/ 	.word	0x00011200


	//   ....[91]....
        /*081c*/ 	.word	0x00011260


	//   ....[92]....
        /*0820*/ 	.word	0x000112d0


	//   ....[93]....
        /*0824*/ 	.word	0x00011330


	//   ....[94]....
        /*0828*/ 	.word	0x00011390


	//   ....[95]....
        /*082c*/ 	.word	0x000113f0


	//   ....[96]....
        /*0830*/ 	.word	0x00011460


	//   ....[97]....
        /*0834*/ 	.word	0x000114c0


	//   ....[98]....
        /*0838*/ 	.word	0x00011520


	//   ....[99]....
        /*083c*/ 	.word	0x00011580


	//----- nvinfo : EIATTR_EXIT_INSTR_OFFSETS
	.align		4
.L_188:
        /*0840*/ 	.byte	0x04, 0x1c
        /*0842*/ 	.short	(.L_190 - .L_189)


	//   ....[0]....
.L_189:
        /*0844*/ 	.word	0x000000a0


	//   ....[1]....
        /*0848*/ 	.word	0x00010c30


	//----- nvinfo : EIATTR_MAX_THREADS
	.align		4
.L_190:
        /*084c*/ 	.byte	0x04, 0x05
        /*084e*/ 	.short	(.L_192 - .L_191)
.L_191:
        /*0850*/ 	.word	0x00000080
        /*0854*/ 	.word	0x00000001
        /*0858*/ 	.word	0x00000001


	//----- nvinfo : EIATTR_CRS_STACK_SIZE
	.align		4
.L_192:
        /*085c*/ 	.byte	0x04, 0x1e
        /*085e*/ 	.short	(.L_194 - .L_193)
.L_193:
        /*0860*/ 	.word	0x00000000
.L_194:


//--------------------- .nv.info._ZN7cutlass13device_kernelIN5flash19enable_sm80_to_sm89INS1_16FlashAttnFwdSm80INS1_25CollectiveMainloopFwdSm80ILi4ELi1ELb0EN4cute5tupleIJNS5_1CILi128EEENS7_ILi64EEENS7_ILi96EEEEEELi96ENS_10bfloat16_tEfNS_4arch4Sm80ELb1ELb0ELb1ELb1ELb0ELb0ELb1ELb0EEENS1_21CollectiveEpilogueFwdINS6_IJS8_SA_S9_EEENS6_IJNS7_ILi1EEESI_SI_EEESC_SE_Li128ELb1ELb1ELb0ELb0EEENS1_19SingleTileSchedulerILb1ELb0ELb1ELi128EEEEEEEEEvNT_6ParamsE --------------------------
	.section	.nv.info._ZN7cutlass13device_kernelIN5flash19enable_sm80_to_sm89INS1_16FlashAttnFwdSm80INS1_25CollectiveMainloopFwdSm80ILi4ELi1ELb0EN4cute5tupleIJNS5_1CILi128EEENS7_ILi64EEENS7_ILi96EEEEEELi96ENS_10bfloat16_tEfNS_4arch4Sm80ELb1ELb0ELb1ELb1ELb0ELb0ELb1ELb0EEENS1_21CollectiveEpilogueFwdINS6_IJS8_SA_S9_EEENS6_IJNS7_ILi1EEESI_SI_EEESC_SE_Li128ELb1ELb1ELb0ELb0EEENS1_19SingleTileSchedulerILb1ELb0ELb1ELi128EEEEEEEEEvNT_6ParamsE,"",@"SHT_CUDA_INFO"
	.sectionflags	@""
	.align	4


	//----- nvinfo : EIATTR_CUDA_API_VERSION
	.align		4
        /*0000*/ 	.byte	0x04, 0x37
        /*0002*/ 	.short	(.L_196 - .L_195)
.L_195:
        /*0004*/ 	.word	0x00000082


	//----- nvinfo : EIATTR_SW2861232_WAR
	.align		4
.L_196:
        /*0008*/ 	.byte	0x01, 0x35
	.zero		2


	//----- nvinfo : EIATTR_PARAM_CBANK
	.align		4
        /*000c*/ 	.byte	0x04, 0x0a
        /*000e*/ 	.short	(.L_198 - .L_197)
	.align		4
.L_197:
        /*0010*/ 	.word	index@(.nv.constant0._ZN7cutlass13device_kernelIN5flash19enable_sm80_to_sm89INS1_16FlashAttnFwdSm80INS1_25CollectiveMainloopFwdSm80ILi4ELi1ELb0EN4cute5tupleIJNS5_1CILi128EEENS7_ILi64EEENS7_ILi96EEEEEELi96ENS_10bfloat16_tEfNS_4arch4Sm80ELb1ELb0ELb1ELb1ELb0ELb0ELb1ELb0EEENS1_21CollectiveEpilogueFwdINS6_IJS8_SA_S9_EEENS6_IJNS7_ILi1EEESI_SI_EEESC_SE_Li128ELb1ELb1ELb0ELb0EEENS1_19SingleTileSchedulerILb1ELb0ELb1ELi128EEEEEEEEEvNT_6ParamsE)
        /*0014*/ 	.short	0x0160
        /*0016*/ 	.short	0x0418


	//----- nvinfo : EIATTR_CBANK_PARAM_SIZE
	.align		4
.L_198:
        /*0018*/ 	.byte	0x03, 0x19
        /*001a*/ 	.short	0x0418


	//----- nvinfo : EIATTR_KPARAM_INFO
	.align		4
        /*001c*/ 	.byte	0x04, 0x17
        /*001e*/ 	.short	(.L_200 - .L_199)
.L_199:
        /*0020*/ 	.word	0x00000000
        /*0024*/ 	.short	0x0000
        /*0026*/ 	.short	0x0000
        /*0028*/ 	.byte	0x00, 0xf0, 0x61, 0x10


	//----- nvinfo : EIATTR_MAXREG_COUNT
	.align		4
.L_200:
        /*002c*/ 	.byte	0x03, 0x1b
        /*002e*/ 	.short	0x00ff


	//----- nvinfo : EIATTR_NUM_BARRIERS
	.align		4
        /*0030*/ 	.byte	0x02, 0x4c
        /*0032*/ 	.byte	0x02
	.zero		1


	//----- nvinfo : EIATTR_ANNOTATIONS
	.align		4
        /*0034*/ 	.byte	0x04, 0x55
        /*0036*/ 	.short	(.L_202 - .L_201)


	//   ....[0]....
.L_201:
        /* <DEDUP_REMOVED lines=48> */


	//----- nvinfo : EIATTR_MERCURY_ISA_VERSION
	.align		4
.L_202:
        /*0320*/ 	.byte	0x03, 0x5f
        /*0322*/ 	.short	0x0000


	//----- nvinfo : EIATTR_COOP_GROUP_MASK_REGIDS
	.align		4
        /*0324*/ 	.byte	0x04, 0x29
        /*0326*/ 	.short	(.L_204 - .L_203)


	//   ....[0]....
.L_203:
        /*0328*/ 	.word	0xffffffff


	//   ....[1]....
        /*032c*/ 	.word	0xffffffff


	//   ....[2]....
        /*0330*/ 	.word	0xffffffff


	//   ....[3]....
        /*0334*/ 	.word	0xffffffff


	//   ....[4]....
        /*0338*/ 	.word	0xffffffff


	//   ....[5]....
        /*033c*/ 	.word	0xffffffff


	//   ....[6]....
        /*0340*/ 	.word	0xffffffff


	//   ....[7]....
        /*0344*/ 	.word	0xffffffff


	//   ....[8]....
        /*0348*/ 	.word	0xffffffff


	//   ....[9]....
        /*034c*/ 	.word	0xffffffff


	//   ....[10]....
        /*0350*/ 	.word	0xffffffff


	//   ....[11]....
        /*0354*/ 	.word	0xffffffff


	//   ....[12]....
        /*0358*/ 	.word	0xffffffff


	//   ....[13]....
        /*035c*/ 	.word	0xffffffff


	//   ....[14]....
        /*0360*/ 	.word	0xffffffff


	//   ....[15]....
        /*0364*/ 	.word	0xffffffff


	//   ....[16]....
        /*0368*/ 	.word	0xffffffff


	//   ....[17]....
        /*036c*/ 	.word	0xffffffff


	//   ....[18]....
        /*0370*/ 	.word	0xffffffff


	//   ....[19]....
        /*0374*/ 	.word	0xffffffff


	//   ....[20]....
        /*0378*/ 	.word	0xffffffff


	//   ....[21]....
        /*037c*/ 	.word	0xffffffff


	//   ....[22]....
        /*0380*/ 	.word	0xffffffff


	//   ....[23]....
        /*0384*/ 	.word	0xffffffff


	//   ....[24]....
        /*0388*/ 	.word	0xffffffff


	//   ....[25]....
        /*038c*/ 	.word	0xffffffff


	//   ....[26]....
        /*0390*/ 	.word	0xffffffff


	//   ....[27]....
        /*0394*/ 	.word	0xffffffff


	//   ....[28]....
        /*0398*/ 	.word	0xffffffff


	//   ....[29]....
        /*039c*/ 	.word	0xffffffff


	//   ....[30]....
        /*03a0*/ 	.word	0xffffffff


	//   ....[31]....
        /*03a4*/ 	.word	0xffffffff


	//   ....[32]....
        /*03a8*/ 	.word	0xffffffff


	//   ....[33]....
        /*03ac*/ 	.word	0xffffffff


	//   ....[34]....
        /*03b0*/ 	.word	0xffffffff


	//   ....[35]....
        /*03b4*/ 	.word	0xffffffff


	//   ....[36]....
        /*03b8*/ 	.word	0xffffffff


	//   ....[37]....
        /*03bc*/ 	.word	0xffffffff


	//   ....[38]....
        /*03c0*/ 	.word	0xffffffff


	//   ....[39]....
        /*03c4*/ 	.word	0xffffffff


	//   ....[40]....
        /*03c8*/ 	.word	0xffffffff


	//   ....[41]....
        /*03cc*/ 	.word	0xffffffff


	//   ....[42]....
        /*03d0*/ 	.word	0xffffffff


	//   ....[43]....
        /*03d4*/ 	.word	0xffffffff


	//   ....[44]....
        /*03d8*/ 	.word	0xffffffff


	//   ....[45]....
        /*03dc*/ 	.word	0xffffffff


	//   ....[46]....
        /*03e0*/ 	.word	0xffffffff


	//   ....[47]....
        /*03e4*/ 	.word	0xffffffff


	//   ....[48]....
        /*03e8*/ 	.word	0xffffffff


	//   ....[49]....
        /*03ec*/ 	.word	0xffffffff


	//   ....[50]....
        /*03f0*/ 	.word	0xffffffff


	//   ....[51]....
        /*03f4*/ 	.word	0xffffffff


	//   ....[52]....
        /*03f8*/ 	.word	0xffffffff


	//   ....[53]....
        /*03fc*/ 	.word	0xffffffff


	//   ....[54]....
        /*0400*/ 	.word	0xffffffff


	//   ....[55]....
        /*0404*/ 	.word	0xffffffff


	//   ....[56]....
        /*0408*/ 	.word	0xffffffff


	//   ....[57]....
        /*040c*/ 	.word	0xffffffff


	//   ....[58]....
        /*0410*/ 	.word	0xffffffff


	//   ....[59]....
        /*0414*/ 	.word	0xffffffff


	//   ....[60]....
        /*0418*/ 	.word	0xffffffff


	//   ....[61]....
        /*041c*/ 	.word	0xffffffff


	//   ....[62]....
        /*0420*/ 	.word	0xffffffff


	//   ....[63]....
        /*0424*/ 	.word	0xffffffff


	//   ....[64]....
        /*0428*/ 	.word	0xffffffff


	//   ....[65]....
        /*042c*/ 	.word	0xffffffff


	//   ....[66]....
        /*0430*/ 	.word	0xffffffff


	//   ....[67]....
        /*0434*/ 	.word	0xffffffff


	//   ....[68]....
        /*0438*/ 	.word	0xffffffff


	//   ....[69]....
        /*043c*/ 	.word	0xffffffff


	//   ....[70]....
        /*0440*/ 	.word	0xffffffff


	//   ....[71]....
        /*0444*/ 	.word	0xffffffff


	//   ....[72]....
        /*0448*/ 	.word	0xffffffff


	//----- nvinfo : EIATTR_COOP_GROUP_INSTR_OFFSETS
	.align		4
.L_204:
        /*044c*/ 	.byte	0x04, 0x28
        /*044e*/ 	.short	(.L_206 - .L_205)


	//   ....[0]....
.L_205:
        /*0450*/ 	.word	0x00000090


	//   ....[1]....
        /*0454*/ 	.word	0x000012a0


	//   ....[2]....
        /*0458*/ 	.word	0x00001390


	//   ....[3]....
        /*045c*/ 	.word	0x000014e0


	//   ....[4]....
        /*0460*/ 	.word	0x00001510


	//   ....[5]....
        /*0464*/ 	.word	0x00001660


	//   ....[6]....
        /*0468*/ 	.word	0x00001690


	//   ....[7]....
        /*046c*/ 	.word	0x000017d0


	//   ....[8]....
        /*0470*/ 	.word	0x00001810


	//   ....[9]....
        /*0474*/ 	.word	0x00002eb0


	//   ....[10]....
        /*0478*/ 	.word	0x00002ed0


	//   ....[11]....
        /*047c*/ 	.word	0x00002ef0


	//   ....[12]....
        /*0480*/ 	.word	0x00002f10


	//   ....[13]....
        /*0484*/ 	.word	0x00003890


	//   ....[14]....
        /*0488*/ 	.word	0x00003ac0


	//   ....[15]....
        /*048c*/ 	.word	0x00003af0


	//   ....[16]....
        /*0490*/ 	.word	0x00003c50


	//   ....[17]....
        /*0494*/ 	.word	0x00003fe0


	//   ....[18]....
        /*0498*/ 	.word	0x00004190


	//   ....[19]....
        /*049c*/ 	.word	0x000041c0


	//   ....[20]....
        /*04a0*/ 	.word	0x000043f0


	//   ....[21]....
        /*04a4*/ 	.word	0x00006fe0


	//   ....[22]....
        /*04a8*/ 	.word	0x00007020


	//   ....[23]....
        /*04ac*/ 	.word	0x00007060


	//   ....[24]....
        /*04b0*/ 	.word	0x000070b0


	//   ....[25]....
        /*04b4*/ 	.word	0x00007c50


	//   ....[26]....
        /*04b8*/ 	.word	0x00007cf0


	//   ....[27]....
        /*04bc*/ 	.word	0x00007d70


	//   ....[28]....
        /*04c0*/ 	.word	0x00007e40


	//   ....[29]....
        /*04c4*/ 	.word	0x00008060


	//   ....[30]....
        /*04c8*/ 	.word	0x00008190


	//   ....[31]....
        /*04cc*/ 	.word	0x00008270


	//   ....[32]....
        /*04d0*/ 	.word	0x00008340


	//   ....[33]....
        /*04d4*/ 	.word	0x0000bbf0


	//   ....[34]....
        /*04d8*/ 	.word	0x0000bc80


	//   ....[35]....
        /*04dc*/ 	.word	0x0000bd00


	//   ....[36]....
        /*04e0*/ 	.word	0x0000bd90


	//   ....[37]....
        /*04e4*/ 	.word	0x0000be70


	//   ....[38]....
        /*04e8*/ 	.word	0x0000bf20


	//   ....[39]....
        /*04ec*/ 	.word	0x0000c210


	//   ....[40]....
        /*04f0*/ 	.word	0x0000c380


	//   ....[41]....
        /*04f4*/ 	.word	0x0000e410


	//   ....[42]....
        /*04f8*/ 	.word	0x0000e420


	//   ....[43]....
        /*04fc*/ 	.word	0x0000e430


	//   ....[44]....
        /*0500*/ 	.word	0x0000e440


	//   ....[45]....
        /*0504*/ 	.word	0x0000e470


	//   ....[46]....
        /*0508*/ 	.word	0x0000e490


	//   ....[47]....
        /*050c*/ 	.word	0x0000e4b0


	//   ....[48]....
        /*0510*/ 	.word	0x0000e4c0


	//   ....[49]....
        /*0514*/ 	.word	0x0000fba0


	//   ....[50]....
        /*0518*/ 	.word	0x0000fbe0


	//   ....[51]....
        /*051c*/ 	.word	0x0000fc10


	//   ....[52]....
        /*0520*/ 	.word	0x0000fc30


	//   ....[53]....
        /*0524*/ 	.word	0x0000fc40


	//   ....[54]....
        /*0528*/ 	.word	0x0000fc50


	//   ....[55]....
        /*052c*/ 	.word	0x0000fc60


	//   ....[56]....
        /*0530*/ 	.word	0x0000fc70


	//   ....[57]....
        /*0534*/ 	.word	0x0000fe80


	//   ....[58]....
        /*0538*/ 	.word	0x0000fe90


	//   ....[59]....
        /*053c*/ 	.word	0x00010010


	//   ....[60]....
        /*0540*/ 	.word	0x00010040


	//   ....[61]....
        /*0544*/ 	.word	0x00010190


	//   ....[62]....
        /*0548*/ 	.word	0x000101c0


	//   ....[63]....
        /*054c*/ 	.word	0x00010310


	//   ....[64]....
        /*0550*/ 	.word	0x00010330


	//   ....[65]....
        /*0554*/ 	.word	0x00010b30


	//   ....[66]....
        /*0558*/ 	.word	0x00010b50


	//   ....[67]....
        /*055c*/ 	.word	0x00010ca0


	//   ....[68]....
        /*0560*/ 	.word	0x00010cd0


	//   ....[69]....
        /*0564*/ 	.word	0x00010e00


	//   ....[70]....
        /*0568*/ 	.word	0x00010e30


	//   ....[71]....
        /*056c*/ 	.word	0x00010f60


	//   ....[72]....
        /*0570*/ 	.word	0x00010f80


	//----- nvinfo : EIATTR_EXIT_INSTR_OFFSETS
	.align		4
.L_206:
        /*0574*/ 	.byte	0x04, 0x1c
        /*0576*/ 	.short	(.L_208 - .L_207)


	//   ....[0]....
.L_207:
        /*0578*/ 	.word	0x00000370


	//   ....[1]....
        /*057c*/ 	.word	0x00010340


	//   ....[2]....
        /*0580*/ 	.word	0x00010410


	//   ....[3]....
        /*0584*/ 	.word	0x00010470


	//   ....[4]....
        /*0588*/ 	.word	0x00010f90


	//   ....[5]....
        /*058c*/ 	.word	0x00011040


	//   ....[6]....
        /*0590*/ 	.word	0x000110a0


	//----- nvinfo : EIATTR_CTAIDZ_USED
	.align		4
.L_208:
        /*0594*/ 	.byte	0x01, 0x04
	.zero		2


	//----- nvinfo : EIATTR_MAX_THREADS
	.align		4
        /*0598*/ 	.byte	0x04, 0x05
        /*059a*/ 	.short	(.L_210 - .L_209)
.L_209:
        /*059c*/ 	.word	0x00000080
        /*05a0*/ 	.word	0x00000001
        /*05a4*/ 	.word	0x00000001


	//----- nvinfo : EIATTR_CRS_STACK_SIZE
	.align		4
.L_210:
        /*05a8*/ 	.byte	0x04, 0x1e
        /*05aa*/ 	.short	(.L_212 - .L_211)
.L_211:
        /*05ac*/ 	.word	0x00000000
.L_212:


//--------------------- .nv.info._ZN7cutlass13device_kernelIN5flash19enable_sm80_to_sm89INS1_16FlashAttnFwdSm80INS1_25CollectiveMainloopFwdSm80ILi4ELi1ELb0EN4cute5tupleIJNS5_1CILi128EEENS7_ILi64EEENS7_ILi96EEEEEELi96ENS_10bfloat16_tEfNS_4arch4Sm80ELb1ELb0ELb1ELb1ELb0ELb1ELb1ELb0EEENS1_21CollectiveEpilogueFwdINS6_IJS8_SA_S9_EEENS6_IJNS7_ILi1EEESI_SI_EEESC_SE_Li128ELb1ELb1ELb0ELb0EEENS1_19SingleTileSchedulerILb1ELb0ELb1ELi128EEEEEEEEEvNT_6ParamsE --------------------------
	.section	.nv.info._ZN7cutlass13device_kernelIN5flash19enable_sm80_to_sm89INS1_16FlashAttnFwdSm80INS1_25CollectiveMainloopFwdSm80ILi4ELi1ELb0EN4cute5tupleIJNS5_1CILi128EEENS7_ILi64EEENS7_ILi96EEEEEELi96ENS_10bfloat16_tEfNS_4arch4Sm80ELb1ELb0ELb1ELb1ELb0ELb1ELb1ELb0EEENS1_21CollectiveEpilogueFwdINS6_IJS8_SA_S9_EEENS6_IJNS7_ILi1EEESI_SI_EEESC_SE_Li128ELb1ELb1ELb0ELb0EEENS1_19SingleTileSchedulerILb1ELb0ELb1ELi128EEEEEEEEEvNT_6ParamsE,"",@"SHT_CUDA_INFO"
	.sectionflags	@""
	.align	4


	//----- nvinfo : EIATTR_CUDA_API_VERSION
	.align		4
        /*0000*/ 	.byte	0x04, 0x37
        /*0002*/ 	.short	(.L_214 - .L_213)
.L_213:
        /*0004*/ 	.word	0x00000082


	//----- nvinfo : EIATTR_SW2861232_WAR
	.align		4
.L_214:
        /*0008*/ 	.byte	0x01, 0x35
	.zero		2


	//----- nvinfo : EIATTR_PARAM_CBANK
	.align		4
        /*000c*/ 	.byte	0x04, 0x0a
        /*000e*/ 	.short	(.L_216 - .L_215)
	.align		4
.L_215:
        /*0010*/ 	.word	index@(.nv.constant0._ZN7cutlass13device_kernelIN5flash19enable_sm80_to_sm89INS1_16FlashAttnFwdSm80INS1_25CollectiveMainloopFwdSm80ILi4ELi1ELb0EN4cute5tupleIJNS5_1CILi128EEENS7_ILi64EEENS7_ILi96EEEEEELi96ENS_10bfloat16_tEfNS_4arch4Sm80ELb1ELb0ELb1ELb1ELb0ELb1ELb1ELb0EEENS1_21CollectiveEpilogueFwdINS6_IJS8_SA_S9_EEENS6_IJNS7_ILi1EEESI_SI_EEESC_SE_Li128ELb1ELb1ELb0ELb0EEENS1_19SingleTileSchedulerILb1ELb0ELb1ELi128EEEEEEEEEvNT_6ParamsE)
        /*0014*/ 	.short	0x0160
        /*0016*/ 	.short	0x0418


	//----- nvinfo : EIATTR_CBANK_PARAM_SIZE
	.align		4
.L_216:
        /*0018*/ 	.byte	0x03, 0x19
        /*001a*/ 	.short	0x0418


	//----- nvinfo : EIATTR_KPARAM_INFO
	.align		4
        /*001c*/ 	.byte	0x04, 0x17
        /*001e*/ 	.short	(.L_218 - .L_217)
.L_217:
        /*0020*/ 	.word	0x00000000
        /*0024*/ 	.short	0x0000
        /*0026*/ 	.short	0x0000
        /*0028*/ 	.byte	0x00, 0xf0, 0x61, 0x10


	//----- nvinfo : EIATTR_MAXREG_COUNT
	.align		4
.L_218:
        /*002c*/ 	.byte	0x03, 0x1b
        /*002e*/ 	.short	0x00ff


	//----- nvinfo : EIATTR_NUM_BARRIERS
	.align		4
        /*0030*/ 	.byte	0x02, 0x4c
        /*0032*/ 	.byte	0x02
	.zero		1


	//----- nvinfo : EIATTR_ANNOTATIONS
	.align		4
        /*0034*/ 	.byte	0x04, 0x55
        /*0036*/ 	.short	(.L_220 - .L_219)


	//   ....[0]....
.L_219:
        /* <DEDUP_REMOVED lines=53> */


	//----- nvinfo : EIATTR_MERCURY_ISA_VERSION
	.align		4
.L_220:
        /*0370*/ 	.byte	0x03, 0x5f
        /*0372*/ 	.short	0x0000


	//----- nvinfo : EIATTR_COOP_GROUP_MASK_REGIDS
	.align		4
        /*0374*/ 	.byte	0x04, 0x29
        /*0376*/ 	.short	(.L_222 - .L_221)


	//   ....[0]....
.L_221:
        /*0378*/ 	.word	0xffffffff


	//   ....[1]....
        /*037c*/ 	.word	0xffffffff


	//   ....[2]....
        /*0380*/ 	.word	0xffffffff


	//   ....[3]....
        /*0384*/ 	.word	0xffffffff


	//   ....[4]....
        /*0388*/ 	.word	0xffffffff


	//   ....[5]....
        /*038c*/ 	.word	0xffffffff


	//   ....[6]....
        /*0390*/ 	.word	0xffffffff


	//   ....[7]....
        /*0394*/ 	.word	0xffffffff


	//   ....[8]....
        /*0398*/ 	.word	0xffffffff


	//   ....[9]....
        /*039c*/ 	.word	0xffffffff


	//   ....[10]....
        /*03a0*/ 	.word	0xffffffff


	//   ....[11]....
        /*03a4*/ 	.word	0xffffffff


	//   ....[12]....
        /*03a8*/ 	.word	0xffffffff


	//   ....[13]....
        /*03ac*/ 	.word	0xffffffff


	//   ....[14]....
        /*03b0*/ 	.word	0xffffffff


	//   ....[15]....
        /*03b4*/ 	.word	0xffffffff


	//   ....[16]....
        /*03b8*/ 	.word	0xffffffff


	//   ....[17]....
        /*03bc*/ 	.word	0xffffffff


	//   ....[18]....
        /*03c0*/ 	.word	0xffffffff


	//   ....[19]....
        /*03c4*/ 	.word	0xffffffff


	//   ....[20]....
        /*03c8*/ 	.word	0xffffffff


	//   ....[21]....
        /*03cc*/ 	.word	0xffffffff


	//   ....[22]....
        /*03d0*/ 	.word	0xffffffff


	//   ....[23]....
        /*03d4*/ 	.word	0xffffffff


	//   ....[24]....
        /*03d8*/ 	.word	0xffffffff


	//   ....[25]....
        /*03dc*/ 	.word	0xffffffff


	//   ....[26]....
        /*03e0*/ 	.word	0xffffffff


	//   ....[27]....
        /*03e4*/ 	.word	0xffffffff


	//   ....[28]....
        /*03e8*/ 	.word	0xffffffff


	//   ....[29]....
        /*03ec*/ 	.word	0xffffffff


	//   ....[30]....
        /*03f0*/ 	.word	0xffffffff


	//   ....[31]....
        /*03f4*/ 	.word	0xffffffff


	//   ....[32]....
        /*03f8*/ 	.word	0xffffffff


	//   ....[33]....
        /*03fc*/ 	.word	0xffffffff


	//   ....[34]....
        /*0400*/ 	.word	0xffffffff


	//   ....[35]....
        /*0404*/ 	.word	0xffffffff


	//   ....[36]....
        /*0408*/ 	.word	0xffffffff


	//   ....[37]....
        /*040c*/ 	.word	0xffffffff


	//   ....[38]....
        /*0410*/ 	.word	0xffffffff


	//   ....[39]....
        /*0414*/ 	.word	0xffffffff


	//   ....[40]....
        /*0418*/ 	.word	0xffffffff


	//   ....[41]....
        /*041c*/ 	.word	0xffffffff


	//   ....[42]....
        /*0420*/ 	.word	0xffffffff


	//   ....[43]....
        /*0424*/ 	.word	0xffffffff


	//   ....[44]....
        /*0428*/ 	.word	0xffffffff


	//   ....[45]....
        /*042c*/ 	.word	0xffffffff


	//   ....[46]....
        /*0430*/ 	.word	0xffffffff


	//   ....[47]....
        /*0434*/ 	.word	0xffffffff


	//   ....[48]....
        /*0438*/ 	.word	0xffffffff


	//   ....[49]....
        /*043c*/ 	.word	0xffffffff


	//   ....[50]....
        /*0440*/ 	.word	0xffffffff


	//   ....[51]....
        /*0444*/ 	.word	0xffffffff


	//   ....[52]....
        /*0448*/ 	.word	0xffffffff


	//   ....[53]....
        /*044c*/ 	.word	0xffffffff


	//   ....[54]....
        /*0450*/ 	.word	0xffffffff


	//   ....[55]....
        /*0454*/ 	.word	0xffffffff


	//   ....[56]....
        /*0458*/ 	.word	0xffffffff


	//   ....[57]....
        /*045c*/ 	.word	0xffffffff


	//   ....[58]....
        /*0460*/ 	.word	0xffffffff


	//   ....[59]....
        /*0464*/ 	.word	0xffffffff


	//   ....[60]....
        /*0468*/ 	.word	0xffffffff


	//   ....[61]....
        /*046c*/ 	.word	0xffffffff


	//   ....[62]....
        /*0470*/ 	.word	0xffffffff


	//   ....[63]....
        /*0474*/ 	.word	0xffffffff


	//   ....[64]....
        /*0478*/ 	.word	0xffffffff


	//   ....[65]....
        /*047c*/ 	.word	0xffffffff


	//   ....[66]....
        /*0480*/ 	.word	0xffffffff


	//   ....[67]....
        /*0484*/ 	.word	0xffffffff


	//   ....[68]....
        /*0488*/ 	.word	0xffffffff


	//   ....[69]....
        /*048c*/ 	.word	0xffffffff


	//   ....[70]....
        /*0490*/ 	.word	0xffffffff


	//   ....[71]....
        /*0494*/ 	.word	0xffffffff


	//   ....[72]....
        /*0498*/ 	.word	0xffffffff


	//   ....[73]....
        /*049c*/ 	.word	0xffffffff


	//   ....[74]....
        /*04a0*/ 	.word	0xffffffff


	//   ....[75]....
        /*04a4*/ 	.word	0xffffffff


	//   ....[76]....
        /*04a8*/ 	.word	0xffffffff


	//   ....[77]....
        /*04ac*/ 	.word	0xffffffff


	//   ....[78]....
        /*04b0*/ 	.word	0xffffffff


	//   ....[79]....
        /*04b4*/ 	.word	0xffffffff


	//   ....[80]....
        /*04b8*/ 	.word	0xffffffff


	//   ....[81]....
        /*04bc*/ 	.word	0xffffffff


	//   ....[82]....
        /*04c0*/ 	.word	0xffffffff


	//   ....[83]....
        /*04c4*/ 	.word	0xffffffff


	//   ....[84]....
        /*04c8*/ 	.word	0xffffffff


	//   ....[85]....
        /*04cc*/ 	.word	0xffffffff


	//   ....[86]....
        /*04d0*/ 	.word	0xffffffff


	//   ....[87]....
        /*04d4*/ 	.word	0xffffffff


	//   ....[88]....
        /*04d8*/ 	.word	0xffffffff


	//----- nvinfo : EIATTR_COOP_GROUP_INSTR_OFFSETS
	.align		4
.L_222:
        /*04dc*/ 	.byte	0x04, 0x28
        /*04de*/ 	.short	(.L_224 - .L_223)


	//   ....[0]....
.L_223:
        /*04e0*/ 	.word	0x00000090


	//   ....[1]....
        /*04e4*/ 	.word	0x00006730


	//   ....[2]....
        /*04e8*/ 	.word	0x00006740


	//   ....[3]....
        /*04ec*/ 	.word	0x00006870


	//   ....[4]....
        /*04f0*/ 	.word	0x000068a0


	//   ....[5]....
        /*04f4*/ 	.word	0x000069e0


	//   ....[6]....
        /*04f8*/ 	.word	0x00006a10


	//   ....[7]....
        /*04fc*/ 	.word	0x00006b70


	//   ....[8]....
        /*0500*/ 	.word	0x00006b90


	//   ....[9]....
        /*0504*/ 	.word	0x00007310


	//   ....[10]....
        /*0508*/ 	.word	0x00007330


	//   ....[11]....
        /*050c*/ 	.word	0x00007340


	//   ....[12]....
        /*0510*/ 	.word	0x00007350


	//   ....[13]....
        /*0514*/ 	.word	0x00007780


	//   ....[14]....
        /*0518*/ 	.word	0x000077c0


	//   ....[15]....
        /*051c*/ 	.word	0x000079e0


	//   ....[16]....
        /*0520*/ 	.word	0x00007a60


	//   ....[17]....
        /*0524*/ 	.word	0x0000ab50


	//   ....[18]....
        /*0528*/ 	.word	0x0000ab70


	//   ....[19]....
        /*052c*/ 	.word	0x0000ab80


	//   ....[20]....
        /*0530*/ 	.word	0x0000ab90


	//   ....[21]....
        /*0534*/ 	.word	0x0000ae10


	//   ....[22]....
        /*0538*/ 	.word	0x0000ae50


	//   ....[23]....
        /*053c*/ 	.word	0x0000b070


	//   ....[24]....
        /*0540*/ 	.word	0x0000b0f0


	//   ....[25]....
        /*0544*/ 	.word	0x0000f880


	//   ....[26]....
        /*0548*/ 	.word	0x0000f8c0


	//   ....[27]....
        /*054c*/ 	.word	0x0000f8f0


	//   ....[28]....
        /*0550*/ 	.word	0x0000f920


	//   ....[29]....
        /*0554*/ 	.word	0x000102a0


	//   ....[30]....
        /*0558*/ 	.word	0x000104d0


	//   ....[31]....
        /*055c*/ 	.word	0x00010500


	//   ....[32]....
        /*0560*/ 	.word	0x00010690


	//   ....[33]....
        /*0564*/ 	.word	0x00010a20


	//   ....[34]....
        /*0568*/ 	.word	0x00010b90


	//   ....[35]....
        /*056c*/ 	.word	0x00010bc0


	//   ....[36]....
        /*0570*/ 	.word	0x00010dd0


	//   ....[37]....
        /*0574*/ 	.word	0x00013a80


	//   ....[38]....
        /*0578*/ 	.word	0x00013ac0


	//   ....[39]....
        /*057c*/ 	.word	0x00013b00


	//   ....[40]....
        /*0580*/ 	.word	0x00013b30


	//   ....[41]....
        /*0584*/ 	.word	0x000146d0


	//   ....[42]....
        /*0588*/ 	.word	0x00014890


	//   ....[43]....
        /*058c*/ 	.word	0x000148e0


	//   ....[44]....
        /*0590*/ 	.word	0x00014960


	//   ....[45]....
        /*0594*/ 	.word	0x000149b0


	//   ....[46]....
        /*0598*/ 	.word	0x00014ac0


	//   ....[47]....
        /*059c*/ 	.word	0x00014c00


	//   ....[48]....
        /*05a0*/ 	.word	0x00014db0


	//   ....[49]....
        /*05a4*/ 	.word	0x00018670


	//   ....[50]....
        /*05a8*/ 	.word	0x000186f0


	//   ....[51]....
        /*05ac*/ 	.word	0x00018740


	//   ....[52]....
        /*05b0*/ 	.word	0x00018800


	//   ....[53]....
        /*05b4*/ 	.word	0x00018920


	//   ....[54]....
        /*05b8*/ 	.word	0x000189b0


	//   ....[55]....
        /*05bc*/ 	.word	0x00018cb0


	//   ....[56]....
        /*05c0*/ 	.word	0x00018e00


	//   ....[57]....
        /*05c4*/ 	.word	0x0001af80


	//   ....[58]....
        /*05c8*/ 	.word	0x0001af90


	//   ....[59]....
        /*05cc*/ 	.word	0x0001afa0


	//   ....[60]....
        /*05d0*/ 	.word	0x0001afb0


	//   ....[61]....
        /*05d4*/ 	.word	0x0001afe0


	//   ....[62]....
        /*05d8*/ 	.word	0x0001b000


	//   ....[63]....
        /*05dc*/ 	.word	0x0001b020


	//   ....[64]....
        /*05e0*/ 	.word	0x0001b030


	//   ....[65]....
        /*05e4*/ 	.word	0x0001c700


	//   ....[66]....
        /*05e8*/ 	.word	0x0001c730


	//   ....[67]....
        /*05ec*/ 	.word	0x0001c760


	//   ....[68]....
        /*05f0*/ 	.word	0x0001c780


	//   ....[69]....
        /*05f4*/ 	.word	0x0001c790


	//   ....[70]....
        /*05f8*/ 	.word	0x0001c7a0


	//   ....[71]....
        /*05fc*/ 	.word	0x0001c7b0


	//   ....[72]....
        /*0600*/ 	.word	0x0001c7c0


	//   ....[73]....
        /*0604*/ 	.word	0x0001c9e0


	//   ....[74]....
        /*0608*/ 	.word	0x0001c9f0


	//   ....[75]....
        /*060c*/ 	.word	0x0001cb70


	//   ....[76]....
        /*0610*/ 	.word	0x0001cba0


	//   ....[77]....
        /*0614*/ 	.word	0x0001ccf0


	//   ....[78]....
        /*0618*/ 	.word	0x0001cd20


	//   ....[79]....
        /*061c*/ 	.word	0x0001ce70


	//   ....[80]....
        /*0620*/ 	.word	0x0001ce90


	//   ....[81]....
        /*0624*/ 	.word	0x0001d650


	//   ....[82]....
        /*0628*/ 	.word	0x0001d670


	//   ....[83]....
        /*062c*/ 	.word	0x0001d7c0


	//   ....[84]....
        /*0630*/ 	.word	0x0001d7f0


	//   ....[85]....
        /*0634*/ 	.word	0x0001d920


	//   ....[86]....
        /*0638*/ 	.word	0x0001d950


	//   ....[87]....
        /*063c*/ 	.word	0x0001da80


	//   ....[88]....
        /*0640*/ 	.word	0x0001daa0


	//----- nvinfo : EIATTR_EXIT_INSTR_OFFSETS
	.align		4
.L_224:
        /*0644*/ 	.byte	0x04, 0x1c
        /*0646*/ 	.short	(.L_226 - .L_225)


	//   ....[0]....
.L_225:
        /*0648*/ 	.word	0x00000370


	//   ....[1]....
        /*064c*/ 	.word	0x0001cea0


	//   ....[2]....
        /*0650*/ 	.word	0x0001cf70


	//   ....[3]....
        /*0654*/ 	.word	0x0001cfd0


	//   ....[4]....
        /*0658*/ 	.word	0x0001dab0


	//   ....[5]....
        /*065c*/ 	.word	0x0001db60


	//   ....[6]....
        /*0660*/ 	.word	0x0001dbc0


	//----- nvinfo : EIATTR_CTAIDZ_USED
	.align		4
.L_226:
        /*0664*/ 	.byte	0x01, 0x04
	.zero		2


	//----- nvinfo : EIATTR_MAX_THREADS
	.align		4
        /*0668*/ 	.byte	0x04, 0x05
        /*066a*/ 	.short	(.L_228 - .L_227)
.L_227:
        /*066c*/ 	.word	0x00000080
        /*0670*/ 	.word	0x00000001
        /*0674*/ 	.word	0x00000001


	//----- nvinfo : EIATTR_CRS_STACK_SIZE
	.align		4
.L_228:
        /*0678*/ 	.byte	0x04, 0x1e
        /*067a*/ 	.short	(.L_230 - .L_229)
.L_229:
        /*067c*/ 	.word	0x00000000
.L_230:


//--------------------- .nv.callgraph             --------------------------
	.section	.nv.callgraph,"",@"SHT_CUDA_CALLGRAPH"
	.align	4
	.sectionentsize	8
	.align		4
        /*0000*/ 	.word	0x00000000
	.align		4
        /*0004*/ 	.word	0xffffffff
	.align		4
        /*0008*/ 	.word	0x00000000
	.align		4
        /*000c*/ 	.word	0xfffffffe
	.align		4
        /*0010*/ 	.word	0x00000000
	.align		4
        /*0014*/ 	.word	0xfffffffd
	.align		4
        /*0018*/ 	.word	0x00000000
	.align		4
        /*001c*/ 	.word	0xfffffffc


//--------------------- .nv.rel.action            --------------------------
	.section	.nv.rel.action,"",@"SHT_CUDA_RELOCINFO"
	.align	8
	.sectionentsize	8
        /*0000*/ 	.byte	0x73, 0x00, 0x00, 0x00, 0x00, 0x00, 0x00, 0x00, 0x00, 0x00, 0x00, 0x11, 0x25, 0x00, 0x05, 0x36


//--------------------- .nv.constant4             --------------------------
	.section	.nv.constant4,"a",@progbits
	.align	8
	.align		8
.nv.constant4:
        /*0000*/ 	.dword	_ZN73_INTERNAL_4732254a_37_flash_fwd_hdim96_bf16_softcap_sm80_cu_744032ad_35544cuda3std3__45__cpo5beginE
	.align		8
        /*0008*/ 	.dword	_ZN73_INTERNAL_4732254a_37_flash_fwd_hdim96_bf16_softcap_sm80_cu_744032ad_35544cuda3std3__45__cpo3endE
	.align		8
        /*0010*/ 	.dword	_ZN73_INTERNAL_4732254a_37_flash_fwd_hdim96_bf16_softcap_sm80_cu_744032ad_35544cuda3std3__45__cpo6cbeginE
	.align		8
        /*0018*/ 	.dword	_ZN73_INTERNAL_4732254a_37_flash_fwd_hdim96_bf16_softcap_sm80_cu_744032ad_35544cuda3std3__45__cpo4cendE
	.align		8
        /*0020*/ 	.dword	_ZN73_INTERNAL_4732254a_37_flash_fwd_hdim96_bf16_softcap_sm80_cu_744032ad_35544cuda3std3__475_GLOBAL__N__4732254a_37_flash_fwd_hdim96_bf16_softcap_sm80_cu_744032ad_35546ignoreE
	.align		8
        /*0028*/ 	.dword	_ZN73_INTERNAL_4732254a_37_flash_fwd_hdim96_bf16_softcap_sm80_cu_744032ad_35544cuda3std3__419piecewise_constructE
	.align		8
        /*0030*/ 	.dword	_ZN73_INTERNAL_4732254a_37_flash_fwd_hdim96_bf16_softcap_sm80_cu_744032ad_35544cuda3std3__48in_placeE
	.align		8
        /*0038*/ 	.dword	_ZN73_INTERNAL_4732254a_37_flash_fwd_hdim96_bf16_softcap_sm80_cu_744032ad_35544cuda3std6ranges3__45__cpo4swapE
	.align		8
        /*0040*/ 	.dword	_ZN73_INTERNAL_4732254a_37_flash_fwd_hdim96_bf16_softcap_sm80_cu_744032ad_35544cuda3std6ranges3__45__cpo9iter_moveE
	.align		8
        /*0048*/ 	.dword	_ZN73_INTERNAL_4732254a_37_flash_fwd_hdim96_bf16_softcap_sm80_cu_744032ad_35544cute7productE
	.align		8
        /*0050*/ 	.dword	_ZN73_INTERNAL_4732254a_37_flash_fwd_hdim96_bf16_softcap_sm80_cu_744032ad_35544cute1_E


//--------------------- .nv.constant0._ZN7cutlass13device_kernelIN5flash19enable_sm80_to_sm89INS1_16FlashAttnFwdSm80INS1_25CollectiveMainloopFwdSm80ILi4ELi1ELb0EN4cute5tupleIJNS5_1CILi128EEENS7_ILi64EEENS7_ILi96EEEEEELi96ENS_10bfloat16_tEfNS_4arch4Sm80ELb0ELb0ELb1ELb0ELb0ELb0ELb1ELb0EEENS1_21CollectiveEpilogueFwdINS6_IJS8_SA_S9_EEENS6_IJNS7_ILi1EEESI_SI_EEESC_SE_Li128ELb0ELb1ELb0ELb0EEENS1_19SingleTileSchedulerILb0ELb0ELb1ELi128EEEEEEEEEvNT_6ParamsE --------------------------
	.section	.nv.constant0._ZN7cutlass13device_kernelIN5flash19enable_sm80_to_sm89INS1_16FlashAttnFwdSm80INS1_25CollectiveMainloopFwdSm80ILi4ELi1ELb0EN4cute5tupleIJNS5_1CILi128EEENS7_ILi64EEENS7_ILi96EEEEEELi96ENS_10bfloat16_tEfNS_4arch4Sm80ELb0ELb0ELb1ELb0ELb0ELb0ELb1ELb0EEENS1_21CollectiveEpilogueFwdINS6_IJS8_SA_S9_EEENS6_IJNS7_ILi1EEESI_SI_EEESC_SE_Li128ELb0ELb1ELb0ELb0EEENS1_19SingleTileSchedulerILb0ELb0ELb1ELi128EEEEEEEEEvNT_6ParamsE,"a",@progbits
	.sectionflags	@""
	.align	4
.nv.constant0._ZN7cutlass13device_kernelIN5flash19enable_sm80_to_sm89INS1_16FlashAttnFwdSm80INS1_25CollectiveMainloopFwdSm80ILi4ELi1ELb0EN4cute5tupleIJNS5_1CILi128EEENS7_ILi64EEENS7_ILi96EEEEEELi96ENS_10bfloat16_tEfNS_4arch4Sm80ELb0ELb0ELb1ELb0ELb0ELb0ELb1ELb0EEENS1_21CollectiveEpilogueFwdINS6_IJS8_SA_S9_EEENS6_IJNS7_ILi1EEESI_SI_EEESC_SE_Li128ELb0ELb1ELb0ELb0EEENS1_19SingleTileSchedulerILb0ELb0ELb1ELi128EEEEEEEEEvNT_6ParamsE:
	.zero		1400


//--------------------- .nv.constant0._ZN7cutlass13device_kernelIN5flash19enable_sm80_to_sm89INS1_16FlashAttnFwdSm80INS1_25CollectiveMainloopFwdSm80ILi4ELi1ELb0EN4cute5tupleIJNS5_1CILi128EEENS7_ILi64EEENS7_ILi96EEEEEELi96ENS_10bfloat16_tEfNS_4arch4Sm80ELb0ELb0ELb1ELb1ELb0ELb0ELb1ELb0EEENS1_21CollectiveEpilogueFwdINS6_IJS8_SA_S9_EEENS6_IJNS7_ILi1EEESI_SI_EEESC_SE_Li128ELb1ELb1ELb0ELb0EEENS1_19SingleTileSchedulerILb1ELb0ELb1ELi128EEEEEEEEEvNT_6ParamsE --------------------------
	.section	.nv.constant0._ZN7cutlass13device_kernelIN5flash19enable_sm80_to_sm89INS1_16FlashAttnFwdSm80INS1_25CollectiveMainloopFwdSm80ILi4ELi1ELb0EN4cute5tupleIJNS5_1CILi128EEENS7_ILi64EEENS7_ILi96EEEEEELi96ENS_10bfloat16_tEfNS_4arch4Sm80ELb0ELb0ELb1ELb1ELb0ELb0ELb1ELb0EEENS1_21CollectiveEpilogueFwdINS6_IJS8_SA_S9_EEENS6_IJNS7_ILi1EEESI_SI_EEESC_SE_Li128ELb1ELb1ELb0ELb0EEENS1_19SingleTileSchedulerILb1ELb0ELb1ELi128EEEEEEEEEvNT_6ParamsE,"a",@progbits
	.sectionflags	@""
	.align	4
.nv.constant0._ZN7cutlass13device_kernelIN5flash19enable_sm80_to_sm89INS1_16FlashAttnFwdSm80INS1_25CollectiveMainloopFwdSm80ILi4ELi1ELb0EN4cute5tupleIJNS5_1CILi128EEENS7_ILi64EEENS7_ILi96EEEEEELi96ENS_10bfloat16_tEfNS_4arch4Sm80ELb0ELb0ELb1ELb1ELb0ELb0ELb1ELb0EEENS1_21CollectiveEpilogueFwdINS6_IJS8_SA_S9_EEENS6_IJNS7_ILi1EEESI_SI_EEESC_SE_Li128ELb1ELb1ELb0ELb0EEENS1_19SingleTileSchedulerILb1ELb0ELb1ELi128EEEEEEEEEvNT_6ParamsE:
	.zero		1400


//--------------------- .nv.constant0._ZN7cutlass13device_kernelIN5flash19enable_sm80_to_sm89INS1_16FlashAttnFwdSm80INS1_25CollectiveMainloopFwdSm80ILi4ELi1ELb0EN4cute5tupleIJNS5_1CILi128EEENS7_ILi64EEENS7_ILi96EEEEEELi96ENS_10bfloat16_tEfNS_4arch4Sm80ELb0ELb0ELb1ELb1ELb0ELb1ELb1ELb0EEENS1_21CollectiveEpilogueFwdINS6_IJS8_SA_S9_EEENS6_IJNS7_ILi1EEESI_SI_EEESC_SE_Li128ELb1ELb1ELb0ELb0EEENS1_19SingleTileSchedulerILb1ELb0ELb1ELi128EEEEEEEEEvNT_6ParamsE --------------------------
	.section	.nv.constant0._ZN7cutlass13device_kernelIN5flash19enable_sm80_to_sm89INS1_16FlashAttnFwdSm80INS1_25CollectiveMainloopFwdSm80ILi4ELi1ELb0EN4cute5tupleIJNS5_1CILi128EEENS7_ILi64EEENS7_ILi96EEEEEELi96ENS_10bfloat16_tEfNS_4arch4Sm80ELb0ELb0ELb1ELb1ELb0ELb1ELb1ELb0EEENS1_21CollectiveEpilogueFwdINS6_IJS8_SA_S9_EEENS6_IJNS7_ILi1EEESI_SI_EEESC_SE_Li128ELb1ELb1ELb0ELb0EEENS1_19SingleTileSchedulerILb1ELb0ELb1ELi128EEEEEEEEEvNT_6ParamsE,"a",@progbits
	.sectionflags	@""
	.align	4
.nv.constant0._ZN7cutlass13device_kernelIN5flash19enable_sm80_to_sm89INS1_16FlashAttnFwdSm80INS1_25CollectiveMainloopFwdSm80ILi4ELi1ELb0EN4cute5tupleIJNS5_1CILi128EEENS7_ILi64EEENS7_ILi96EEEEEELi96ENS_10bfloat16_tEfNS_4arch4Sm80ELb0ELb0ELb1ELb1ELb0ELb1ELb1ELb0EEENS1_21CollectiveEpilogueFwdINS6_IJS8_SA_S9_EEENS6_IJNS7_ILi1EEESI_SI_EEESC_SE_Li128ELb1ELb1ELb0ELb0EEENS1_19SingleTileSchedulerILb1ELb0ELb1ELi128EEEEEEEEEvNT_6ParamsE:
	.zero		1400


//--------------------- .nv.constant0._ZN7cutlass13device_kernelIN5flash19enable_sm80_to_sm89INS1_16FlashAttnFwdSm80INS1_25CollectiveMainloopFwdSm80ILi4ELi1ELb0EN4cute5tupleIJNS5_1CILi128EEENS7_ILi48EEENS7_ILi96EEEEEELi96ENS_10bfloat16_tEfNS_4arch4Sm80ELb0ELb1ELb1ELb0ELb0ELb0ELb1ELb0EEENS1_21CollectiveEpilogueFwdINS6_IJS8_SA_S9_EEENS6_IJNS7_ILi1EEESI_SI_EEESC_SE_Li128ELb0ELb1ELb0ELb0EEENS1_19SingleTileSchedulerILb0ELb0ELb1ELi128EEEEEEEEEvNT_6ParamsE --------------------------
	.section	.nv.constant0._ZN7cutlass13device_kernelIN5flash19enable_sm80_to_sm89INS1_16FlashAttnFwdSm80INS1_25CollectiveMainloopFwdSm80ILi4ELi1ELb0EN4cute5tupleIJNS5_1CILi128EEENS7_ILi48EEENS7_ILi96EEEEEELi96ENS_10bfloat16_tEfNS_4arch4Sm80ELb0ELb1ELb1ELb0ELb0ELb0ELb1ELb0EEENS1_21CollectiveEpilogueFwdINS6_IJS8_SA_S9_EEENS6_IJNS7_ILi1EEESI_SI_EEESC_SE_Li128ELb0ELb1ELb0ELb0EEENS1_19SingleTileSchedulerILb0ELb0ELb1ELi128EEEEEEEEEvNT_6ParamsE,"a",@progbits
	.sectionflags	@""
	.align	4
.nv.constant0._ZN7cutlass13device_kernelIN5flash19enable_sm80_to_sm89INS1_16FlashAttnFwdSm80INS1_25CollectiveMainloopFwdSm80ILi4ELi1ELb0EN4cute5tupleIJNS5_1CILi128EEENS7_ILi48EEENS7_ILi96EEEEEELi96ENS_10bfloat16_tEfNS_4arch4Sm80ELb0ELb1ELb1ELb0ELb0ELb0ELb1ELb0EEENS1_21CollectiveEpilogueFwdINS6_IJS8_SA_S9_EEENS6_IJNS7_ILi1EEESI_SI_EEESC_SE_Li128ELb0ELb1ELb0ELb0EEENS1_19SingleTileSchedulerILb0ELb0ELb1ELi128EEEEEEEEEvNT_6ParamsE:
	.zero		1400


//--------------------- .nv.constant0._ZN7cutlass13device_kernelIN5flash19enable_sm80_to_sm89INS1_16FlashAttnFwdSm80INS1_25CollectiveMainloopFwdSm80ILi4ELi1ELb0EN4cute5tupleIJNS5_1CILi128EEENS7_ILi48EEENS7_ILi96EEEEEELi96ENS_10bfloat16_tEfNS_4arch4Sm80ELb0ELb1ELb1ELb1ELb0ELb0ELb1ELb0EEENS1_21CollectiveEpilogueFwdINS6_IJS8_SA_S9_EEENS6_IJNS7_ILi1EEESI_SI_EEESC_SE_Li128ELb1ELb1ELb0ELb0EEENS1_19SingleTileSchedulerILb1ELb0ELb1ELi128EEEEEEEEEvNT_6ParamsE --------------------------
	.section	.nv.constant0._ZN7cutlass13device_kernelIN5flash19enable_sm80_to_sm89INS1_16FlashAttnFwdSm80INS1_25CollectiveMainloopFwdSm80ILi4ELi1ELb0EN4cute5tupleIJNS5_1CILi128EEENS7_ILi48EEENS7_ILi96EEEEEELi96ENS_10bfloat16_tEfNS_4arch4Sm80ELb0ELb1ELb1ELb1ELb0ELb0ELb1ELb0EEENS1_21CollectiveEpilogueFwdINS6_IJS8_SA_S9_EEENS6_IJNS7_ILi1EEESI_SI_EEESC_SE_Li128ELb1ELb1ELb0ELb0EEENS1_19SingleTileSchedulerILb1ELb0ELb1ELi128EEEEEEEEEvNT_6ParamsE,"a",@progbits
	.sectionflags	@""
	.align	4
.nv.constant0._ZN7cutlass13device_kernelIN5flash19enable_sm80_to_sm89INS1_16FlashAttnFwdSm80INS1_25CollectiveMainloopFwdSm80ILi4ELi1ELb0EN4cute5tupleIJNS5_1CILi128EEENS7_ILi48EEENS7_ILi96EEEEEELi96ENS_10bfloat16_tEfNS_4arch4Sm80ELb0ELb1ELb1ELb1ELb0ELb0ELb1ELb0EEENS1_21CollectiveEpilogueFwdINS6_IJS8_SA_S9_EEENS6_IJNS7_ILi1EEESI_SI_EEESC_SE_Li128ELb1ELb1ELb0ELb0EEENS1_19SingleTileSchedulerILb1ELb0ELb1ELi128EEEEEEEEEvNT_6ParamsE:
	.zero		1400


//--------------------- .nv.constant0._ZN7cutlass13device_kernelIN5flash19enable_sm80_to_sm89INS1_16FlashAttnFwdSm80INS1_25CollectiveMainloopFwdSm80ILi4ELi1ELb0EN4cute5tupleIJNS5_1CILi128EEENS7_ILi48EEENS7_ILi96EEEEEELi96ENS_10bfloat16_tEfNS_4arch4Sm80ELb0ELb1ELb1ELb1ELb0ELb1ELb1ELb0EEENS1_21CollectiveEpilogueFwdINS6_IJS8_SA_S9_EEENS6_IJNS7_ILi1EEESI_SI_EEESC_SE_Li128ELb1ELb1ELb0ELb0EEENS1_19SingleTileSchedulerILb1ELb0ELb1ELi128EEEEEEEEEvNT_6ParamsE --------------------------
	.section	.nv.constant0._ZN7cutlass13device_kernelIN5flash19enable_sm80_to_sm89INS1_16FlashAttnFwdSm80INS1_25CollectiveMainloopFwdSm80ILi4ELi1ELb0EN4cute5tupleIJNS5_1CILi128EEENS7_ILi48EEENS7_ILi96EEEEEELi96ENS_10bfloat16_tEfNS_4arch4Sm80ELb0ELb1ELb1ELb1ELb0ELb1ELb1ELb0EEENS1_21CollectiveEpilogueFwdINS6_IJS8_SA_S9_EEENS6_IJNS7_ILi1EEESI_SI_EEESC_SE_Li128ELb1ELb1ELb0ELb0EEENS1_19SingleTileSchedulerILb1ELb0ELb1ELi128EEEEEEEEEvNT_6ParamsE,"a",@progbits
	.sectionflags	@""
	.align	4
.nv.constant0._ZN7cutlass13device_kernelIN5flash19enable_sm80_to_sm89INS1_16FlashAttnFwdSm80INS1_25CollectiveMainloopFwdSm80ILi4ELi1ELb0EN4cute5tupleIJNS5_1CILi128EEENS7_ILi48EEENS7_ILi96EEEEEELi96ENS_10bfloat16_tEfNS_4arch4Sm80ELb0ELb1ELb1ELb1ELb0ELb1ELb1ELb0EEENS1_21CollectiveEpilogueFwdINS6_IJS8_SA_S9_EEENS6_IJNS7_ILi1EEESI_SI_EEESC_SE_Li128ELb1ELb1ELb0ELb0EEENS1_19SingleTileSchedulerILb1ELb0ELb1ELi128EEEEEEEEEvNT_6ParamsE:
	.zero		1400


//--------------------- .nv.constant0._ZN7cutlass13device_kernelIN5flash19enable_sm80_to_sm89INS1_16FlashAttnFwdSm80INS1_25CollectiveMainloopFwdSm80ILi4ELi1ELb0EN4cute5tupleIJNS5_1CILi128EEENS7_ILi64EEENS7_ILi96EEEEEELi96ENS_10bfloat16_tEfNS_4arch4Sm80ELb1ELb0ELb1ELb0ELb0ELb0ELb1ELb0EEENS1_21CollectiveEpilogueFwdINS6_IJS8_SA_S9_EEENS6_IJNS7_ILi1EEESI_SI_EEESC_SE_Li128ELb0ELb1ELb0ELb0EEENS1_30DynamicPersistentTileSchedulerILi128ELi128ELb0ELb1ELb0EEEEEEEEEvNT_6ParamsE --------------------------
	.section	.nv.constant0._ZN7cutlass13device_kernelIN5flash19enable_sm80_to_sm89INS1_16FlashAttnFwdSm80INS1_25CollectiveMainloopFwdSm80ILi4ELi1ELb0EN4cute5tupleIJNS5_1CILi128EEENS7_ILi64EEENS7_ILi96EEEEEELi96ENS_10bfloat16_tEfNS_4arch4Sm80ELb1ELb0ELb1ELb0ELb0ELb0ELb1ELb0EEENS1_21CollectiveEpilogueFwdINS6_IJS8_SA_S9_EEENS6_IJNS7_ILi1EEESI_SI_EEESC_SE_Li128ELb0ELb1ELb0ELb0EEENS1_30DynamicPersistentTileSchedulerILi128ELi128ELb0ELb1ELb0EEEEEEEEEvNT_6ParamsE,"a",@progbits
	.sectionflags	@""
	.align	4
.nv.constant0._ZN7cutlass13device_kernelIN5flash19enable_sm80_to_sm89INS1_16FlashAttnFwdSm80INS1_25CollectiveMainloopFwdSm80ILi4ELi1ELb0EN4cute5tupleIJNS5_1CILi128EEENS7_ILi64EEENS7_ILi96EEEEEELi96ENS_10bfloat16_tEfNS_4arch4Sm80ELb1ELb0ELb1ELb0ELb0ELb0ELb1ELb0EEENS1_21CollectiveEpilogueFwdINS6_IJS8_SA_S9_EEENS6_IJNS7_ILi1EEESI_SI_EEESC_SE_Li128ELb0ELb1ELb0ELb0EEENS1_30DynamicPersistentTileSchedulerILi128ELi128ELb0ELb1ELb0EEEEEEEEEvNT_6ParamsE:
	.zero		1416


//--------------------- .nv.constant0._ZN7cutlass13device_kernelIN5flash19enable_sm80_to_sm89INS1_16FlashAttnFwdSm80INS1_25CollectiveMainloopFwdSm80ILi4ELi1ELb0EN4cute5tupleIJNS5_1CILi128EEENS7_ILi64EEENS7_ILi96EEEEEELi96ENS_10bfloat16_tEfNS_4arch4Sm80ELb1ELb0ELb1ELb1ELb0ELb0ELb1ELb0EEENS1_21CollectiveEpilogueFwdINS6_IJS8_SA_S9_EEENS6_IJNS7_ILi1EEESI_SI_EEESC_SE_Li128ELb1ELb1ELb0ELb0EEENS1_19SingleTileSchedulerILb1ELb0ELb1ELi128EEEEEEEEEvNT_6ParamsE --------------------------
	.section	.nv.constant0._ZN7cutlass13device_kernelIN5flash19enable_sm80_to_sm89INS1_16FlashAttnFwdSm80INS1_25CollectiveMainloopFwdSm80ILi4ELi1ELb0EN4cute5tupleIJNS5_1CILi128EEENS7_ILi64EEENS7_ILi96EEEEEELi96ENS_10bfloat16_tEfNS_4arch4Sm80ELb1ELb0ELb1ELb1ELb0ELb0ELb1ELb0EEENS1_21CollectiveEpilogueFwdINS6_IJS8_SA_S9_EEENS6_IJNS7_ILi1EEESI_SI_EEESC_SE_Li128ELb1ELb1ELb0ELb0EEENS1_19SingleTileSchedulerILb1ELb0ELb1ELi128EEEEEEEEEvNT_6ParamsE,"a",@progbits
	.sectionflags	@""
	.align	4
.nv.constant0._ZN7cutlass13device_kernelIN5flash19enable_sm80_to_sm89INS1_16FlashAttnFwdSm80INS1_25CollectiveMainloopFwdSm80ILi4ELi1ELb0EN4cute5tupleIJNS5_1CILi128EEENS7_ILi64EEENS7_ILi96EEEEEELi96ENS_10bfloat16_tEfNS_4arch4Sm80ELb1ELb0ELb1ELb1ELb0ELb0ELb1ELb0EEENS1_21CollectiveEpilogueFwdINS6_IJS8_SA_S9_EEENS6_IJNS7_ILi1EEESI_SI_EEESC_SE_Li128ELb1ELb1ELb0ELb0EEENS1_19SingleTileSchedulerILb1ELb0ELb1ELi128EEEEEEEEEvNT_6ParamsE:
	.zero		1400


//--------------------- .nv.constant0._ZN7cutlass13device_kernelIN5flash19enable_sm80_to_sm89INS1_16FlashAttnFwdSm80INS1_25CollectiveMainloopFwdSm80ILi4ELi1ELb0EN4cute5tupleIJNS5_1CILi128EEENS7_ILi64EEENS7_ILi96EEEEEELi96ENS_10bfloat16_tEfNS_4arch4Sm80ELb1ELb0ELb1ELb1ELb0ELb1ELb1ELb0EEENS1_21CollectiveEpilogueFwdINS6_IJS8_SA_S9_EEENS6_IJNS7_ILi1EEESI_SI_EEESC_SE_Li128ELb1ELb1ELb0ELb0EEENS1_19SingleTileSchedulerILb1ELb0ELb1ELi128EEEEEEEEEvNT_6ParamsE --------------------------
	.section	.nv.constant0._ZN7cutlass13device_kernelIN5flash19enable_sm80_to_sm89INS1_16FlashAttnFwdSm80INS1_25CollectiveMainloopFwdSm80ILi4ELi1ELb0EN4cute5tupleIJNS5_1CILi128EEENS7_ILi64EEENS7_ILi96EEEEEELi96ENS_10bfloat16_tEfNS_4arch4Sm80ELb1ELb0ELb1ELb1ELb0ELb1ELb1ELb0EEENS1_21CollectiveEpilogueFwdINS6_IJS8_SA_S9_EEENS6_IJNS7_ILi1EEESI_SI_EEESC_SE_Li128ELb1ELb1ELb0ELb0EEENS1_19SingleTileSchedulerILb1ELb0ELb1ELi128EEEEEEEEEvNT_6ParamsE,"a",@progbits
	.sectionflags	@""
	.align	4
.nv.constant0._ZN7cutlass13device_kernelIN5flash19enable_sm80_to_sm89INS1_16FlashAttnFwdSm80INS1_25CollectiveMainloopFwdSm80ILi4ELi1ELb0EN4cute5tupleIJNS5_1CILi128EEENS7_ILi64EEENS7_ILi96EEEEEELi96ENS_10bfloat16_tEfNS_4arch4Sm80ELb1ELb0ELb1ELb1ELb0ELb1ELb1ELb0EEENS1_21CollectiveEpilogueFwdINS6_IJS8_SA_S9_EEENS6_IJNS7_ILi1EEESI_SI_EEESC_SE_Li128ELb1ELb1ELb0ELb0EEENS1_19SingleTileSchedulerILb1ELb0ELb1ELi128EEEEEEEEEvNT_6ParamsE:
	.zero		1400


//--------------------- .text._ZN7cutlass13device_kernelIN5flash19enable_sm80_to_sm89INS1_16FlashAttnFwdSm80INS1_25CollectiveMainloopFwdSm80ILi4ELi1ELb0EN4cute5tupleIJNS5_1CILi128EEENS7_ILi64EEENS7_ILi96EEEEEELi96ENS_10bfloat16_tEfNS_4arch4Sm80ELb0ELb0ELb1ELb0ELb0ELb0ELb1ELb0EEENS1_21CollectiveEpilogueFwdINS6_IJS8_SA_S9_EEENS6_IJNS7_ILi1EEESI_SI_EEESC_SE_Li128ELb0ELb1ELb0ELb0EEENS1_19SingleTileSchedulerILb0ELb0ELb1ELi128EEEEEEEEEvNT_6ParamsE --------------------------
	.section	.text._ZN7cutlass13device_kernelIN5flash19enable_sm80_to_sm89INS1_16FlashAttnFwdSm80INS1_25CollectiveMainloopFwdSm80ILi4ELi1ELb0EN4cute5tupleIJNS5_1CILi128EEENS7_ILi64EEENS7_ILi96EEEEEELi96ENS_10bfloat16_tEfNS_4arch4Sm80ELb0ELb0ELb1ELb0ELb0ELb0ELb1ELb0EEENS1_21CollectiveEpilogueFwdINS6_IJS8_SA_S9_EEENS6_IJNS7_ILi1EEESI_SI_EEESC_SE_Li128ELb0ELb1ELb0ELb0EEENS1_19SingleTileSchedulerILb0ELb0ELb1ELi128EEEEEEEEEvNT_6ParamsE,"ax",@progbits
	.sectioninfo	@"SHI_REGISTERS=255"
	.align	128
.text._ZN7cutlass13device_kernelIN5flash19enable_sm80_to_sm89INS1_16FlashAttnFwdSm80INS1_25CollectiveMainloopFwdSm80ILi4ELi1ELb0EN4cute5tupleIJNS5_1CILi128EEENS7_ILi64EEENS7_ILi96EEEEEELi96ENS_10bfloat16_tEfNS_4arch4Sm80ELb0ELb0ELb1ELb0ELb0ELb0ELb1ELb0EEENS1_21CollectiveEpilogueFwdINS6_IJS8_SA_S9_EEENS6_IJNS7_ILi1EEESI_SI_EEESC_SE_Li128ELb0ELb1ELb0ELb0EEENS1_19SingleTileSchedulerILb0ELb0ELb1ELi128EEEEEEEEEvNT_6ParamsE:
        .type           _ZN7cutlass13device_kernelIN5flash19enable_sm80_to_sm89INS1_16FlashAttnFwdSm80INS1_25CollectiveMainloopFwdSm80ILi4ELi1ELb0EN4cute5tupleIJNS5_1CILi128EEENS7_ILi64EEENS7_ILi96EEEEEELi96ENS_10bfloat16_tEfNS_4arch4Sm80ELb0ELb0ELb1ELb0ELb0ELb0ELb1ELb0EEENS1_21CollectiveEpilogueFwdINS6_IJS8_SA_S9_EEENS6_IJNS7_ILi1EEESI_SI_EEESC_SE_Li128ELb0ELb1ELb0ELb0EEENS1_19SingleTileSchedulerILb0ELb0ELb1ELi128EEEEEEEEEvNT_6ParamsE,@function
        .size           _ZN7cutlass13device_kernelIN5flash19enable_sm80_to_sm89INS1_16FlashAttnFwdSm80INS1_25CollectiveMainloopFwdSm80ILi4ELi1ELb0EN4cute5tupleIJNS5_1CILi128EEENS7_ILi64EEENS7_ILi96EEEEEELi96ENS_10bfloat16_tEfNS_4arch4Sm80ELb0ELb0ELb1ELb0ELb0ELb0ELb1ELb0EEENS1_21CollectiveEpilogueFwdINS6_IJS8_SA_S9_EEENS6_IJNS7_ILi1EEESI_SI_EEESC_SE_Li128ELb0ELb1ELb0ELb0EEENS1_19SingleTileSchedulerILb0ELb0ELb1ELi128EEEEEEEEEvNT_6ParamsE,(.L_x_754 - _ZN7cutlass13device_kernelIN5flash19enable_sm80_to_sm89INS1_16FlashAttnFwdSm80INS1_25CollectiveMainloopFwdSm80ILi4ELi1ELb0EN4cute5tupleIJNS5_1CILi128EEENS7_ILi64EEENS7_ILi96EEEEEELi96ENS_10bfloat16_tEfNS_4arch4Sm80ELb0ELb0ELb1ELb0ELb0ELb0ELb1ELb0EEENS1_21CollectiveEpilogueFwdINS6_IJS8_SA_S9_EEENS6_IJNS7_ILi1EEESI_SI_EEESC_SE_Li128ELb0ELb1ELb0ELb0EEENS1_19SingleTileSchedulerILb0ELb0ELb1ELi128EEEEEEEEEvNT_6ParamsE)
        .other          _ZN7cutlass13device_kernelIN5flash19enable_sm80_to_sm89INS1_16FlashAttnFwdSm80INS1_25CollectiveMainloopFwdSm80ILi4ELi1ELb0EN4cute5tupleIJNS5_1CILi128EEENS7_ILi64EEENS7_ILi96EEEEEELi96ENS_10bfloat16_tEfNS_4arch4Sm80ELb0ELb0ELb1ELb0ELb0ELb0ELb1ELb0EEENS1_21CollectiveEpilogueFwdINS6_IJS8_SA_S9_EEENS6_IJNS7_ILi1EEESI_SI_EEESC_SE_Li128ELb0ELb1ELb0ELb0EEENS1_19SingleTileSchedulerILb0ELb0ELb1ELi128EEEEEEEEEvNT_6ParamsE,@"STO_CUDA_ENTRY STV_DEFAULT"
_ZN7cutlass13device_kernelIN5flash19enable_sm80_to_sm89INS1_16FlashAttnFwdSm80INS1_25CollectiveMainloopFwdSm80ILi4ELi1ELb0EN4cute5tupleIJNS5_1CILi128EEENS7_ILi64EEENS7_ILi96EEEEEELi96ENS_10bfloat16_tEfNS_4arch4Sm80ELb0ELb0ELb1ELb0ELb0ELb0ELb1ELb0EEENS1_21CollectiveEpilogueFwdINS6_IJS8_SA_S9_EEENS6_IJNS7_ILi1EEESI_SI_EEESC_SE_Li128ELb0ELb1ELb0ELb0EEENS1_19SingleTileSchedulerILb0ELb0ELb1ELi128EEEEEEEEEvNT_6ParamsE:
[----:B------:R-:W-:-:S03]  /*0000*/  MOV R1, c[0x0][0x28] ;  /* 0x00000a0000017a02 */ /* 0x000fc60000000f00 */
[----:B------:R-:W1:Y:S01]  /*0010*/  S2UR UR8, SR_CTAID.Z ;  /* 0x00000000000879c3 */ /* 0x000e620000002700 */
[----:B------:R-:W-:Y:S02]  /*0020*/  IADD3 R1, R1, -0x50, RZ ;  /* 0xffffffb001017810 */ /* 0x000fe40007ffe0ff */
[----:B-1----:R-:W-:-:S13]  /*0030*/  ISETP.LE.AND P0, PT, RZ, UR8, PT ;  /* 0x00000008ff007c0c */ /* 0x002fda000bf03270 */
[----:B------:R-:W-:Y:S05]  /*0040*/  @!P0 EXIT ;  /* 0x000000000000894d */ /* 0x000fea0003800000 */
[----:B------:R-:W-:Y:S02]  /*0050*/  ULDC.64 UR4, c[0x0][0x340] ;  /* 0x0000d00000047ab9 */ /* 0x000fe40000000a00 */
[----:B------:R-:W-:Y:S02]  /*0060*/  UISETP.NE.U32.AND UP0, UPT, URZ, UR4, UPT ;  /* 0x000000043f00728c */ /* 0x000fe4000bf05070 */
[----:B------:R-:W-:Y:S02]  /*0070*/  ULDC.64 UR6, c[0x0][0x340] ;  /* 0x0000d00000067ab9 */ /* 0x000fe40000000a00 */
[----:B------:R-:W-:Y:S02]  /*0080*/  UISETP.NE.AND.EX UP0, UPT, URZ, UR5, UPT, UP0 ;  /* 0x000000053f00728c */ /* 0x000fe4000bf05300 */
[----:B------:R-:W-:-:S04]  /*0090*/  ULDC.64 UR16, c[0x0][0x118] ;  /* 0x0000460000107ab9 */ /* 0x000fc80000000a00 */
[----:B------:R-:W-:-:S05]  /*00a0*/  PLOP3.LUT P0, PT, PT, PT, UP0, 0x80, 0x0 ;  /* 0x000000000000781c */ /* 0x000fca0003f0f008 */
[----:B------:R-:W-:Y:S02]  /*00b0*/  @UP0 UMOV UR4, 0x4 ;  /* 0x0000000400040882 */ /* 0x000fe40000000000 */
[----:B------:R-:W-:-:S06]  /*00c0*/  @UP0 UIMAD.WIDE UR4, UR8, UR4, UR6 ;  /* 0x00000004080402a5 */ /* 0x000fcc000f8e0206 */
[----:B------:R-:W-:Y:S02]  /*00d0*/  IMAD.U32 R2, RZ, RZ, UR4 ;  /* 0x00000004ff027e24 */ /* 0x000fe4000f8e00ff */
[----:B------:R-:W-:Y:S01]  /*00e0*/  IMAD.U32 R3, RZ, RZ, UR5 ;  /* 0x00000005ff037e24 */ /* 0x000fe2000f8e00ff */
[----:B------:R-:W1:Y:S01]  /*00f0*/  S2R R23, SR_TID.X ;  /* 0x0000000000177919 */ /* 0x000e620000002100 */
[----:B------:R-:W2:Y:S03]  /*0100*/  S2UR UR23, SR_CTAID.Y ;  /* 0x00000000001779c3 */ /* 0x000ea60000002600 */
[----:B------:R-:W3:Y:S01]  /*0110*/  S2R R9, SR_CTAID.X ;  /* 0x0000000000097919 */ /* 0x000ee20000002500 */
[----:B------:R-:W-:Y:S01]  /*0120*/  IMAD.MOV.U32 R12, RZ, RZ, c[0x0][0x2c4] ;  /* 0x0000b100ff0c7624 */ /* 0x000fe200078e00ff */
[----:B------:R-:W-:Y:S02]  /*0130*/  ULDC.64 UR4, c[0x0][0x1b8] ;  /* 0x00006e0000047ab9 */ /* 0x000fe40000000a00 */
[----:B------:R4:W5:Y:S01]  /*0140*/  @P0 LDG.E R16, [R2.64] ;  /* 0x0000001002100981 */ /* 0x000962000c1e1900 */
[----:B------:R-:W-:Y:S01]  /*0150*/  USHF.R.S32.HI UR7, URZ, 0x1f, UR8 ;  /* 0x0000001f3f077899 */ /* 0x000fe20008011408 */
[C---:B------:R-:W-:Y:S01]  /*0160*/  ISETP.NE.AND P1, PT, R12.reuse, 0x1, PT ;  /* 0x000000010c00780c */ /* 0x040fe20003f25270 */
[----:B------:R-:W-:Y:S01]  /*0170*/  IMAD R12, R12, c[0x0][0x168], RZ ;  /* 0x00005a000c0c7a24 */ /* 0x000fe200078e02ff */
[----:B-1----:R-:W-:Y:S01]  /*0180*/  SHF.R.S32.HI R18, RZ, 0x1f, R23 ;  /* 0x0000001fff127819 */ /* 0x002fe20000011417 */
[----:B--2---:R-:W-:-:S02]  /*0190*/  USHF.R.S32.HI UR26, URZ, 0x1f, UR23 ;  /* 0x0000001f3f1a7899 */ /* 0x004fc40008011417 */
[----:B------:R-:W-:Y:S01]  /*01a0*/  UIMAD.WIDE.U32 UR10, UR23, UR4, URZ ;  /* 0x00000004170a72a5 */ /* 0x000fe2000f8e003f */
[CC--:B------:R-:W-:Y:S01]  /*01b0*/  LEA.HI R8, R18.reuse, R23.reuse, RZ, 0x2 ;  /* 0x0000001712087211 */ /* 0x0c0fe200078f10ff */
[----:B------:R-:W-:Y:S01]  /*01c0*/  UIMAD UR6, UR26, UR4, URZ ;  /* 0x000000041a0672a4 */ /* 0x000fe2000f8e023f */
[-C--:B------:R-:W-:Y:S02]  /*01d0*/  LEA.HI R20, R18, R23.reuse, RZ, 0x3 ;  /* 0x0000001712147211 */ /* 0x080fe400078f18ff */
[----:B------:R-:W-:Y:S01]  /*01e0*/  LOP3.LUT R0, R8, 0xfffffffc, RZ, 0xc0, !PT ;  /* 0xfffffffc08007812 */ /* 0x000fe200078ec0ff */
[----:B------:R-:W-:Y:S01]  /*01f0*/  UIMAD UR6, UR23, UR5, UR6 ;  /* 0x00000005170672a4 */ /* 0x000fe2000f8e0206 */
[----:B------:R-:W-:Y:S02]  /*0200*/  SHF.R.S32.HI R22, RZ, 0x2, R8 ;  /* 0x00000002ff167819 */ /* 0x000fe40000011408 */
[----:B------:R-:W-:Y:S01]  /*0210*/  ULDC.64 UR4, c[0x0][0x1c0] ;  /* 0x0000700000047ab9 */ /* 0x000fe20000000a00 */
[----:B------:R-:W-:Y:S01]  /*0220*/  IMAD.IADD R7, R23, 0x1, -R0 ;  /* 0x0000000117077824 */ /* 0x000fe200078e0a00 */
[----:B------:R-:W-:Y:S01]  /*0230*/  UIADD3 UR11, UR11, UR6, URZ ;  /* 0x000000060b0b7290 */ /* 0x000fe2000fffe03f */
[--C-:B---3--:R-:W-:Y:S01]  /*0240*/  IMAD R19, R9, 0x80, R22.reuse ;  /* 0x0000008009137824 */ /* 0x108fe200078e0216 */
[----:B------:R-:W-:Y:S01]  /*0250*/  UIMAD UR6, UR7, UR4, URZ ;  /* 0x00000004070672a4 */ /* 0x000fe2000f8e023f */
[C---:B------:R-:W-:Y:S01]  /*0260*/  IMAD R0, R7.reuse, 0x20, R22 ;  /* 0x0000002007007824 */ /* 0x040fe200078e0216 */
[----:B------:R-:W-:Y:S01]  /*0270*/  UIMAD.WIDE.U32 UR10, UR8, UR4, UR10 ;  /* 0x00000004080a72a5 */ /* 0x000fe2000f8e000a */
[----:B------:R-:W-:Y:S01]  /*0280*/  IMAD.SHL.U32 R234, R7, 0x8, RZ ;  /* 0x0000000807ea7824 */ /* 0x000fe200078e00ff */
[----:B------:R-:W-:Y:S01]  /*0290*/  UIMAD UR5, UR8, UR5, UR6 ;  /* 0x00000005080572a4 */ /* 0x000fe2000f8e0206 */
[----:B------:R-:W-:Y:S01]  /*02a0*/  IMAD R6, R9, 0x80, R0 ;  /* 0x0000008009067824 */ /* 0x000fe200078e0200 */
[-C--:B------:R-:W-:Y:S01]  /*02b0*/  LEA.HI R28, R18, R23.reuse, RZ, 0x5 ;  /* 0x00000017121c7211 */ /* 0x080fe200078f28ff */
[----:B------:R-:W-:Y:S01]  /*02c0*/  ULDC UR6, c[0x0][0x1d0] ;  /* 0x0000740000067ab9 */ /* 0x000fe20000000800 */
[----:B----4-:R-:W-:Y:S01]  /*02d0*/  IMAD.U32 R3, RZ, RZ, UR11 ;  /* 0x0000000bff037e24 */ /* 0x010fe2000f8e00ff */
[----:B------:R-:W-:Y:S01]  /*02e0*/  UIADD3 UR5, UR11, UR5, URZ ;  /* 0x000000050b057290 */ /* 0x000fe2000fffe03f */
[----:B------:R-:W-:Y:S01]  /*02f0*/  @P1 IMAD.HI.U32 R0, R6, c[0x0][0x2c8], RZ ;  /* 0x0000b20006001a27 */ /* 0x000fe200078e00ff */
[----:B------:R1:W-:Y:S01]  /*0300*/  STL [R1+0x48], R6 ;  /* 0x0000480601007387 */ /* 0x0003e20000100800 */
[----:B------:R-:W-:Y:S01]  /*0310*/  UIADD3 UR4, UR6, 0x3f, URZ ;  /* 0x0000003f06047890 */ /* 0x000fe2000fffe03f */
[----:B------:R-:W-:Y:S01]  /*0320*/  SHF.R.S32.HI R24, RZ, 0x5, R28 ;  /* 0x00000005ff187819 */ /* 0x000fe2000001141c */
[----:B------:R-:W-:Y:S01]  /*0330*/  IMAD.MOV.U32 R4, RZ, RZ, R6 ;  /* 0x000000ffff047224 */ /* 0x000fe200078e0006 */
[----:B------:R-:W-:Y:S01]  /*0340*/  @P1 SHF.R.U32.HI R4, RZ, c[0x0][0x2cc], R0 ;  /* 0x0000b300ff041a19 */ /* 0x000fe20000011600 */
[----:B------:R-:W-:Y:S01]  /*0350*/  IMAD.U32 R2, RZ, RZ, UR10 ;  /* 0x0000000aff027e24 */ /* 0x000fe2000f8e00ff */
[----:B------:R-:W-:Y:S01]  /*0360*/  USHF.R.S32.HI UR21, URZ, 0x1f, UR4 ;  /* 0x0000001f3f157899 */ /* 0x000fe20008011404 */
[----:B------:R-:W-:Y:S01]  /*0370*/  IMAD.U32 R3, RZ, RZ, UR5 ;  /* 0x00000005ff037e24 */ /* 0x000fe2000f8e00ff */
[--C-:B------:R-:W-:Y:S01]  /*0380*/  SHF.R.S32.HI R0, RZ, 0x1f, R4.reuse ;  /* 0x0000001fff007819 */ /* 0x100fe20000011404 */
[----:B------:R-:W-:Y:S01]  /*0390*/  IMAD.MOV R5, RZ, RZ, -R4 ;  /* 0x000000ffff057224 */ /* 0x000fe200078e0a04 */
[----:B------:R-:W-:Y:S01]  /*03a0*/  IADD3 R26, R234, 0x20, RZ ;  /* 0x00000020ea1a7810 */ /* 0x000fe20007ffe0ff */
[----:B------:R-:W-:Y:S01]  /*03b0*/  IMAD.WIDE.U32 R2, R4, c[0x0][0x1b0], R2 ;  /* 0x00006c0004027a25 */ /* 0x000fe200078e0002 */
[----:B------:R-:W-:Y:S01]  /*03c0*/  IADD3 R25, R234, 0x40, RZ ;  /* 0x00000040ea197810 */ /* 0x000fe20007ffe0ff */
[----:B------:R-:W-:Y:S01]  /*03d0*/  ULEA.HI UR21, UR21, UR4, URZ, 0x6 ;  /* 0x0000000415157291 */ /* 0x000fe2000f8f303f */
[----:B------:R-:W-:Y:S01]  /*03e0*/  SHF.R.S32.HI R29, RZ, 0x1f, R234 ;  /* 0x0000001fff1d7819 */ /* 0x000fe200000114ea */
[----:B------:R-:W-:Y:S01]  /*03f0*/  IMAD R0, R0, c[0x0][0x1b0], RZ ;  /* 0x00006c0000007a24 */ /* 0x000fe200078e02ff */
[----:B------:R-:W-:Y:S01]  /*0400*/  ISETP.GE.AND P6, PT, R234, c[0x0][0x198], PT ;  /* 0x00006600ea007a0c */ /* 0x000fe20003fc6270 */
[----:B------:R-:W-:Y:S01]  /*0410*/  IMAD R5, R5, c[0x0][0x2c4], R6 ;  /* 0x0000b10005057a24 */ /* 0x000fe200078e0206 */
[----:B------:R-:W-:Y:S01]  /*0420*/  ULEA.HI.SX32 UR22, UR21, 0xffffffff, 0x1a ;  /* 0xffffffff15167891 */ /* 0x000fe2000f8fd23f */
[----:B------:R-:W-:Y:S01]  /*0430*/  IMAD R0, R4, c[0x0][0x1b4], R0 ;  /* 0x00006d0004007a24 */ /* 0x000fe200078e0200 */
[----:B------:R-:W-:Y:S01]  /*0440*/  ISETP.GE.AND P5, PT, R26, c[0x0][0x198], PT ;  /* 0x000066001a007a0c */ /* 0x000fe20003fa6270 */
[----:B------:R-:W-:Y:S01]  /*0450*/  ULDC.64 UR4, c[0x0][0x1e8] ;  /* 0x00007a0000047ab9 */ /* 0x000fe20000000a00 */
[----:B------:R-:W-:Y:S01]  /*0460*/  SHF.R.S32.HI R4, RZ, 0x1f, R5 ;  /* 0x0000001fff047819 */ /* 0x000fe20000011405 */
[----:B------:R-:W-:Y:S01]  /*0470*/  IMAD.IADD R3, R3, 0x1, R0 ;  /* 0x0000000103037824 */ /* 0x000fe200078e0200 */
[----:B------:R-:W-:Y:S01]  /*0480*/  IADD3 R9, -R22, c[0x0][0x1d0], RZ ;  /* 0x0000740016097a10 */ /* 0x000fe20007ffe1ff */
[----:B------:R-:W-:Y:S01]  /*0490*/  IMAD.U32 R15, RZ, RZ, UR22 ;  /* 0x00000016ff0f7e24 */ /* 0x000fe2000f8e00ff */
[----:B-1----:R-:W-:Y:S01]  /*04a0*/  SHF.R.S32.HI R6, RZ, 0x3, R20 ;  /* 0x00000003ff067819 */ /* 0x002fe20000011414 */
[----:B------:R-:W-:Y:S01]  /*04b0*/  IMAD R0, R4, c[0x0][0x1a8], RZ ;  /* 0x00006a0004007a24 */ /* 0x000fe200078e02ff */
[----:B------:R-:W-:Y:S01]  /*04c0*/  SHF.R.S32.HI R21, RZ, 0x1f, R22 ;  /* 0x0000001fff157819 */ /* 0x000fe20000011416 */
[C---:B------:R-:W-:Y:S01]  /*04d0*/  IMAD.WIDE.U32 R2, R5.reuse, c[0x0][0x1a8], R2 ;  /* 0x00006a0005027a25 */ /* 0x040fe200078e0002 */
[----:B------:R-:W-:Y:S01]  /*04e0*/  UIMAD UR9, UR26, UR4, URZ ;  /* 0x000000041a0972a4 */ /* 0x000fe2000f8e023f */
[----:B------:R-:W-:Y:S01]  /*04f0*/  LEA.HI R18, R18, R23, RZ, 0x4 ;  /* 0x0000001712127211 */ /* 0x000fe200078f20ff */
[----:B------:R-:W-:Y:S01]  /*0500*/  UIMAD.WIDE.U32 UR14, UR23, UR4, URZ ;  /* 0x00000004170e72a5 */ /* 0x000fe2000f8e003f */
[----:B------:R-:W-:Y:S01]  /*0510*/  IMAD.SHL.U32 R4, R6, 0x40, RZ ;  /* 0x0000004006047824 */ /* 0x000fe200078e00ff */
[----:B------:R-:W-:Y:S01]  /*0520*/  LEA R14, P1, R2, c[0x0][0x160], 0x1 ;  /* 0x00005800020e7a11 */ /* 0x000fe200078208ff */
[----:B------:R-:W-:Y:S01]  /*0530*/  IMAD R6, R5, c[0x0][0x1ac], R0 ;  /* 0x00006b0005067a24 */ /* 0x000fe200078e0200 */
[----:B------:R-:W-:Y:S01]  /*0540*/  UIMAD UR9, UR23, UR5, UR9 ;  /* 0x00000005170972a4 */ /* 0x000fe2000f8e0209 */
[----:B------:R-:W-:Y:S01]  /*0550*/  IMAD R15, R15, -0x40, R9 ;  /* 0xffffffc00f0f7824 */ /* 0x000fe200078e0209 */
[----:B------:R-:W-:Y:S01]  /*0560*/  LOP3.LUT R0, R4, 0xc0, RZ, 0xc0, !PT ;  /* 0x000000c004007812 */ /* 0x000fe200078ec0ff */
[----:B------:R-:W-:Y:S01]  /*0570*/  IMAD.WIDE.U32 R30, R22, c[0x0][0x1e0], RZ ;  /* 0x00007800161e7a25 */ /* 0x000fe200078e00ff */
[----:B------:R-:W-:Y:S01]  /*0580*/  UIADD3 UR9, UR15, UR9, URZ ;  /* 0x000000090f097290 */ /* 0x000fe2000fffe03f */
[----:B------:R-:W-:Y:S01]  /*0590*/  STL [R1+0x40], R19 ;  /* 0x0000401301007387 */ /* 0x000fe20000100800 */
[----:B------:R-:W-:Y:S01]  /*05a0*/  SHF.R.U32.HI R5, RZ, 0x3, R0 ;  /* 0x00000003ff057819 */ /* 0x000fe20000011600 */
[----:B------:R-:W-:Y:S01]  /*05b0*/  ULDC.64 UR4, c[0x0][0x1f0] ;  /* 0x00007c0000047ab9 */ /* 0x000fe20000000a00 */
[----:B------:R-:W-:Y:S01]  /*05c0*/  LOP3.LUT R4, R0, 0x18, R234, 0xf8, !PT ;  /* 0x0000001800047812 */ /* 0x000fe200078ef8ea */
[----:B------:R-:W-:Y:S01]  /*05d0*/  IMAD.IADD R0, R3, 0x1, R6 ;  /* 0x0000000103007824 */ /* 0x000fe200078e0206 */
[----:B------:R-:W-:Y:S01]  /*05e0*/  IADD3 R6, R19, 0x20, RZ ;  /* 0x0000002013067810 */ /* 0x000fe20007ffe0ff */
[----:B------:R-:W-:Y:S01]  /*05f0*/  USHF.R.S32.HI UR20, URZ, 0x1f, UR22 ;  /* 0x0000001f3f147899 */ /* 0x000fe20008011416 */
[----:B------:R-:W-:-:S02]  /*0600*/  LOP3.LUT R3, R4, R5, RZ, 0x3c, !PT ;  /* 0x0000000504037212 */ /* 0x000fc400078e3cff */
[----:B------:R-:W-:Y:S01]  /*0610*/  LEA.HI.X R13, R2, c[0x0][0x164], R0, 0x1, P1 ;  /* 0x00005900020d7a11 */ /* 0x000fe200008f0c00 */
[----:B------:R-:W1:Y:S01]  /*0620*/  SHFL.IDX PT, R4, R14, RZ, 0x1c1f ;  /* 0x001c1fff0e047589 */ /* 0x000e6200000e0000 */
[----:B------:R-:W-:Y:S02]  /*0630*/  LEA.HI R0, R8, R22, RZ, 0x1 ;  /* 0x0000001608007211 */ /* 0x000fe400078f08ff */
[CC--:B------:R-:W-:Y:S01]  /*0640*/  ISETP.GE.AND P1, PT, R19.reuse, R12.reuse, PT ;  /* 0x0000000c1300720c */ /* 0x0c0fe20003f26270 */
[----:B------:R-:W2:Y:S01]  /*0650*/  SHFL.IDX PT, R5, R13, RZ, 0x1c1f ;  /* 0x001c1fff0d057589 */ /* 0x000ea200000e0000 */
[----:B------:R-:W-:Y:S02]  /*0660*/  LOP3.LUT R0, R0, 0x7fffffe, RZ, 0xc0, !PT ;  /* 0x07fffffe00007812 */ /* 0x000fe400078ec0ff */
[----:B------:R-:W-:Y:S02]  /*0670*/  IADD3 R2, R19, 0x40, RZ ;  /* 0x0000004013027810 */ /* 0x000fe40007ffe0ff */
[-C--:B------:R-:W-:Y:S01]  /*0680*/  ISETP.GE.AND P3, PT, R6, R12.reuse, PT ;  /* 0x0000000c0600720c */ /* 0x080fe20003f66270 */
[----:B------:R-:W-:Y:S01]  /*0690*/  IMAD.IADD R0, R22, 0x1, -R0 ;  /* 0x0000000116007824 */ /* 0x000fe200078e0a00 */
[----:B------:R-:W-:-:S02]  /*06a0*/  ISETP.GE.AND P2, PT, R2, R12, PT ;  /* 0x0000000c0200720c */ /* 0x000fc40003f46270 */
[----:B------:R-:W3:Y:S01]  /*06b0*/  SHFL.IDX PT, R2, R14, 0x1, 0x1c1f ;  /* 0x003c1f000e027f89 */ /* 0x000ee200000e0000 */
[----:B------:R-:W-:Y:S02]  /*06c0*/  IMAD R0, R24, 0x8, R0 ;  /* 0x0000000818007824 */ /* 0x000fe400078e0200 */
[----:B------:R-:W-:Y:S02]  /*06d0*/  @!P1 SHF.R.S32.HI R7, RZ, 0x1f, R26 ;  /* 0x0000001fff079819 */ /* 0x000fe4000001141a */
[----:B------:R-:W-:Y:S01]  /*06e0*/  IMAD.U32 R151, R0, 0x20, R3 ;  /* 0x0000002000977824 */ /* 0x000fe200078e0003 */
[----:B------:R-:W-:Y:S01]  /*06f0*/  @!P1 SHF.R.S32.HI R0, RZ, 0x1f, R25 ;  /* 0x0000001fff009819 */ /* 0x000fe20000011419 */
[----:B------:R-:W4:Y:S01]  /*0700*/  SHFL.IDX PT, R3, R13, 0x1, 0x1c1f ;  /* 0x003c1f000d037f89 */ /* 0x000f2200000e0000 */
[----:B------:R-:W-:Y:S02]  /*0710*/  @!P1 LEA.HI R8, R7, R26, RZ, 0x3 ;  /* 0x0000001a07089211 */ /* 0x000fe400078f18ff */
[----:B------:R-:W-:Y:S01]  /*0720*/  @!P1 LEA.HI R0, R0, R25, RZ, 0x3 ;  /* 0x0000001900009211 */ /* 0x000fe200078f18ff */
[----:B------:R-:W-:Y:S01]  /*0730*/  STL [R1+0x44], R151 ;  /* 0x0000449701007387 */ /* 0x000fe20000100800 */
[----:B-1----:R-:W-:-:S02]  /*0740*/  @!P1 LEA R6, P4, R234, R4, 0x1 ;  /* 0x00000004ea069211 */ /* 0x002fc400078808ff */
[----:B------:R-:W-:Y:S01]  /*0750*/  @!P1 LOP3.LUT R8, R8, 0xfffffff8, RZ, 0xc0, !PT ;  /* 0xfffffff808089812 */ /* 0x000fe200078ec0ff */
[----:B------:R1:W-:Y:S01]  /*0760*/  STL.64 [R1+0x38], R30 ;  /* 0x0000381e01007387 */ /* 0x0003e20000100a00 */
[----:B--2---:R-:W-:Y:S02]  /*0770*/  @!P1 LEA.HI.X R7, R234, R5, R29, 0x1, P4 ;  /* 0x00000005ea079211 */ /* 0x004fe400020f0c1d */
[----:B------:R-:W-:Y:S01]  /*0780*/  ISETP.GE.AND P4, PT, R25, c[0x0][0x198], PT ;  /* 0x0000660019007a0c */ /* 0x000fe20003f86270 */
[----:B------:R-:W-:Y:S01]  /*0790*/  @!P1 IMAD.WIDE R8, R8, 0x2, R4 ;  /* 0x0000000208089825 */ /* 0x000fe200078e0204 */
[----:B------:R-:W-:Y:S02]  /*07a0*/  @!P1 LOP3.LUT R10, R0, 0xfffffff8, RZ, 0xc0, !PT ;  /* 0xfffffff8000a9812 */ /* 0x000fe400078ec0ff */
[----:B------:R-:W-:Y:S01]  /*07b0*/  @!P3 SHF.R.S32.HI R11, RZ, 0x1f, R25 ;  /* 0x0000001fff0bb819 */ /* 0x000fe20000011419 */
[----:B------:R-:W-:Y:S02]  /*07c0*/  @!P1 IMAD.SHL.U32 R0, R151, 0x2, RZ ;  /* 0x0000000297009824 */ /* 0x000fe400078e00ff */
[----:B------:R-:W-:Y:S01]  /*07d0*/  @!P1 IMAD.WIDE R4, R10, 0x2, R4 ;  /* 0x000000020a049825 */ /* 0x000fe200078e0204 */
[----:B------:R-:W-:-:S02]  /*07e0*/  @!P3 SHF.R.S32.HI R10, RZ, 0x1f, R26 ;  /* 0x0000001fff0ab819 */ /* 0x000fc4000001141a */
[----:B------:R2:W-:Y:S04]  /*07f0*/  @!P1 LDGSTS.E.BYPASS.LTC128B.128 [R0+0x6100], [R6.64], !P6 ;  /* 0x0610000006009fae */ /* 0x0005e8000f101d50 */
[----:B------:R1:W-:Y:S04]  /*0800*/  @!P1 LDGSTS.E.BYPASS.LTC128B.128 [R0+0x8100], [R8.64], !P5 ;  /* 0x0810000008009fae */ /* 0x0003e8000e901d50 */
[----:B------:R3:W-:Y:S01]  /*0810*/  @!P1 LDGSTS.E.BYPASS.LTC128B.128 [R0+0xa100], [R4.64], !P4 ;  /* 0x0a10000004009fae */ /* 0x0007e2000e101d50 */
[----:B--2---:R-:W-:Y:S02]  /*0820*/  @!P3 LEA.HI R6, R10, R26, RZ, 0x3 ;  /* 0x0000001a0a06b211 */ /* 0x004fe400078f18ff */
[----:B-1----:R-:W-:-:S02]  /*0830*/  @!P3 LEA.HI R8, R11, R25, RZ, 0x3 ;  /* 0x000000190b08b211 */ /* 0x002fc400078f18ff */
[----:B------:R-:W-:Y:S02]  /*0840*/  @!P3 LOP3.LUT R6, R6, 0xfffffff8, RZ, 0xc0, !PT ;  /* 0xfffffff80606b812 */ /* 0x000fe400078ec0ff */
[----:B---3--:R-:W-:Y:S01]  /*0850*/  @!P3 LEA R4, P1, R234, R2, 0x1 ;  /* 0x00000002ea04b211 */ /* 0x008fe200078208ff */
[----:B------:R-:W-:Y:S01]  /*0860*/  @!P3 IMAD.SHL.U32 R0, R151, 0x2, RZ ;  /* 0x000000029700b824 */ /* 0x000fe200078e00ff */
[----:B------:R-:W-:Y:S01]  /*0870*/  @!P3 LOP3.LUT R8, R8, 0xfffffff8, RZ, 0xc0, !PT ;  /* 0xfffffff80808b812 */ /* 0x000fe200078ec0ff */
[----:B----4-:R-:W-:Y:S01]  /*0880*/  @!P3 IMAD.WIDE R6, R6, 0x2, R2 ;  /* 0x000000020606b825 */ /* 0x010fe200078e0202 */
[----:B------:R-:W-:-:S03]  /*0890*/  @!P3 LEA.HI.X R5, R234, R3, R29, 0x1, P1 ;  /* 0x00000003ea05b211 */ /* 0x000fc600008f0c1d */
[----:B------:R-:W-:Y:S01]  /*08a0*/  @!P3 IMAD.WIDE R2, R8, 0x2, R2 ;  /* 0x000000020802b825 */ /* 0x000fe200078e0202 */
[----:B------:R-:W-:Y:S01]  /*08b0*/  SHF.R.S32.HI R8, RZ, 0x4, R18 ;  /* 0x00000004ff087819 */ /* 0x000fe20000011412 */
[----:B------:R1:W-:Y:S04]  /*08c0*/  @!P3 LDGSTS.E.BYPASS.LTC128B.128 [R0+0x6900], [R4.64], !P6 ;  /* 0x069000000400bfae */ /* 0x0003e8000f101d50 */
[----:B------:R2:W-:Y:S04]  /*08d0*/  @!P3 LDGSTS.E.BYPASS.LTC128B.128 [R0+0x8900], [R6.64], !P5 ;  /* 0x089000000600bfae */ /* 0x0005e8000e901d50 */
[----:B------:R3:W-:Y:S04]  /*08e0*/  @!P3 LDGSTS.E.BYPASS.LTC128B.128 [R0+0xa900], [R2.64], !P4 ;  /* 0x0a9000000200bfae */ /* 0x0007e8000e101d50 */
[----:B-1----:R-:W1:Y:S01]  /*08f0*/  SHFL.IDX PT, R4, R14, 0x2, 0x1c1f ;  /* 0x005c1f000e047f89 */ /* 0x002e6200000e0000 */
[----:B--2---:R-:W-:-:S03]  /*0900*/  LOP3.LUT R6, R20, 0xfffffff8, RZ, 0xc0, !PT ;  /* 0xfffffff814067812 */ /* 0x004fc600078ec0ff */
[----:B------:R-:W2:Y:S01]  /*0910*/  SHFL.IDX PT, R5, R13, 0x2, 0x1c1f ;  /* 0x005c1f000d057f89 */ /* 0x000ea200000e0000 */
[----:B------:R-:W-:Y:S01]  /*0920*/  LEA.HI R7, R18, R8, RZ, 0x1 ;  /* 0x0000000812077211 */ /* 0x000fe200078f08ff */
[----:B---3--:R-:W-:Y:S01]  /*0930*/  IMAD R2, R21, c[0x0][0x1e0], RZ ;  /* 0x0000780015027a24 */ /* 0x008fe200078e02ff */
[----:B------:R-:W-:Y:S01]  /*0940*/  IADD3 R3, R19, 0x60, RZ ;  /* 0x0000006013037810 */ /* 0x000fe20007ffe0ff */
[----:B------:R-:W-:Y:S01]  /*0950*/  IMAD.IADD R0, R23, 0x1, -R6 ;  /* 0x0000000117007824 */ /* 0x000fe200078e0a06 */
[----:B------:R-:W-:Y:S01]  /*0960*/  LOP3.LUT R7, R7, 0xfffffffe, RZ, 0xc0, !PT ;  /* 0xfffffffe07077812 */ /* 0x000fe200078ec0ff */
[----:B------:R-:W-:Y:S01]  /*0970*/  IMAD R2, R22, c[0x0][0x1e4], R2 ;  /* 0x0000790016027a24 */ /* 0x000fe200078e0202 */
[----:B------:R-:W-:Y:S02]  /*0980*/  ISETP.GE.AND P3, PT, R3, R12, PT ;  /* 0x0000000c0300720c */ /* 0x000fe40003f66270 */
[----:B------:R-:W-:Y:S01]  /*0990*/  LEA.HI R17, R0, R0, RZ, 0x1 ;  /* 0x0000000000117211 */ /* 0x000fe200078f08ff */
[----:B------:R-:W-:Y:S01]  /*09a0*/  IMAD.IADD R2, R31, 0x1, R2 ;  /* 0x000000011f027824 */ /* 0x000fe200078e0202 */
[----:B------:R-:W-:Y:S01]  /*09b0*/  SHFL.IDX PT, R3, R13, 0x3, 0x1c1f ;  /* 0x007c1f000d037f89 */ /* 0x000fe200000e0000 */
[----:B------:R-:W-:Y:S01]  /*09c0*/  IMAD.IADD R12, R8, 0x1, -R7 ;  /* 0x00000001080c7824 */ /* 0x000fe200078e0a07 */
[----:B------:R-:W-:-:S02]  /*09d0*/  LOP3.LUT R6, R17, 0x7fffffe, RZ, 0xc0, !PT ;  /* 0x07fffffe11067812 */ /* 0x000fc400078ec0ff */
[----:B------:R3:W-:Y:S03]  /*09e0*/  STL [R1+0x30], R2 ;  /* 0x0000300201007387 */ /* 0x0007e60000100800 */
[----:B------:R-:W-:Y:S01]  /*09f0*/  IMAD.IADD R19, R0, 0x1, -R6 ;  /* 0x0000000100137824 */ /* 0x000fe200078e0a06 */
[----:B------:R-:W-:-:S04]  /*0a00*/  @!P2 SHF.R.S32.HI R0, RZ, 0x1f, R25 ;  /* 0x0000001fff00a819 */ /* 0x000fc80000011419 */
[----:B------:R-:W-:-:S04]  /*0a10*/  @!P2 LEA.HI R0, R0, R25, RZ, 0x3 ;  /* 0x000000190000a211 */ /* 0x000fc800078f18ff */
[----:B------:R-:W-:Y:S01]  /*0a20*/  @!P2 LOP3.LUT R10, R0, 0xfffffff8, RZ, 0xc0, !PT ;  /* 0xfffffff8000aa812 */ /* 0x000fe200078ec0ff */
[----:B------:R-:W-:Y:S01]  /*0a30*/  @!P2 IMAD.SHL.U32 R0, R151, 0x2, RZ ;  /* 0x000000029700a824 */ /* 0x000fe200078e00ff */
[----:B-----5:R4:W5:Y:S02]  /*0a40*/  @P0 R2UR UR24, R16 ;  /* 0x00000000101803c2 */ /* 0x02096400000e0000 */
[----:B----4-:R-:W-:Y:S01]  /*0a50*/  IADD3 R16, P1, P0, R30, UR14, R234 ;  /* 0x0000000e1e107c10 */ /* 0x010fe2000f83e0ea */
[----:B-----5:R-:W-:Y:S01]  /*0a60*/  @UP0 USHF.R.S32.HI UR25, URZ, 0x1f, UR24 ;  /* 0x0000001f3f190899 */ /* 0x020fe20008011418 */
[----:B------:R-:W-:Y:S02]  /*0a70*/  IMAD.WIDE.U32 R30, R22, c[0x0][0x208], RZ ;  /* 0x00008200161e7a25 */ /* 0x000fe400078e00ff */
[--C-:B------:R-:W-:Y:S01]  /*0a80*/  IADD3.X R11, R2, UR9, R29.reuse, P1, P0 ;  /* 0x00000009020b7c10 */ /* 0x100fe20008fe041d */
[----:B------:R-:W-:Y:S01]  /*0a90*/  @!UP0 UMOV UR24, UR8 ;  /* 0x0000000800188c82 */ /* 0x000fe20008000000 */
[----:B---3--:R-:W-:Y:S01]  /*0aa0*/  @!P2 SHF.R.S32.HI R2, RZ, 0x1f, R26 ;  /* 0x0000001fff02a819 */ /* 0x008fe2000001141a */
[----:B------:R-:W-:Y:S01]  /*0ab0*/  UIMAD.WIDE.U32 UR12, UR24, UR4, URZ ;  /* 0x00000004180c72a5 */ /* 0x000fe2000f8e003f */
[----:B-1----:R-:W-:Y:S01]  /*0ac0*/  @!P2 LEA R6, P0, R234, R4, 0x1 ;  /* 0x00000004ea06a211 */ /* 0x002fe200078008ff */
[----:B------:R-:W-:Y:S01]  /*0ad0*/  @!UP0 UMOV UR25, UR7 ;  /* 0x0000000700198c82 */ /* 0x000fe20008000000 */
[----:B------:R-:W-:Y:S01]  /*0ae0*/  @!P2 LEA.HI R8, R2, R26, RZ, 0x3 ;  /* 0x0000001a0208a211 */ /* 0x000fe200078f18ff */
[----:B------:R-:W-:Y:S01]  /*0af0*/  UIMAD UR8, UR25, UR4, URZ ;  /* 0x00000004190872a4 */ /* 0x000fe2000f8e023f */
[----:B------:R-:W1:Y:S01]  /*0b00*/  SHFL.IDX PT, R2, R14, 0x3, 0x1c1f ;  /* 0x007c1f000e027f89 */ /* 0x000e6200000e0000 */
[----:B--2---:R-:W-:Y:S01]  /*0b10*/  @!P2 LEA.HI.X R7, R234, R5, R29, 0x1, P0 ;  /* 0x00000005ea07a211 */ /* 0x004fe200000f0c1d */
[----:B------:R-:W-:Y:S01]  /*0b20*/  UMOV UR7, 0x6 ;  /* 0x0000000600077882 */ /* 0x000fe20000000000 */
[----:B------:R-:W-:Y:S01]  /*0b30*/  @!P2 LOP3.LUT R8, R8, 0xfffffff8, RZ, 0xc0, !PT ;  /* 0xfffffff80808a812 */ /* 0x000fe200078ec0ff */
[----:B------:R-:W-:Y:S01]  /*0b40*/  UIMAD UR8, UR24, UR5, UR8 ;  /* 0x00000005180872a4 */ /* 0x000fe2000f8e0208 */
[C---:B------:R-:W-:Y:S01]  /*0b50*/  ISETP.GE.AND P1, PT, R15.reuse, 0x1, PT ;  /* 0x000000010f00780c */ /* 0x040fe20003f26270 */
[----:B------:R2:W-:Y:S01]  /*0b60*/  @!P2 LDGSTS.E.BYPASS.LTC128B.128 [R0+0x7100], [R6.64], !P6 ;  /* 0x071000000600afae */ /* 0x0005e2000f101d50 */
[----:B------:R-:W-:Y:S01]  /*0b70*/  ULDC.64 UR4, c[0x0][0x1e0] ;  /* 0x0000780000047ab9 */ /* 0x000fe20000000a00 */
[--C-:B------:R-:W-:Y:S01]  /*0b80*/  @!P2 IMAD.WIDE R8, R8, 0x2, R4.reuse ;  /* 0x000000020808a825 */ /* 0x100fe200078e0204 */
[----:B------:R-:W-:Y:S01]  /*0b90*/  UIADD3 UR8, UR13, UR8, URZ ;  /* 0x000000080d087290 */ /* 0x000fe2000fffe03f */
[----:B------:R-:W-:Y:S01]  /*0ba0*/  ISETP.GE.AND P0, PT, R15, 0x21, PT ;  /* 0x000000210f00780c */ /* 0x000fe20003f06270 */
[----:B------:R-:W-:Y:S01]  /*0bb0*/  USHF.L.U32 UR19, UR4, 0x6, URZ ;  /* 0x0000000604137899 */ /* 0x000fe2000800063f */
[----:B------:R-:W-:Y:S01]  /*0bc0*/  @!P2 IMAD.WIDE R4, R10, 0x2, R4 ;  /* 0x000000020a04a825 */ /* 0x000fe200078e0204 */
[----:B------:R3:W-:Y:S01]  /*0bd0*/  @!P2 LDGSTS.E.BYPASS.LTC128B.128 [R0+0x9100], [R8.64], !P5 ;  /* 0x091000000800afae */ /* 0x0007e2000e901d50 */
[----:B------:R-:W-:Y:S01]  /*0be0*/  USHF.L.U64.HI UR18, UR4, UR7, UR5 ;  /* 0x0000000704127299 */ /* 0x000fe20008010205 */
[----:B------:R-:W-:Y:S01]  /*0bf0*/  LOP3.LUT R10, R18, 0xfffffff0, RZ, 0xc0, !PT ;  /* 0xfffffff0120a7812 */ /* 0x000fe200078ec0ff */
[----:B------:R-:W-:Y:S01]  /*0c00*/  USHF.L.U32 UR11, UR4, 0x5, URZ ;  /* 0x00000005040b7899 */ /* 0x000fe2000800063f */
[----:B------:R3:W-:Y:S01]  /*0c10*/  @!P2 LDGSTS.E.BYPASS.LTC128B.128 [R0+0xb100], [R4.64], !P4 ;  /* 0x0b1000000400afae */ /* 0x0007e2000e101d50 */
[----:B------:R-:W-:Y:S01]  /*0c20*/  UIMAD UR10, UR18, UR22, URZ ;  /* 0x00000016120a72a4 */ /* 0x000fe2000f8e023f */
[----:B------:R-:W-:Y:S01]  /*0c30*/  IMAD.U32 R141, RZ, RZ, UR19 ;  /* 0x00000013ff8d7e24 */ /* 0x000fe2000f8e00ff */
[----:B------:R-:W-:-:S02]  /*0c40*/  UISETP.GE.AND UP0, UPT, UR6, 0x1, UPT ;  /* 0x000000010600788c */ /* 0x000fc4000bf06270 */
[----:B------:R-:W-:Y:S01]  /*0c50*/  UIMAD UR10, UR20, UR19, UR10 ;  /* 0x00000013140a72a4 */ /* 0x000fe2000f8e020a */
[----:B--2---:R-:W-:Y:S02]  /*0c60*/  @!P3 SHF.R.S32.HI R6, RZ, 0x1f, R26 ;  /* 0x0000001fff06b819 */ /* 0x004fe4000001141a */
[----:B------:R-:W-:Y:S02]  /*0c70*/  @!P3 SHF.R.S32.HI R7, RZ, 0x1f, R25 ;  /* 0x0000001fff07b819 */ /* 0x000fe40000011419 */
[----:B---3--:R-:W-:Y:S02]  /*0c80*/  @!P3 LEA.HI R0, R6, R26, RZ, 0x3 ;  /* 0x0000001a0600b211 */ /* 0x008fe400078f18ff */
[----:B------:R-:W-:Y:S02]  /*0c90*/  @!P3 LEA.HI R5, R7, R25, RZ, 0x3 ;  /* 0x000000190705b211 */ /* 0x000fe400078f18ff */
[----:B-1----:R-:W-:Y:S02]  /*0ca0*/  @!P3 LEA R4, P2, R234, R2, 0x1 ;  /* 0x00000002ea04b211 */ /* 0x002fe400078408ff */
[----:B------:R-:W-:-:S02]  /*0cb0*/  @!P3 LOP3.LUT R0, R0, 0xfffffff8, RZ, 0xc0, !PT ;  /* 0xfffffff80000b812 */ /* 0x000fc400078ec0ff */
[----:B------:R-:W-:Y:S02]  /*0cc0*/  @!P3 LOP3.LUT R8, R5, 0xfffffff8, RZ, 0xc0, !PT ;  /* 0xfffffff80508b812 */ /* 0x000fe400078ec0ff */
[----:B------:R-:W-:Y:S01]  /*0cd0*/  @!P3 LEA.HI.X R5, R234, R3, R29, 0x1, P2 ;  /* 0x00000003ea05b211 */ /* 0x000fe200010f0c1d */
[----:B------:R-:W-:Y:S01]  /*0ce0*/  @!P3 IMAD.WIDE R6, R0, 0x2, R2 ;  /* 0x000000020006b825 */ /* 0x000fe200078e0202 */
[----:B------:R-:W-:-:S03]  /*0cf0*/  IADD3 R152, P2, R16, UR12, RZ ;  /* 0x0000000c10987c10 */ /* 0x000fc6000ff5e0ff */
[----:B------:R-:W-:Y:S01]  /*0d00*/  @!P3 IMAD.SHL.U32 R0, R151, 0x2, RZ ;  /* 0x000000029700b824 */ /* 0x000fe200078e00ff */
[----:B------:R-:W-:Y:S01]  /*0d10*/  IADD3.X R153, R11, UR8, RZ, P2, !PT ;  /* 0x000000080b997c10 */ /* 0x000fe200097fe4ff */
[----:B------:R-:W-:-:S03]  /*0d20*/  @!P3 IMAD.WIDE R8, R8, 0x2, R2 ;  /* 0x000000020808b825 */ /* 0x000fc600078e0202 */
[----:B------:R1:W-:Y:S01]  /*0d30*/  @!P3 LDGSTS.E.BYPASS.LTC128B.128 [R0+0x7900], [R4.64], !P6 ;  /* 0x079000000400bfae */ /* 0x0003e2000f101d50 */
[----:B------:R-:W-:Y:S01]  /*0d40*/  IMAD.WIDE.U32 R2, R141, UR22, R152 ;  /* 0x000000168d027c25 */ /* 0x000fe2000f8e0098 */
[----:B------:R-:W-:Y:S02]  /*0d50*/  ISETP.GE.AND P6, PT, R234, c[0x0][0x1d4], PT ;  /* 0x00007500ea007a0c */ /* 0x000fe40003fc6270 */
[----:B------:R2:W-:Y:S04]  /*0d60*/  @!P3 LDGSTS.E.BYPASS.LTC128B.128 [R0+0x9900], [R6.64], !P5 ;  /* 0x099000000600bfae */ /* 0x0005e8000e901d50 */
[----:B------:R3:W-:Y:S01]  /*0d70*/  @!P3 LDGSTS.E.BYPASS.LTC128B.128 [R0+0xb900], [R8.64], !P4 ;  /* 0x0b9000000800bfae */ /* 0x0007e2000e101d50 */
[----:B------:R-:W-:-:S03]  /*0d80*/  ISETP.GE.AND P4, PT, R25, c[0x0][0x1d4], PT ;  /* 0x0000750019007a0c */ /* 0x000fc60003f86270 */
[----:B------:R-:W0:Y:S04]  /*0d90*/  LDGDEPBAR ;  /* 0x00000000000079af */ /* 0x000e280000000000 */
[----:B------:R-:W-:Y:S04]  /*0da0*/  STL.64 [R1+0x8], R152 ;  /* 0x0000089801007387 */ /* 0x000fe80000100a00 */
[----:B------:R-:W-:Y:S04]  /*0db0*/  STL.64 [R1+0x28], R30 ;  /* 0x0000281e01007387 */ /* 0x000fe80000100a00 */
[----:B------:R-:W-:Y:S01]  /*0dc0*/  BAR.SYNC.DEFER_BLOCKING 0x0 ;  /* 0x0000000000007b1d */ /* 0x000fe20000010000 */
[----:B-1----:R-:W-:Y:S01]  /*0dd0*/  @P1 LEA R4, P5, R2, c[0x0][0x1c8], 0x1 ;  /* 0x0000720002041a11 */ /* 0x002fe200078a08ff */
[----:B--2---:R-:W-:Y:S01]  /*0de0*/  IMAD.IADD R6, R23, 0x1, -R10 ;  /* 0x0000000117067824 */ /* 0x004fe200078e0a0a */
[----:B------:R-:W-:-:S03]  /*0df0*/  IADD3 R7, R3, UR10, RZ ;  /* 0x0000000a03077c10 */ /* 0x000fc6000fffe0ff */
[----:B------:R-:W-:Y:S01]  /*0e00*/  UMOV UR10, 0x5 ;  /* 0x00000005000a7882 */ /* 0x000fe20000000000 */
[----:B---3--:R-:W-:Y:S01]  /*0e10*/  @P0 IADD3 R8, P2, R2, UR11, RZ ;  /* 0x0000000b02080c10 */ /* 0x008fe2000ff5e0ff */
[----:B------:R-:W-:Y:S01]  /*0e20*/  USHF.L.U64.HI UR10, UR4, UR10, UR5 ;  /* 0x0000000a040a7299 */ /* 0x000fe20008010205 */
[----:B------:R-:W-:Y:S02]  /*0e30*/  LEA.HI R0, R6, R6, RZ, 0x1 ;  /* 0x0000000606007211 */ /* 0x000fe400078f08ff */
[----:B------:R-:W-:Y:S01]  /*0e40*/  @P1 LEA.HI.X R5, R2, c[0x0][0x1cc], R7, 0x1, P5 ;  /* 0x0000730002051a11 */ /* 0x000fe200028f0c07 */
[----:B------:R-:W-:Y:S01]  /*0e50*/  ULDC.64 UR4, c[0x0][0x210] ;  /* 0x0000840000047ab9 */ /* 0x000fe20000000a00 */
[--C-:B------:R-:W-:Y:S01]  /*0e60*/  SHF.R.S32.HI R3, RZ, 0x1, R0.reuse ;  /* 0x00000001ff037819 */ /* 0x100fe20000011400 */
[----:B------:R-:W-:Y:S01]  /*0e70*/  UIMAD UR30, UR26, UR4, URZ ;  /* 0x000000041a1e72a4 */ /* 0x000fe2000f8e023f */
[----:B------:R-:W-:Y:S01]  /*0e80*/  SHF.R.S32.HI R2, RZ, 0x1f, R0 ;  /* 0x0000001fff027819 */ /* 0x000fe20000011400 */
[----:B------:R-:W-:Y:S01]  /*0e90*/  UIMAD.WIDE.U32 UR26, UR23, UR4, URZ ;  /* 0x00000004171a72a5 */ /* 0x000fe2000f8e003f */
[----:B------:R-:W-:Y:S01]  /*0ea0*/  LOP3.LUT R10, R0, 0x7fffffe, RZ, 0xc0, !PT ;  /* 0x07fffffe000a7812 */ /* 0x000fe200078ec0ff */
[----:B------:R-:W-:Y:S01]  /*0eb0*/  UIMAD UR30, UR23, UR5, UR30 ;  /* 0x00000005171e72a4 */ /* 0x000fe2000f8e021e */
[----:B------:R-:W-:-:S02]  /*0ec0*/  ISETP.GE.AND P5, PT, R26, c[0x0][0x1d4], PT ;  /* 0x000075001a007a0c */ /* 0x000fc40003fa6270 */
[----:B------:R-:W-:Y:S01]  /*0ed0*/  LEA.HI R0, R2, R3, RZ, 0x2 ;  /* 0x0000000302007211 */ /* 0x000fe200078f10ff */
[----:B------:R-:W-:Y:S01]  /*0ee0*/  IMAD.IADD R18, R6, 0x1, -R10 ;  /* 0x0000000106127824 */ /* 0x000fe200078e0a0a */
[----:B------:R-:W-:Y:S01]  /*0ef0*/  SHF.R.S32.HI R11, RZ, 0x1f, R6 ;  /* 0x0000001fff0b7819 */ /* 0x000fe20000011406 */
[----:B------:R-:W-:Y:S01]  /*0f00*/  ULDC.64 UR4, c[0x0][0x218] ;  /* 0x0000860000047ab9 */ /* 0x000fe20000000a00 */
[----:B------:R-:W-:Y:S01]  /*0f10*/  LOP3.LUT R9, R0, 0xfffffffc, RZ, 0xc0, !PT ;  /* 0xfffffffc00097812 */ /* 0x000fe200078ec0ff */
[----:B------:R-:W-:Y:S01]  /*0f20*/  UIMAD UR23, UR25, UR4, URZ ;  /* 0x00000004191772a4 */ /* 0x000fe2000f8e023f */
[----:B------:R-:W-:Y:S01]  /*0f30*/  @P0 IADD3.X R0, R7, UR10, RZ, P2, !PT ;  /* 0x0000000a07000c10 */ /* 0x000fe200097fe4ff */
[----:B------:R-:W-:Y:S01]  /*0f40*/  UIMAD.WIDE.U32 UR28, UR24, UR4, URZ ;  /* 0x00000004181c72a5 */ /* 0x000fe2000f8e003f */
[----:B------:R-:W-:Y:S01]  /*0f50*/  LEA.HI R11, R11, R6, RZ, 0x3 ;  /* 0x000000060b0b7211 */ /* 0x000fe200078f18ff */
[----:B------:R-:W-:Y:S01]  /*0f60*/  @P1 IMAD.SHL.U32 R6, R151, 0x2, RZ ;  /* 0x0000000297061824 */ /* 0x000fe200078e00ff */
[C---:B------:R-:W-:Y:S01]  /*0f70*/  @P0 LEA R2, P2, R8.reuse, c[0x0][0x1c8], 0x1 ;  /* 0x0000720008020a11 */ /* 0x040fe200078408ff */
[----:B------:R-:W-:Y:S01]  /*0f80*/  IMAD.IADD R9, R3, 0x1, -R9 ;  /* 0x0000000103097824 */ /* 0x000fe200078e0a09 */
[----:B------:R-:W-:Y:S01]  /*0f90*/  SHF.R.S32.HI R7, RZ, 0x1, R17 ;  /* 0x00000001ff077819 */ /* 0x000fe20000011411 */
[----:B------:R-:W-:Y:S01]  /*0fa0*/  UIMAD UR23, UR24, UR5, UR23 ;  /* 0x00000005181772a4 */ /* 0x000fe2000f8e0217 */
[----:B------:R-:W-:Y:S01]  /*0fb0*/  @P0 LEA.HI.X R3, R8, c[0x0][0x1cc], R0, 0x1, P2 ;  /* 0x0000730008030a11 */ /* 0x000fe200010f0c00 */
[----:B------:R-:W-:Y:S01]  /*0fc0*/  @P0 IMAD.SHL.U32 R0, R151, 0x2, RZ ;  /* 0x0000000297000824 */ /* 0x000fe200078e00ff */
[----:B------:R-:W-:Y:S01]  /*0fd0*/  @!PT LDS RZ, [RZ] ;  /* 0x00000000fffff984 */ /* 0x000fe20000000800 */
[----:B------:R-:W-:Y:S01]  /*0fe0*/  @!PT LDS RZ, [RZ] ;  /* 0x00000000fffff984 */ /* 0x000fe20000000800 */
[----:B------:R-:W-:Y:S01]  /*0ff0*/  @!PT LDS RZ, [RZ] ;  /* 0x00000000fffff984 */ /* 0x000fe20000000800 */
[----:B------:R1:W-:Y:S01]  /*1000*/  @P1 LDGSTS.E.BYPASS.LTC128B.128 [R6+0x3100], [R4.64], !P6 ;  /* 0x0310000004061fae */ /* 0x0003e2000f101d50 */
[----:B------:R-:W-:-:S02]  /*1010*/  UIADD3 UR24, UR27, UR30, URZ ;  /* 0x0000001e1b187290 */ /* 0x000fc4000fffe03f */
[----:B------:R-:W-:Y:S01]  /*1020*/  UIADD3 UR23, UR29, UR23, URZ ;  /* 0x000000171d177290 */ /* 0x000fe2000fffe03f */
[----:B------:R1:W-:Y:S04]  /*1030*/  @P1 LDGSTS.E.BYPASS.LTC128B.128 [R6+0x4100], [R4.64+0x40], !P5 ;  /* 0x0410004004061fae */ /* 0x0003e8000e901d50 */
[----:B------:R1:W-:Y:S01]  /*1040*/  @P1 LDGSTS.E.BYPASS.LTC128B.128 [R6+0x5100], [R4.64+0x80], !P4 ;  /* 0x0510008004061fae */ /* 0x0003e2000e101d50 */
[----:B------:R-:W-:-:S03]  /*1050*/  LOP3.LUT P1, RZ, R7, 0x2, RZ, 0xc0, !PT ;  /* 0x0000000207ff7812 */ /* 0x000fc6000782c0ff */
[----:B------:R2:W-:Y:S04]  /*1060*/  @P0 LDGSTS.E.BYPASS.LTC128B.128 [R0+0x3900], [R2.64], !P6 ;  /* 0x0390000002000fae */ /* 0x0005e8000f101d50 */
[----:B------:R2:W-:Y:S04]  /*1070*/  @P0 LDGSTS.E.BYPASS.LTC128B.128 [R0+0x4900], [R2.64+0x40], !P5 ;  /* 0x0490004002000fae */ /* 0x0005e8000e901d50 */
[----:B------:R2:W-:Y:S01]  /*1080*/  @P0 LDGSTS.E.BYPASS.LTC128B.128 [R0+0x5900], [R2.64+0x80], !P4 ;  /* 0x0590008002000fae */ /* 0x0005e2000e101d50 */
[----:B------:R-:W-:-:S03]  /*1090*/  LOP3.LUT P0, RZ, R9, 0x2, RZ, 0xc0, !PT ;  /* 0x0000000209ff7812 */ /* 0x000fc6000780c0ff */
[----:B------:R-:W0:Y:S01]  /*10a0*/  LDGDEPBAR ;  /* 0x00000000000079af */ /* 0x000e220000000000 */
[----:B-1----:R-:W-:Y:S02]  /*10b0*/  IMAD.SHL.U32 R4, R7, 0x40, RZ ;  /* 0x0000004007047824 */ /* 0x002fe400078e00ff */
[C---:B------:R-:W-:Y:S02]  /*10c0*/  IMAD.SHL.U32 R5, R12.reuse, 0x8, RZ ;  /* 0x000000080c057824 */ /* 0x040fe400078e00ff */
[----:B------:R-:W-:Y:S01]  /*10d0*/  IMAD R6, R12, 0x8, R19 ;  /* 0x000000080c067824 */ /* 0x000fe200078e0213 */
[----:B--2---:R-:W-:Y:S01]  /*10e0*/  LOP3.LUT R0, R4, 0xc0, RZ, 0xc0, !PT ;  /* 0x000000c004007812 */ /* 0x004fe200078ec0ff */
[----:B------:R-:W-:Y:S01]  /*10f0*/  IMAD.SHL.U32 R2, R9, 0x40, RZ ;  /* 0x0000004009027824 */ /* 0x000fe200078e00ff */
[----:B------:R-:W-:-:S04]  /*1100*/  DEPBAR.LE SB0, 0x1 ;  /* 0x000080400000791a */ /* 0x000fc80000000000 */
[----:B------:R-:W-:Y:S01]  /*1110*/  IMAD.SHL.U32 R4, R11, 0x20, RZ ;  /* 0x000000200b047824 */ /* 0x000fe200078e00ff */
[----:B------:R-:W-:Y:S01]  /*1120*/  LOP3.LUT R3, R0, 0x8, R20, 0xf8, !PT ;  /* 0x0000000800037812 */ /* 0x000fe200078ef814 */
[----:B------:R-:W-:-:S04]  /*1130*/  DEPBAR.LE SB0, 0x0 ;  /* 0x000080000000791a */ /* 0x000fc80000000000 */
[----:B------:R-:W-:Y:S02]  /*1140*/  SHF.R.U32.HI R0, RZ, 0x3, R0 ;  /* 0x00000003ff007819 */ /* 0x000fe40000011600 */
[----:B------:R-:W-:Y:S02]  /*1150*/  LOP3.LUT R2, R2, 0xc0, RZ, 0xc0, !PT ;  /* 0x000000c002027812 */ /* 0x000fe400078ec0ff */
[----:B------:R-:W-:Y:S02]  /*1160*/  LOP3.LUT R17, R4, 0xffffff00, RZ, 0xc0, !PT ;  /* 0xffffff0004117812 */ /* 0x000fe400078ec0ff */
[----:B------:R-:W-:Y:S02]  /*1170*/  LOP3.LUT R0, R3, R0, RZ, 0x3c, !PT ;  /* 0x0000000003007212 */ /* 0x000fe400078e3cff */
[----:B------:R-:W-:Y:S01]  /*1180*/  LOP3.LUT R4, R2, 0x8, R5, 0xf8, !PT ;  /* 0x0000000802047812 */ /* 0x000fe200078ef805 */
[--C-:B------:R-:W-:Y:S01]  /*1190*/  IMAD R20, R18, 0x20, R17.reuse ;  /* 0x0000002012147824 */ /* 0x100fe200078e0211 */
[----:B------:R-:W-:Y:S01]  /*11a0*/  SHF.R.U32.HI R3, RZ, 0x3, R2 ;  /* 0x00000003ff037819 */ /* 0x000fe20000011602 */
[----:B------:R-:W-:Y:S01]  /*11b0*/  IMAD R2, R24, 0x200, R17 ;  /* 0x0000020018027824 */ /* 0x000fe200078e0211 */
[----:B------:R-:W-:Y:S01]  /*11c0*/  SEL R17, RZ, 0xffffffff, P5 ;  /* 0xffffffffff117807 */ /* 0x000fe20002800000 */
[----:B------:R-:W-:Y:S01]  /*11d0*/  IMAD.U32 R0, R6, 0x20, R0 ;  /* 0x0000002006007824 */ /* 0x000fe200078e0000 */
[----:B------:R-:W-:Y:S01]  /*11e0*/  LOP3.LUT R16, R4, R3, RZ, 0x3c, !PT ;  /* 0x0000000304107212 */ /* 0x000fe200078e3cff */
[----:B------:R-:W-:Y:S01]  /*11f0*/  IMAD R2, R18, 0x20, R2 ;  /* 0x0000002012027824 */ /* 0x000fe200078e0202 */
[----:B------:R-:W-:Y:S01]  /*1200*/  SEL R18, RZ, 0x1, P6 ;  /* 0x00000001ff127807 */ /* 0x000fe20003000000 */
[----:B------:R-:W-:Y:S01]  /*1210*/  IMAD.SHL.U32 R216, R0, 0x2, RZ ;  /* 0x0000000200d87824 */ /* 0x000fe200078e00ff */
[----:B------:R-:W-:Y:S01]  /*1220*/  BAR.SYNC.DEFER_BLOCKING 0x0 ;  /* 0x0000000000007b1d */ /* 0x000fe20000010000 */
[----:B------:R-:W-:-:S02]  /*1230*/  IMAD.IADD R2, R16, 0x1, R2 ;  /* 0x0000000110027824 */ /* 0x000fc400078e0202 */
[----:B------:R-:W-:Y:S01]  /*1240*/  IMAD.MOV.U32 R0, RZ, RZ, 0x10 ;  /* 0x00000010ff007424 */ /* 0x000fe200078e00ff */
[----:B------:R-:W-:Y:S01]  /*1250*/  IADD3 R3, R216, 0x3100, RZ ;  /* 0x00003100d8037810 */ /* 0x000fe20007ffe0ff */
[----:B------:R-:W-:Y:S01]  /*1260*/  IMAD.SHL.U32 R219, R2, 0x2, RZ ;  /* 0x0000000202db7824 */ /* 0x000fe200078e00ff */
[----:B------:R-:W-:Y:S02]  /*1270*/  LOP3.LUT R2, R28, 0xffffffe0, RZ, 0xc0, !PT ;  /* 0xffffffe01c027812 */ /* 0x000fe400078ec0ff */
[----:B------:R-:W-:Y:S02]  /*1280*/  IADD3 R221, R216, 0x3120, RZ ;  /* 0x00003120d8dd7810 */ /* 0x000fe40007ffe0ff */
[----:B------:R-:W-:Y:S01]  /*1290*/  @P1 IADD3 R221, R3, -0x20, RZ ;  /* 0xffffffe003dd1810 */ /* 0x000fe20007ffe0ff */
[----:B------:R-:W-:Y:S01]  /*12a0*/  IMAD.IADD R140, R23, 0x1, -R2 ;  /* 0x00000001178c7824 */ /* 0x000fe200078e0a02 */
[----:B------:R-:W-:Y:S01]  /*12b0*/  SEL R0, R0, 0xfffffff0, !P0 ;  /* 0xfffffff000007807 */ /* 0x000fe20004000000 */
[----:B------:R-:W-:Y:S01]  /*12c0*/  IMAD R2, R21, c[0x0][0x208], RZ ;  /* 0x0000820015027a24 */ /* 0x000fe200078e02ff */
[----:B------:R-:W-:-:S02]  /*12d0*/  IADD3 R19, P1, P0, R30, UR26, R234 ;  /* 0x0000001a1e137c10 */ /* 0x000fc4000f83e0ea */
[C---:B------:R-:W-:Y:S01]  /*12e0*/  IADD3 R232, R221.reuse, 0x400, RZ ;  /* 0x00000400dde87810 */ /* 0x040fe20007ffe0ff */
[----:B------:R-:W-:Y:S01]  /*12f0*/  IMAD R3, R22, c[0x0][0x20c], R2 ;  /* 0x0000830016037a24 */ /* 0x000fe200078e0202 */
[----:B------:R-:W-:Y:S01]  /*1300*/  IADD3 R231, R221, 0x800, RZ ;  /* 0x00000800dde77810 */ /* 0x000fe20007ffe0ff */
[----:B------:R-:W-:Y:S01]  /*1310*/  IMAD.SHL.U32 R2, R17, 0x2, RZ ;  /* 0x0000000211027824 */ /* 0x000fe200078e00ff */
[----:B------:R-:W-:Y:S01]  /*1320*/  IADD3 R230, R221, 0xc00, RZ ;  /* 0x00000c00dde67810 */ /* 0x000fe20007ffe0ff */
[----:B------:R-:W-:Y:S02]  /*1330*/  IMAD.IADD R17, R31, 0x1, R3 ;  /* 0x000000011f117824 */ /* 0x000fe400078e0203 */
[----:B------:R-:W-:Y:S01]  /*1340*/  IMAD R220, R0, 0x2, R219 ;  /* 0x0000000200dc7824 */ /* 0x000fe200078e02db */
[----:B------:R-:W-:Y:S01]  /*1350*/  LOP3.LUT R3, R2, 0x2, R18, 0xe2, !PT ;  /* 0x0000000202037812 */ /* 0x000fe200078ee212 */
[----:B------:R-:W1:Y:S01]  /*1360*/  LDSM.16.M88.4 R12, [R219+0x6100] ;  /* 0x00610000db0c783b */ /* 0x000e620000000200 */
[----:B------:R-:W-:-:S03]  /*1370*/  SEL R2, RZ, 0x4, P4 ;  /* 0x00000004ff027807 */ /* 0x000fc60002000000 */
[----:B------:R2:W-:Y:S04]  /*1380*/  STL [R1+0x20], R17 ;  /* 0x0000201101007387 */ /* 0x0005e80000100800 */
[----:B------:R3:W4:Y:S04]  /*1390*/  LDSM.16.M88.4 R8, [R219+0x7100] ;  /* 0x00710000db08783b */ /* 0x0007280000000200 */
[----:B------:R3:W1:Y:S04]  /*13a0*/  LDSM.16.M88.4 R24, [R216+0x3100] ;  /* 0x00310000d818783b */ /* 0x0006680000000200 */
[----:B------:R3:W1:Y:S04]  /*13b0*/  LDSM.16.M88.4 R44, [R216+0x3500] ;  /* 0x00350000d82c783b */ /* 0x0006680000000200 */
[----:B------:R3:W1:Y:S04]  /*13c0*/  LDSM.16.M88.4 R40, [R216+0x3900] ;  /* 0x00390000d828783b */ /* 0x0006680000000200 */
[----:B------:R3:W1:Y:S04]  /*13d0*/  LDSM.16.M88.4 R48, [R216+0x3d00] ;  /* 0x003d0000d830783b */ /* 0x0006680000000200 */
[----:B------:R3:W1:Y:S01]  /*13e0*/  LDSM.16.M88.4 R36, [R220+0x6100] ;  /* 0x00610000dc24783b */ /* 0x0006620000000200 */
[----:B--2---:R-:W-:-:S02]  /*13f0*/  IADD3.X R17, R17, UR24, R29, P1, P0 ;  /* 0x0000001811117c10 */ /* 0x004fc40008fe041d */
[----:B------:R-:W-:Y:S01]  /*1400*/  IADD3 R28, P1, R19, UR28, RZ ;  /* 0x0000001c131c7c10 */ /* 0x000fe2000ff3e0ff */
[----:B------:R3:W2:Y:S01]  /*1410*/  LDSM.16.M88.4 R4, [R220+0x7100] ;  /* 0x00710000dc04783b */ /* 0x0006a20000000200 */
[----:B------:R-:W-:Y:S02]  /*1420*/  PLOP3.LUT P0, PT, PT, PT, UP0, 0x80, 0x0 ;  /* 0x000000000000781c */ /* 0x000fe40003f0f008 */
[----:B------:R-:W-:Y:S01]  /*1430*/  IADD3.X R29, R17, UR23, RZ, P1, !PT ;  /* 0x00000017111d7c10 */ /* 0x000fe20008ffe4ff */
[----:B------:R3:W1:Y:S01]  /*1440*/  LDSM.16.M88.4 R60, [R221] ;  /* 0x00000000dd3c783b */ /* 0x0006620000000200 */
[----:B------:R-:W-:Y:S01]  /*1450*/  LOP3.LUT R19, R3, R2, RZ, 0xfc, !PT ;  /* 0x0000000203137212 */ /* 0x000fe200078efcff */
[----:B------:R-:W-:Y:S02]  /*1460*/  IMAD.IADD R3, R16, 0x1, R20 ;  /* 0x0000000110037824 */ /* 0x000fe400078e0214 */
[----:B------:R3:W-:Y:S04]  /*1470*/  STL.64 [R1], R28 ;  /* 0x0000001c01007387 */ /* 0x0007e80000100a00 */
[----:B------:R3:W1:Y:S04]  /*1480*/  LDSM.16.M88.4 R76, [R221+0x400] ;  /* 0x00040000dd4c783b */ /* 0x0006680000000200 */
[----:B------:R3:W1:Y:S04]  /*1490*/  LDSM.16.M88.4 R72, [R221+0x800] ;  /* 0x00080000dd48783b */ /* 0x0006680000000200 */
[----:B------:R3:W1:Y:S01]  /*14a0*/  LDSM.16.M88.4 R108, [R221+0xc00] ;  /* 0x000c0000dd6c783b */ /* 0x0006620000000200 */
[----:B------:R-:W-:Y:S05]  /*14b0*/  @!P0 BRA `(.L_x_0) ;  /* 0x0000022000008947 */ /* 0x000fea0003800000 */
[----:B----4-:R-:W-:Y:S01]  /*14c0*/  ULDC.64 UR4, c[0x0][0x208] ;  /* 0x0000820000047ab9 */ /* 0x010fe20000000a00 */
[C---:B------:R-:W-:Y:S01]  /*14d0*/  LOP3.LUT R2, R19.reuse, 0x1, RZ, 0xc0, !PT ;  /* 0x0000000113027812 */ /* 0x040fe200078ec0ff */
[----:B------:R-:W-:Y:S01]  /*14e0*/  USHF.L.U32 UR25, UR4, 0x6, URZ ;  /* 0x0000000604197899 */ /* 0x000fe2000800063f */
[----:B------:R-:W-:Y:S01]  /*14f0*/  LOP3.LUT P2, RZ, R19, 0x2, RZ, 0xc0, !PT ;  /* 0x0000000213ff7812 */ /* 0x000fe2000784c0ff */
[----:B------:R-:W-:Y:S01]  /*1500*/  USHF.L.U64.HI UR5, UR4, UR7, UR5 ;  /* 0x0000000704057299 */ /* 0x000fe20008010205 */
[----:B------:R-:W-:Y:S01]  /*1510*/  ISETP.NE.U32.AND P3, PT, R2, 0x1, PT ;  /* 0x000000010200780c */ /* 0x000fe20003f65070 */
[----:B------:R-:W-:-:S02]  /*1520*/  UIMAD UR7, UR22, -0x40, UR6 ;  /* 0xffffffc0160778a4 */ /* 0x000fc4000f8e0206 */
[----:B------:R-:W-:Y:S01]  /*1530*/  UIMAD UR4, UR5, UR22, URZ ;  /* 0x00000016050472a4 */ /* 0x000fe2000f8e023f */
[----:B------:R-:W-:-:S03]  /*1540*/  IMAD.U32 R16, RZ, RZ, UR25 ;  /* 0x00000019ff107e24 */ /* 0x000fc6000f8e00ff */
[----:B------:R-:W-:Y:S01]  /*1550*/  UIMAD UR4, UR20, UR25, UR4 ;  /* 0x00000019140472a4 */ /* 0x000fe2000f8e0204 */
[----:B------:R-:W-:Y:S01]  /*1560*/  IMAD.WIDE.U32 R20, R16, UR22, R28 ;  /* 0x0000001610147c25 */ /* 0x000fe2000f8e001c */
[----:B------:R-:W-:-:S04]  /*1570*/  IADD3 R18, -R22, UR7, RZ ;  /* 0x0000000716127c10 */ /* 0x000fc8000fffe1ff */
[----:B------:R-:W-:Y:S02]  /*1580*/  IADD3 R2, R21, UR4, RZ ;  /* 0x0000000415027c10 */ /* 0x000fe4000fffe0ff */
[----:B------:R-:W-:Y:S02]  /*1590*/  LEA R16, P0, R20, c[0x0][0x1f8], 0x1 ;  /* 0x00007e0014107a11 */ /* 0x000fe400078008ff */
[----:B------:R-:W-:Y:S02]  /*15a0*/  ISETP.LT.OR P1, PT, R18, 0x1, P3 ;  /* 0x000000011200780c */ /* 0x000fe40001f21670 */
[----:B------:R-:W-:Y:S01]  /*15b0*/  LEA.HI.X R17, R20, c[0x0][0x1fc], R2, 0x1, P0 ;  /* 0x00007f0014117a11 */ /* 0x000fe200000f0c02 */
[----:B------:R-:W-:Y:S01]  /*15c0*/  IMAD.SHL.U32 R2, R151, 0x2, RZ ;  /* 0x0000000297027824 */ /* 0x000fe200078e00ff */
[C---:B------:R-:W-:Y:S02]  /*15d0*/  ISETP.LT.OR P0, PT, R18.reuse, 0x1, !P2 ;  /* 0x000000011200780c */ /* 0x040fe40005701670 */
[----:B------:R-:W-:-:S02]  /*15e0*/  ISETP.LT.OR P3, PT, R18, 0x21, P3 ;  /* 0x000000211200780c */ /* 0x000fc40001f61670 */
[----:B------:R-:W-:-:S05]  /*15f0*/  ISETP.LT.OR P2, PT, R18, 0x21, !P2 ;  /* 0x000000211200780c */ /* 0x000fca0005741670 */
[----:B------:R-:W-:Y:S01]  /*1600*/  @!PT LDS RZ, [RZ] ;  /* 0x00000000fffff984 */ /* 0x000fe20000000800 */
[----:B------:R-:W-:Y:S01]  /*1610*/  @!PT LDS RZ, [RZ] ;  /* 0x00000000fffff984 */ /* 0x000fe20000000800 */
[----:B------:R-:W-:Y:S01]  /*1620*/  @!PT LDS RZ, [RZ] ;  /* 0x00000000fffff984 */ /* 0x000fe20000000800 */
[----:B------:R4:W-:Y:S01]  /*1630*/  LDGSTS.E.BYPASS.LTC128B.128 [R2+0x100], [R16.64], !P1 ;  /* 0x0010000010027fae */ /* 0x0009e2000c901d50 */
[----:B------:R-:W-:-:S03]  /*1640*/  LOP3.LUT P1, RZ, R19, 0x4, RZ, 0xc0, !PT ;  /* 0x0000000413ff7812 */ /* 0x000fc6000782c0ff */
[----:B------:R4:W-:Y:S01]  /*1650*/  LDGSTS.E.BYPASS.LTC128B.128 [R2+0x1100], [R16.64+0x40], !P0 ;  /* 0x0110004010027fae */ /* 0x0009e2000c101d50 */
[C---:B------:R-:W-:Y:S02]  /*1660*/  ISETP.LT.OR P0, PT, R18.reuse, 0x1, !P1 ;  /* 0x000000011200780c */ /* 0x040fe40004f01670 */
[----:B------:R-:W-:-:S11]  /*1670*/  ISETP.LT.OR P1, PT, R18, 0x21, !P1 ;  /* 0x000000211200780c */ /* 0x000fd60004f21670 */
[----:B------:R4:W-:Y:S02]  /*1680*/  LDGSTS.E.BYPASS.LTC128B.128 [R2+0x2100], [R16.64+0x80], !P0 ;  /* 0x0210008010027fae */ /* 0x0009e4000c101d50 */
[----:B----4-:R-:W-:-:S04]  /*1690*/  IADD3 R16, P0, R16, UR25, RZ ;  /* 0x0000001910107c10 */ /* 0x010fc8000ff1e0ff */
[----:B------:R-:W-:-:S05]  /*16a0*/  IADD3.X R17, R17, UR5, RZ, P0, !PT ;  /* 0x0000000511117c10 */ /* 0x000fca00087fe4ff */
[----:B------:R4:W-:Y:S04]  /*16b0*/  LDGSTS.E.BYPASS.LTC128B.128 [R2+0x900], [R16.64], !P3 ;  /* 0x0090000010027fae */ /* 0x0009e8000d901d50 */
[----:B------:R4:W-:Y:S04]  /*16c0*/  LDGSTS.E.BYPASS.LTC128B.128 [R2+0x1900], [R16.64+0x40], !P2 ;  /* 0x0190004010027fae */ /* 0x0009e8000d101d50 */
[----:B------:R4:W-:Y:S02]  /*16d0*/  LDGSTS.E.BYPASS.LTC128B.128 [R2+0x2900], [R16.64+0x80], !P1 ;  /* 0x0290008010027fae */ /* 0x0009e4000c901d50 */
.L_x_0:
[-C--:B-1--4-:R-:W-:Y:S01]  /*16e0*/  HMMA.16816.F32.BF16 R20, R12, R24.reuse, RZ ;  /* 0x000000180c14723c */ /* 0x092fe200000418ff */
[----:B------:R-:W-:Y:S01]  /*16f0*/  LDSM.16.M88.4 R56, [R216+0x4100] ;  /* 0x00410000d838783b */ /* 0x000fe20000000200 */
[----:B------:R-:W-:Y:S01]  /*1700*/  UISETP.GE.AND UP0, UPT, UR6, 0x41, UPT ;  /* 0x000000410600788c */ /* 0x000fe2000bf06270 */
[----:B------:R-:W-:Y:S01]  /*1710*/  SHF.L.U32 R217, R3, 0x1, RZ ;  /* 0x0000000103d97819 */ /* 0x000fe200000006ff */
[----:B------:R-:W-:Y:S01]  /*1720*/  UIMAD UR6, UR22, -0x40, UR6 ;  /* 0xffffffc0160678a4 */ /* 0x000fe2000f8e0206 */
[----:B------:R-:W1:Y:S03]  /*1730*/  LDSM.16.M88.4 R32, [R219+0x8100] ;  /* 0x00810000db20783b */ /* 0x000e660000000200 */
[----:B------:R-:W-:Y:S01]  /*1740*/  HMMA.16816.F32.BF16 R16, R8, R24, RZ ;  /* 0x000000180810723c */ /* 0x000fe200000418ff */
[----:B---3--:R-:W3:Y:S01]  /*1750*/  LDSM.16.M88.4 R28, [R219+0x9100] ;  /* 0x00910000db1c783b */ /* 0x008ee20000000200 */
[----:B------:R-:W-:Y:S01]  /*1760*/  PLOP3.LUT P0, PT, PT, PT, UP0, 0x80, 0x0 ;  /* 0x000000000000781c */ /* 0x000fe20003f0f008 */
[----:B------:R-:W-:-:S02]  /*1770*/  IMAD R218, R0, 0x2, R217 ;  /* 0x0000000200da7824 */ /* 0x000fc400078e02d9 */
[----:B------:R-:W-:Y:S01]  /*1780*/  LDSM.16.M88.4 R52, [R221+0x1000] ;  /* 0x00100000dd34783b */ /* 0x000fe20000000200 */
[----:B------:R-:W-:Y:S02]  /*1790*/  @UP0 ULEA.HI.SX32 UR5, UR21, 0xfffffffe, 0x1a ;  /* 0xfffffffe15050891 */ /* 0x000fe4000f8fd23f */
[----:B------:R-:W-:Y:S01]  /*17a0*/  HMMA.16816.F32.BF16 R104, R8, R26, RZ ;  /* 0x0000001a0868723c */ /* 0x000fe200000418ff */
[----:B------:R-:W0:Y:S01]  /*17b0*/  LDGDEPBAR ;  /* 0x00000000000079af */ /* 0x000e220000000000 */
[----:B------:R-:W-:-:S06]  /*17c0*/  @UP0 USHF.R.S32.HI UR4, URZ, 0x1f, UR5 ;  /* 0x0000001f3f040899 */ /* 0x000fcc0008011405 */
[----:B------:R-:W-:Y:S01]  /*17d0*/  HMMA.16816.F32.BF16 R112, R36, R60, R20 ;  /* 0x0000003c2470723c */ /* 0x000fe20000041814 */
[----:B------:R-:W-:Y:S07]  /*17e0*/  LDSM.16.M88.4 R20, [R220+0x9100] ;  /* 0x00910000dc14783b */ /* 0x000fee0000000200 */
[----:B------:R-:W-:Y:S01]  /*17f0*/  HMMA.16816.F32.BF16 R120, R12, R26, RZ ;  /* 0x0000001a0c78723c */ /* 0x000fe200000418ff */
[----:B------:R-:W4:Y:S07]  /*1800*/  LDSM.16.M88.4 R24, [R220+0x8100] ;  /* 0x00810000dc18783b */ /* 0x000f2e0000000200 */
[C---:B------:R-:W-:Y:S08]  /*1810*/  HMMA.16816.F32.BF16 R100, R8.reuse, R44, RZ ;  /* 0x0000002c0864723c */ /* 0x040ff000000418ff */
[----:B------:R-:W-:Y:S08]  /*1820*/  HMMA.16816.F32.BF16 R80, R8, R48, RZ ;  /* 0x000000300850723c */ /* 0x000ff000000418ff */
[----:B--2---:R-:W-:Y:S08]  /*1830*/  HMMA.16816.F32.BF16 R64, R4, R60, R16 ;  /* 0x0000003c0440723c */ /* 0x004ff00000041810 */
[C---:B------:R-:W-:Y:S08]  /*1840*/  HMMA.16816.F32.BF16 R96, R8.reuse, R46, RZ ;  /* 0x0000002e0860723c */ /* 0x040ff000000418ff */
[C---:B------:R-:W-:Y:S08]  /*1850*/  HMMA.16816.F32.BF16 R88, R8.reuse, R40, RZ ;  /* 0x000000280858723c */ /* 0x040ff000000418ff */
[C---:B------:R-:W-:Y:S08]  /*1860*/  HMMA.16816.F32.BF16 R84, R8.reuse, R42, RZ ;  /* 0x0000002a0854723c */ /* 0x040ff000000418ff */
[----:B------:R-:W-:Y:S08]  /*1870*/  HMMA.16816.F32.BF16 R68, R8, R50, RZ ;  /* 0x000000320844723c */ /* 0x000ff000000418ff */
[----:B-1----:R-:W-:Y:S08]  /*1880*/  HMMA.16816.F32.BF16 R8, R32, R56, R112 ;  /* 0x000000382008723c */ /* 0x002ff00000041870 */
[C---:B------:R-:W-:Y:S08]  /*1890*/  HMMA.16816.F32.BF16 R92, R12.reuse, R40, RZ ;  /* 0x000000280c5c723c */ /* 0x040ff000000418ff */
[C---:B------:R-:W-:Y:S08]  /*18a0*/  HMMA.16816.F32.BF16 R124, R12.reuse, R44, RZ ;  /* 0x0000002c0c7c723c */ /* 0x040ff000000418ff */
[C---:B------:R-:W-:Y:S01]  /*18b0*/  HMMA.16816.F32.BF16 R116, R12.reuse, R46, RZ ;  /* 0x0000002e0c74723c */ /* 0x040fe200000418ff */
[----:B------:R-:W-:Y:S07]  /*18c0*/  LDSM.16.M88.4 R44, [R216+0x5100] ;  /* 0x00510000d82c783b */ /* 0x000fee0000000200 */
[C---:B------:R-:W-:Y:S08]  /*18d0*/  HMMA.16816.F32.BF16 R40, R12.reuse, R42, RZ ;  /* 0x0000002a0c28723c */ /* 0x040ff000000418ff */
[C---:B------:R-:W-:Y:S08]  /*18e0*/  HMMA.16816.F32.BF16 R16, R12.reuse, R48, RZ ;  /* 0x000000300c10723c */ /* 0x040ff000000418ff */
[----:B------:R-:W-:Y:S01]  /*18f0*/  HMMA.16816.F32.BF16 R132, R12, R50, RZ ;  /* 0x000000320c84723c */ /* 0x000fe200000418ff */
[----:B------:R-:W1:Y:S04]  /*1900*/  LDSM.16.M88.4 R12, [R219+0xa100] ;  /* 0x00a10000db0c783b */ /* 0x000e680000000200 */
[----:B------:R-:W-:Y:S03]  /*1910*/  LDSM.16.M88.4 R48, [R221+0x2000] ;  /* 0x00200000dd30783b */ /* 0x000fe60000000200 */
[C---:B------:R-:W-:Y:S08]  /*1920*/  HMMA.16816.F32.BF16 R128, R4.reuse, R76, R100 ;  /* 0x0000004c0480723c */ /* 0x040ff00000041864 */
[----:B------:R-:W-:Y:S08]  /*1930*/  HMMA.16816.F32.BF16 R100, R4, R108, R80 ;  /* 0x0000006c0464723c */ /* 0x000ff00000041850 */
[----:B------:R-:W-:Y:S08]  /*1940*/  HMMA.16816.F32.BF16 R80, R36, R62, R120 ;  /* 0x0000003e2450723c */ /* 0x000ff00000041878 */
[----:B---3--:R-:W-:Y:S08]  /*1950*/  HMMA.16816.F32.BF16 R64, R28, R56, R64 ;  /* 0x000000381c40723c */ /* 0x008ff00000041840 */
[C---:B------:R-:W-:Y:S08]  /*1960*/  HMMA.16816.F32.BF16 R112, R4.reuse, R78, R96 ;  /* 0x0000004e0470723c */ /* 0x040ff00000041860 */
[C---:B------:R-:W-:Y:S08]  /*1970*/  HMMA.16816.F32.BF16 R96, R4.reuse, R72, R88 ;  /* 0x000000480460723c */ /* 0x040ff00000041858 */
[C---:B------:R-:W-:Y:S01]  /*1980*/  HMMA.16816.F32.BF16 R104, R4.reuse, R62, R104 ;  /* 0x0000003e0468723c */ /* 0x040fe20000041868 */
[----:B------:R-:W-:Y:S07]  /*1990*/  LDSM.16.M88.4 R60, [R216+0x4900] ;  /* 0x00490000d83c783b */ /* 0x000fee0000000200 */
[C---:B------:R-:W-:Y:S08]  /*19a0*/  HMMA.16816.F32.BF16 R136, R4.reuse, R74, R84 ;  /* 0x0000004a0488723c */ /* 0x040ff00000041854 */
[----:B------:R-:W-:Y:S08]  /*19b0*/  HMMA.16816.F32.BF16 R88, R4, R110, R68 ;  /* 0x0000006e0458723c */ /* 0x000ff00000041844 */
[----:B----4-:R-:W-:Y:S01]  /*19c0*/  HMMA.16816.F32.BF16 R4, R24, R52, R8 ;  /* 0x000000341804723c */ /* 0x010fe20000041808 */
[----:B------:R-:W2:Y:S07]  /*19d0*/  LDSM.16.M88.4 R8, [R219+0xb100] ;  /* 0x00b10000db08783b */ /* 0x000eae0000000200 */
[C---:B------:R-:W-:Y:S01]  /*19e0*/  HMMA.16816.F32.BF16 R144, R36.reuse, R108, R16 ;  /* 0x0000006c2490723c */ /* 0x040fe20000041810 */
[----:B------:R-:W3:Y:S07]  /*19f0*/  LDSM.16.M88.4 R16, [R220+0xa100] ;  /* 0x00a10000dc10783b */ /* 0x000eee0000000200 */
[C---:B------:R-:W-:Y:S08]  /*1a00*/  HMMA.16816.F32.BF16 R92, R36.reuse, R72, R92 ;  /* 0x00000048245c723c */ /* 0x040ff0000004185c */
[----:B------:R-:W-:Y:S01]  /*1a10*/  HMMA.16816.F32.BF16 R120, R36, R74, R40 ;  /* 0x0000004a2478723c */ /* 0x000fe20000041828 */
[----:B------:R-:W4:Y:S07]  /*1a20*/  LDSM.16.M88.4 R40, [R216+0x4500] ;  /* 0x00450000d828783b */ /* 0x000f2e0000000200 */
[----:B------:R-:W-:Y:S01]  /*1a30*/  HMMA.16816.F32.BF16 R72, R32, R58, R80 ;  /* 0x0000003a2048723c */ /* 0x000fe20000041850 */
[----:B------:R-:W5:Y:S07]  /*1a40*/  LDSM.16.M88.4 R80, [R216+0x4d00] ;  /* 0x004d0000d850783b */ /* 0x000f6e0000000200 */
[----:B------:R-:W-:Y:S08]  /*1a50*/  HMMA.16816.F32.BF16 R68, R20, R52, R64 ;  /* 0x000000341444723c */ /* 0x000ff00000041840 */
[----:B-1----:R-:W-:Y:S01]  /*1a60*/  HMMA.16816.F32.BF16 R64, R12, R44, R4 ;  /* 0x0000002c0c40723c */ /* 0x002fe20000041804 */
[----:B------:R-:W1:Y:S07]  /*1a70*/  LDSM.16.M88.4 R4, [R220+0xb100] ;  /* 0x00b10000dc04783b */ /* 0x000e6e0000000200 */
[C---:B------:R-:W-:Y:S08]  /*1a80*/  HMMA.16816.F32.BF16 R124, R36.reuse, R76, R124 ;  /* 0x0000004c247c723c */ /* 0x040ff0000004187c */
[C---:B------:R-:W-:Y:S08]  /*1a90*/  HMMA.16816.F32.BF16 R116, R36.reuse, R78, R116 ;  /* 0x0000004e2474723c */ /* 0x040ff00000041874 */
[----:B------:R-:W-:Y:S08]  /*1aa0*/  HMMA.16816.F32.BF16 R132, R36, R110, R132 ;  /* 0x0000006e2484723c */ /* 0x000ff00000041884 */
[----:B------:R-:W-:Y:S01]  /*1ab0*/  HMMA.16816.F32.BF16 R36, R28, R58, R104 ;  /* 0x0000003a1c24723c */ /* 0x000fe20000041868 */
[----:B------:R-:W1:Y:S07]  /*1ac0*/  LDSM.16.M88.4 R56, [R221+0x1400] ;  /* 0x00140000dd38783b */ /* 0x000e6e0000000200 */
[----:B------:R-:W-:Y:S08]  /*1ad0*/  HMMA.16816.F32.BF16 R72, R24, R54, R72 ;  /* 0x000000361848723c */ /* 0x000ff00000041848 */
[----:B--2---:R-:W-:Y:S08]  /*1ae0*/  HMMA.16816.F32.BF16 R68, R8, R44, R68 ;  /* 0x0000002c0844723c */ /* 0x004ff00000041844 */
[----:B---3--:R-:W-:Y:S08]  /*1af0*/  HMMA.16816.F32.BF16 R76, R16, R48, R64 ;  /* 0x00000030104c723c */ /* 0x008ff00000041840 */
[----:B------:R-:W-:Y:S08]  /*1b00*/  HMMA.16816.F32.BF16 R64, R20, R54, R36 ;  /* 0x000000361440723c */ /* 0x000ff00000041824 */
[-C--:B----4-:R-:W-:Y:S08]  /*1b10*/  HMMA.16816.F32.BF16 R52, R32, R40.reuse, R124 ;  /* 0x000000282034723c */ /* 0x090ff0000004187c */
[----:B------:R-:W-:Y:S01]  /*1b20*/  HMMA.16816.F32.BF16 R84, R28, R40, R128 ;  /* 0x000000281c54723c */ /* 0x000fe20000041880 */
[----:B------:R-:W-:-:S04]  /*1b30*/  FMUL.FTZ R2, R76, c[0x0][0x320] ;  /* 0x0000c8004c027a20 */ /* 0x000fc80000410000 */
[----:B------:R2:W-:Y:S03]  /*1b40*/  MUFU.TANH R150, R2 ;  /* 0x0000000200967308 */ /* 0x0005e60000002400 */
[C---:B------:R-:W-:Y:S08]  /*1b50*/  HMMA.16816.F32.BF16 R112, R28.reuse, R42, R112 ;  /* 0x0000002a1c70723c */ /* 0x040ff00000041870 */
[----:B------:R-:W-:Y:S01]  /*1b60*/  HMMA.16816.F32.BF16 R96, R28, R60, R96 ;  /* 0x0000003c1c60723c */ /* 0x000fe20000041860 */
[----:B--2---:R-:W-:-:S07]  /*1b70*/  FMUL.FTZ R2, R77, c[0x0][0x320] ;  /* 0x0000c8004d027a20 */ /* 0x004fce0000410000 */
[C---:B------:R-:W-:Y:S01]  /*1b80*/  HMMA.16816.F32.BF16 R136, R28.reuse, R62, R136 ;  /* 0x0000003e1c88723c */ /* 0x040fe20000041888 */
[----:B------:R2:W-:Y:S07]  /*1b90*/  MUFU.TANH R149, R2 ;  /* 0x0000000200957308 */ /* 0x0005ee0000002400 */
[C---:B-----5:R-:W-:Y:S08]  /*1ba0*/  HMMA.16816.F32.BF16 R100, R28.reuse, R80, R100 ;  /* 0x000000501c64723c */ /* 0x060ff00000041864 */
[----:B------:R-:W-:Y:S01]  /*1bb0*/  HMMA.16816.F32.BF16 R104, R28, R82, R88 ;  /* 0x000000521c68723c */ /* 0x000fe20000041858 */
[----:B------:R-:W3:Y:S01]  /*1bc0*/  LDSM.16.M88.4 R28, [R216+0x5500] ;  /* 0x00550000d81c783b */ /* 0x000ee20000000200 */
[----:B--2---:R-:W-:-:S04]  /*1bd0*/  FMUL.FTZ R2, R78, c[0x0][0x320] ;  /* 0x0000c8004e027a20 */ /* 0x004fc80000410000 */
[----:B------:R2:W-:Y:S02]  /*1be0*/  MUFU.TANH R148, R2 ;  /* 0x0000000200947308 */ /* 0x0005e40000002400 */
[----:B------:R-:W-:Y:S08]  /*1bf0*/  HMMA.16816.F32.BF16 R36, R12, R46, R72 ;  /* 0x0000002e0c24723c */ /* 0x000ff00000041848 */
[----:B-1----:R-:W-:Y:S01]  /*1c00*/  HMMA.16816.F32.BF16 R68, R4, R48, R68 ;  /* 0x000000300444723c */ /* 0x002fe20000041844 */
[----:B--2---:R-:W-:-:S07]  /*1c10*/  FMUL.FTZ R2, R79, c[0x0][0x320] ;  /* 0x0000c8004f027a20 */ /* 0x004fce0000410000 */
[----:B------:R-:W-:Y:S01]  /*1c20*/  HMMA.16816.F32.BF16 R64, R8, R46, R64 ;  /* 0x0000002e0840723c */ /* 0x000fe20000041840 */
[----:B------:R1:W-:Y:S07]  /*1c30*/  MUFU.TANH R143, R2 ;  /* 0x00000002008f7308 */ /* 0x0003ee0000002400 */
[----:B------:R-:W-:Y:S08]  /*1c40*/  HMMA.16816.F32.BF16 R44, R24, R56, R52 ;  /* 0x00000038182c723c */ /* 0x000ff00000041834 */
[----:B------:R-:W-:Y:S01]  /*1c50*/  HMMA.16816.F32.BF16 R52, R16, R50, R36 ;  /* 0x000000321034723c */ /* 0x000fe20000041824 */
[----:B------:R-:W2:Y:S01]  /*1c60*/  LDSM.16.M88.4 R36, [R221+0x2400] ;  /* 0x00240000dd24783b */ /* 0x000ea20000000200 */
[----:B-1----:R-:W-:-:S04]  /*1c70*/  FMUL.FTZ R2, R68, c[0x0][0x320] ;  /* 0x0000c80044027a20 */ /* 0x002fc80000410000 */
[----:B------:R1:W4:Y:S02]  /*1c80*/  MUFU.TANH R142, R2 ;  /* 0x00000002008e7308 */ /* 0x0003240000002400 */
[----:B------:R-:W-:Y:S08]  /*1c90*/  HMMA.16816.F32.BF16 R72, R32, R42, R116 ;  /* 0x0000002a2048723c */ /* 0x000ff00000041874 */
[----:B------:R-:W-:Y:S01]  /*1ca0*/  HMMA.16816.F32.BF16 R40, R20, R56, R84 ;  /* 0x000000381428723c */ /* 0x000fe20000041854 */
[----:B-1----:R-:W-:-:S07]  /*1cb0*/  FMUL.FTZ R2, R69, c[0x0][0x320] ;  /* 0x0000c80045027a20 */ /* 0x002fce0000410000 */
[----:B---3--:R-:W-:Y:S01]  /*1cc0*/  HMMA.16816.F32.BF16 R44, R12, R28, R44 ;  /* 0x0000001c0c2c723c */ /* 0x008fe2000004182c */
[----:B------:R1:W3:Y:S07]  /*1cd0*/  MUFU.TANH R119, R2 ;  /* 0x0000000200777308 */ /* 0x0002ee0000002400 */
[----:B------:R-:W-:Y:S08]  /*1ce0*/  HMMA.16816.F32.BF16 R64, R4, R50, R64 ;  /* 0x000000320440723c */ /* 0x000ff00000041840 */
[----:B------:R-:W-:Y:S01]  /*1cf0*/  HMMA.16816.F32.BF16 R40, R8, R28, R40 ;  /* 0x0000001c0828723c */ /* 0x000fe20000041828 */
[----:B-1----:R-:W-:-:S04]  /*1d00*/  FMUL.FTZ R2, R70, c[0x0][0x320] ;  /* 0x0000c80046027a20 */ /* 0x002fc80000410000 */
[----:B------:R1:W5:Y:S03]  /*1d10*/  MUFU.TANH R118, R2 ;  /* 0x0000000200767308 */ /* 0x0003660000002400 */
[----:B------:R-:W-:Y:S08]  /*1d20*/  HMMA.16816.F32.BF16 R48, R24, R58, R72 ;  /* 0x0000003a1830723c */ /* 0x000ff00000041848 */
[----:B------:R-:W-:Y:S01]  /*1d30*/  HMMA.16816.F32.BF16 R76, R32, R60, R92 ;  /* 0x0000003c204c723c */ /* 0x000fe2000004185c */
[----:B-1----:R-:W-:-:S07]  /*1d40*/  FMUL.FTZ R2, R71, c[0x0][0x320] ;  /* 0x0000c80047027a20 */ /* 0x002fce0000410000 */
[----:B------:R-:W-:Y:S01]  /*1d50*/  HMMA.16816.F32.BF16 R84, R32, R62, R120 ;  /* 0x0000003e2054723c */ /* 0x000fe20000041878 */
[----:B------:R1:W-:Y:S07]  /*1d60*/  MUFU.TANH R116, R2 ;  /* 0x0000000200747308 */ /* 0x0003ee0000002400 */
[-C--:B--2---:R-:W-:Y:S01]  /*1d70*/  HMMA.16816.F32.BF16 R60, R16, R36.reuse, R44 ;  /* 0x00000024103c723c */ /* 0x084fe2000004182c */
[----:B------:R-:W2:Y:S07]  /*1d80*/  LDSM.16.M88.4 R44, [R221+0x1800] ;  /* 0x00180000dd2c783b */ /* 0x000eae0000000200 */
[----:B------:R-:W-:Y:S01]  /*1d90*/  HMMA.16816.F32.BF16 R68, R4, R36, R40 ;  /* 0x000000240444723c */ /* 0x000fe20000041828 */
[----:B-1----:R-:W-:-:S04]  /*1da0*/  FMUL.FTZ R2, R52, c[0x0][0x320] ;  /* 0x0000c80034027a20 */ /* 0x002fc80000410000 */
[----:B------:R1:W-:Y:S03]  /*1db0*/  MUFU.TANH R117, R2 ;  /* 0x0000000200757308 */ /* 0x0003e60000002400 */
[----:B------:R-:W-:Y:S08]  /*1dc0*/  HMMA.16816.F32.BF16 R40, R12, R30, R48 ;  /* 0x0000001e0c28723c */ /* 0x000ff00000041830 */
[----:B------:R-:W-:Y:S01]  /*1dd0*/  HMMA.16816.F32.BF16 R56, R20, R58, R112 ;  /* 0x0000003a1438723c */ /* 0x000fe20000041870 */
[----:B-1----:R-:W-:-:S07]  /*1de0*/  FMUL.FTZ R2, R53, c[0x0][0x320] ;  /* 0x0000c80035027a20 */ /* 0x002fce0000410000 */
[C---:B------:R-:W-:Y:S01]  /*1df0*/  HMMA.16816.F32.BF16 R88, R32.reuse, R80, R144 ;  /* 0x000000502058723c */ /* 0x040fe20000041890 */
[----:B------:R1:W-:Y:S07]  /*1e00*/  MUFU.TANH R111, R2 ;  /* 0x00000002006f7308 */ /* 0x0003ee0000002400 */
[----:B------:R-:W-:Y:S01]  /*1e10*/  HMMA.16816.F32.BF16 R80, R32, R82, R132 ;  /* 0x000000522050723c */ /* 0x000fe20000041884 */
[----:B------:R-:W3:Y:S07]  /*1e20*/  LDSM.16.M88.4 R32, [R216+0x5900] ;  /* 0x00590000d820783b */ /* 0x000eee0000000200 */
[----:B------:R-:W-:Y:S01]  /*1e30*/  HMMA.16816.F32.BF16 R48, R8, R30, R56 ;  /* 0x0000001e0830723c */ /* 0x000fe20000041838 */
[----:B------:R-:W3:Y:S01]  /*1e40*/  LDSM.16.M88.4 R28, [R221+0x2800] ;  /* 0x00280000dd1c783b */ /* 0x000ee20000000200 */
[----:B-1----:R-:W-:-:S04]  /*1e50*/  FMUL.FTZ R2, R54, c[0x0][0x320] ;  /* 0x0000c80036027a20 */ /* 0x002fc80000410000 */
[----:B------:R1:W-:Y:S02]  /*1e60*/  MUFU.TANH R110, R2 ;  /* 0x00000002006e7308 */ /* 0x0003e40000002400 */
[C---:B--2---:R-:W-:Y:S08]  /*1e70*/  HMMA.16816.F32.BF16 R56, R20.reuse, R44, R96 ;  /* 0x0000002c1438723c */ /* 0x044ff00000041860 */
[----:B------:R-:W-:Y:S01]  /*1e80*/  HMMA.16816.F32.BF16 R72, R20, R46, R136 ;  /* 0x0000002e1448723c */ /* 0x000fe20000041888 */
[----:B-1----:R-:W-:-:S07]  /*1e90*/  FMUL.FTZ R2, R55, c[0x0][0x320] ;  /* 0x0000c80037027a20 */ /* 0x002fce0000410000 */
[C---:B------:R-:W-:Y:S01]  /*1ea0*/  HMMA.16816.F32.BF16 R52, R24.reuse, R44, R76 ;  /* 0x0000002c1834723c */ /* 0x040fe2000004184c */
[----:B------:R1:W-:Y:S07]  /*1eb0*/  MUFU.TANH R109, R2 ;  /* 0x00000002006d7308 */ /* 0x0003ee0000002400 */
[----:B------:R-:W-:Y:S01]  /*1ec0*/  HMMA.16816.F32.BF16 R44, R24, R46, R84 ;  /* 0x0000002e182c723c */ /* 0x000fe20000041854 */
[----:B-1----:R-:W-:-:S04]  /*1ed0*/  FMUL.FTZ R2, R64, c[0x0][0x320] ;  /* 0x0000c80040027a20 */ /* 0x002fc80000410000 */
[----:B------:R1:W2:Y:S02]  /*1ee0*/  MUFU.TANH R108, R2 ;  /* 0x00000002006c7308 */ /* 0x0002a40000002400 */
[----:B-1----:R-:W-:-:S06]  /*1ef0*/  FMUL.FTZ R2, R65, c[0x0][0x320] ;  /* 0x0000c80041027a20 */ /* 0x002fcc0000410000 */
[----:B------:R1:W1:Y:S02]  /*1f00*/  MUFU.TANH R95, R2 ;  /* 0x00000002005f7308 */ /* 0x0002640000002400 */
[----:B-1----:R-:W-:-:S06]  /*1f10*/  FMUL.FTZ R2, R66, c[0x0][0x320] ;  /* 0x0000c80042027a20 */ /* 0x002fcc0000410000 */
[----:B------:R1:W1:Y:S02]  /*1f20*/  MUFU.TANH R94, R2 ;  /* 0x00000002005e7308 */ /* 0x0002640000002400 */
[----:B-1----:R-:W-:Y:S02]  /*1f30*/  FMUL.FTZ R2, R67, c[0x0][0x320] ;  /* 0x0000c80043027a20 */ /* 0x002fe40000410000 */
[----:B------:R-:W-:Y:S04]  /*1f40*/  HMMA.16816.F32.BF16 R64, R4, R38, R48 ;  /* 0x000000260440723c */ /* 0x000fe80000041830 */
[----:B------:R1:W-:Y:S04]  /*1f50*/  MUFU.TANH R93, R2 ;  /* 0x00000002005d7308 */ /* 0x0003e80000002400 */
[----:B---3--:R-:W-:Y:S01]  /*1f60*/  HMMA.16816.F32.BF16 R48, R12, R32, R52 ;  /* 0x000000200c30723c */ /* 0x008fe20000041834 */
[----:B-1----:R-:W-:-:S04]  /*1f70*/  FMUL.FTZ R2, R60, c[0x0][0x320] ;  /* 0x0000c8003c027a20 */ /* 0x002fc80000410000 */
[----:B------:R1:W-:Y:S11]  /*1f80*/  MUFU.TANH R124, R2 ;  /* 0x00000002007c7308 */ /* 0x0003f60000002400 */
[----:B------:R-:W-:Y:S08]  /*1f90*/  @!UPT UIADD3 URZ, URZ, URZ, URZ ;  /* 0x0000003f3f3ff290 */ /* 0x000ff0000fffe03f */
[----:B------:R-:W-:Y:S01]  /*1fa0*/  HMMA.16816.F32.BF16 R48, R16, R28, R48 ;  /* 0x0000001c1030723c */ /* 0x000fe20000041830 */
[----:B-1----:R-:W-:-:S04]  /*1fb0*/  FMUL.FTZ R2, R61, c[0x0][0x320] ;  /* 0x0000c8003d027a20 */ /* 0x002fc80000410000 */
[----:B------:R1:W-:Y:S11]  /*1fc0*/  MUFU.TANH R125, R2 ;  /* 0x00000002007d7308 */ /* 0x0003f60000002400 */
[----:B------:R-:W-:Y:S08]  /*1fd0*/  @!UPT UIADD3 URZ, URZ, URZ, URZ ;  /* 0x0000003f3f3ff290 */ /* 0x000ff0000fffe03f */
[----:B------:R-:W-:Y:S02]  /*1fe0*/  FMUL.FTZ R50, R50, c[0x0][0x320] ;  /* 0x0000c80032327a20 */ /* 0x000fe40000410000 */
[----:B-1----:R-:W-:Y:S02]  /*1ff0*/  FMUL.FTZ R2, R62, c[0x0][0x320] ;  /* 0x0000c8003e027a20 */ /* 0x002fe40000410000 */
[----:B------:R-:W-:Y:S02]  /*2000*/  FMUL.FTZ R51, R51, c[0x0][0x320] ;  /* 0x0000c80033337a20 */ /* 0x000fe40000410000 */
[----:B------:R1:W-:Y:S02]  /*2010*/  MUFU.TANH R129, R2 ;  /* 0x0000000200817308 */ /* 0x0003e40000002400 */
[----:B-1----:R-:W-:Y:S02]  /*2020*/  FMUL.FTZ R2, R63, c[0x0][0x320] ;  /* 0x0000c8003f027a20 */ /* 0x002fe40000410000 */
[----:B------:R-:W-:Y:S01]  /*2030*/  HMMA.16816.F32.BF16 R60, R16, R38, R40 ;  /* 0x00000026103c723c */ /* 0x000fe20000041828 */
[----:B------:R-:W1:Y:S03]  /*2040*/  LDSM.16.M88.4 R40, [R221+0x1c00] ;  /* 0x001c0000dd28783b */ /* 0x000e660000000200 */
[----:B------:R3:W-:Y:S04]  /*2050*/  MUFU.TANH R128, R2 ;  /* 0x0000000200807308 */ /* 0x0007e80000002400 */
[----:B------:R-:W-:Y:S01]  /*2060*/  HMMA.16816.F32.BF16 R36, R8, R32, R56 ;  /* 0x000000200824723c */ /* 0x000fe20000041838 */
[----:B---3--:R-:W-:-:S04]  /*2070*/  FMUL.FTZ R2, R68, c[0x0][0x320] ;  /* 0x0000c80044027a20 */ /* 0x008fc80000410000 */
[----:B------:R3:W1:Y:S11]  /*2080*/  MUFU.TANH R92, R2 ;  /* 0x00000002005c7308 */ /* 0x0006760000002400 */
[----:B------:R-:W-:Y:S08]  /*2090*/  @!UPT UIADD3 URZ, URZ, URZ, URZ ;  /* 0x0000003f3f3ff290 */ /* 0x000ff0000fffe03f */
[----:B------:R-:W-:Y:S01]  /*20a0*/  HMMA.16816.F32.BF16 R56, R4, R28, R36 ;  /* 0x0000001c0438723c */ /* 0x000fe20000041824 */
[----:B---3--:R-:W-:-:S07]  /*20b0*/  FMUL.FTZ R2, R69, c[0x0][0x320] ;  /* 0x0000c80045027a20 */ /* 0x008fce0000410000 */
[----:B------:R-:W-:Y:S01]  /*20c0*/  HMMA.16816.F32.BF16 R36, R12, R34, R44 ;  /* 0x000000220c24723c */ /* 0x000fe2000004182c */
[----:B------:R3:W2:Y:S07]  /*20d0*/  MUFU.TANH R79, R2 ;  /* 0x00000002004f7308 */ /* 0x0006ae0000002400 */
[----:B-1----:R-:W-:Y:S08]  /*20e0*/  HMMA.16816.F32.BF16 R52, R24, R40, R88 ;  /* 0x000000281834723c */ /* 0x002ff00000041858 */
[----:B------:R-:W-:Y:S01]  /*20f0*/  HMMA.16816.F32.BF16 R44, R8, R34, R72 ;  /* 0x00000022082c723c */ /* 0x000fe20000041848 */
[----:B------:R-:W-:-:S02]  /*2100*/  FMUL.FTZ R56, R56, c[0x0][0x320] ;  /* 0x0000c80038387a20 */ /* 0x000fc40000410000 */
[----:B---3--:R-:W-:Y:S02]  /*2110*/  FMUL.FTZ R2, R70, c[0x0][0x320] ;  /* 0x0000c80046027a20 */ /* 0x008fe40000410000 */
[----:B------:R-:W-:Y:S01]  /*2120*/  MUFU.TANH R166, R56 ;  /* 0x0000003800a67308 */ /* 0x000fe20000002400 */
[----:B------:R-:W-:Y:S02]  /*2130*/  FMUL.FTZ R57, R57, c[0x0][0x320] ;  /* 0x0000c80039397a20 */ /* 0x000fe40000410000 */
[-C--:B------:R-:W-:Y:S01]  /*2140*/  HMMA.16816.F32.BF16 R36, R16, R30.reuse, R36 ;  /* 0x0000001e1024723c */ /* 0x080fe20000041824 */
[----:B------:R-:W-:Y:S02]  /*2150*/  FMUL.FTZ R58, R58, c[0x0][0x320] ;  /* 0x0000c8003a3a7a20 */ /* 0x000fe40000410000 */
[----:B------:R-:W-:Y:S02]  /*2160*/  FMUL.FTZ R59, R59, c[0x0][0x320] ;  /* 0x0000c8003b3b7a20 */ /* 0x000fe40000410000 */
[----:B------:R1:W3:Y:S08]  /*2170*/  MUFU.TANH R78, R2 ;  /* 0x00000002004e7308 */ /* 0x0002f00000002400 */
[----:B------:R-:W-:Y:S03]  /*2180*/  MUFU.TANH R57, R57 ;  /* 0x0000003900397308 */ /* 0x000fe60000002400 */
[----:B------:R-:W-:Y:S01]  /*2190*/  HMMA.16816.F32.BF16 R28, R4, R30, R44 ;  /* 0x0000001e041c723c */ /* 0x000fe2000004182c */
[----:B-1----:R-:W-:-:S04]  /*21a0*/  FMUL.FTZ R2, R71, c[0x0][0x320] ;  /* 0x0000c80047027a20 */ /* 0x002fc80000410000 */
[----:B------:R-:W-:Y:S03]  /*21b0*/  MUFU.TANH R58, R58 ;  /* 0x0000003a003a7308 */ /* 0x000fe60000002400 */
[----:B------:R-:W-:Y:S01]  /*21c0*/  HMMA.16816.F32.BF16 R68, R20, R40, R100 ;  /* 0x000000281444723c */ /* 0x000fe20000041864 */
[----:B------:R-:W-:Y:S02]  /*21d0*/  FMUL.FTZ R36, R36, c[0x0][0x320] ;  /* 0x0000c80024247a20 */ /* 0x000fe40000410000 */
[----:B------:R-:W-:Y:S02]  /*21e0*/  FMUL.FTZ R37, R37, c[0x0][0x320] ;  /* 0x0000c80025257a20 */ /* 0x000fe40000410000 */
[----:B------:R-:W-:Y:S01]  /*21f0*/  FMUL.FTZ R38, R38, c[0x0][0x320] ;  /* 0x0000c80026267a20 */ /* 0x000fe20000410000 */
[----:B------:R1:W-:Y:S08]  /*2200*/  MUFU.TANH R77, R2 ;  /* 0x00000002004d7308 */ /* 0x0003f00000002400 */
[----:B------:R-:W-:Y:S02]  /*2210*/  MUFU.TANH R56, R36 ;  /* 0x0000002400387308 */ /* 0x000fe40000002400 */
[----:B------:R-:W-:-:S02]  /*2220*/  FMUL.FTZ R28, R28, c[0x0][0x320] ;  /* 0x0000c8001c1c7a20 */ /* 0x000fc40000410000 */
[----:B-1----:R-:W-:-:S04]  /*2230*/  FMUL.FTZ R2, R60, c[0x0][0x320] ;  /* 0x0000c8003c027a20 */ /* 0x002fc80000410000 */
[----:B------:R-:W-:Y:S08]  /*2240*/  MUFU.TANH R59, R59 ;  /* 0x0000003b003b7308 */ /* 0x000ff00000002400 */
[----:B------:R1:W-:Y:S02]  /*2250*/  MUFU.TANH R127, R2 ;  /* 0x00000002007f7308 */ /* 0x0003e40000002400 */
[----:B-1----:R-:W-:-:S06]  /*2260*/  FMUL.FTZ R2, R61, c[0x0][0x320] ;  /* 0x0000c8003d027a20 */ /* 0x002fcc0000410000 */
[----:B------:R1:W-:Y:S02]  /*2270*/  MUFU.TANH R126, R2 ;  /* 0x00000002007e7308 */ /* 0x0003e40000002400 */
[----:B-1----:R-:W-:-:S06]  /*2280*/  FMUL.FTZ R2, R62, c[0x0][0x320] ;  /* 0x0000c8003e027a20 */ /* 0x002fcc0000410000 */
[----:B------:R1:W-:Y:S02]  /*2290*/  MUFU.TANH R130, R2 ;  /* 0x0000000200827308 */ /* 0x0003e40000002400 */
[----:B-1----:R-:W-:Y:S02]  /*22a0*/  FMUL.FTZ R2, R63, c[0x0][0x320] ;  /* 0x0000c8003f027a20 */ /* 0x002fe40000410000 */
[-C--:B------:R-:W-:Y:S01]  /*22b0*/  HMMA.16816.F32.BF16 R60, R20, R42.reuse, R104 ;  /* 0x0000002a143c723c */ /* 0x080fe20000041868 */
[----:B------:R-:W1:Y:S03]  /*22c0*/  LDSM.16.M88.4 R20, [R216+0x5d00] ;  /* 0x005d0000d814783b */ /* 0x000e660000000200 */
[----:B------:R2:W-:Y:S04]  /*22d0*/  MUFU.TANH R131, R2 ;  /* 0x0000000200837308 */ /* 0x0005e80000002400 */
[----:B------:R-:W-:Y:S01]  /*22e0*/  HMMA.16816.F32.BF16 R40, R24, R42, R80 ;  /* 0x0000002a1828723c */ /* 0x000fe20000041850 */
[----:B------:R-:W3:Y:S01]  /*22f0*/  LDSM.16.M88.4 R24, [R221+0x2c00] ;  /* 0x002c0000dd18783b */ /* 0x000ee20000000200 */
[----:B------:R-:W-:-:S04]  /*2300*/  DEPBAR.LE SB0, 0x0 ;  /* 0x000080000000791a */ /* 0x000fc80000000000 */
[----:B--2---:R-:W-:Y:S02]  /*2310*/  FMUL.FTZ R2, R64, c[0x0][0x320] ;  /* 0x0000c80040027a20 */ /* 0x004fe40000410000 */
[----:B------:R-:W-:Y:S08]  /*2320*/  MUFU.TANH R64, R51 ;  /* 0x0000003300407308 */ /* 0x000ff00000002400 */
[----:B------:R2:W2:Y:S01]  /*2330*/  MUFU.TANH R76, R2 ;  /* 0x00000002004c7308 */ /* 0x0004a20000002400 */
[----:B-1----:R-:W-:Y:S01]  /*2340*/  HMMA.16816.F32.BF16 R52, R12, R20, R52 ;  /* 0x000000140c34723c */ /* 0x002fe20000041834 */
[----:B--2---:R-:W-:-:S06]  /*2350*/  FMUL.FTZ R2, R65, c[0x0][0x320] ;  /* 0x0000c80041027a20 */ /* 0x004fcc0000410000 */
[----:B------:R-:W-:Y:S01]  /*2360*/  MUFU.TANH R65, R50 ;  /* 0x0000003200417308 */ /* 0x000fe20000002400 */
[----:B------:R-:W-:Y:S07]  /*2370*/  HMMA.16816.F32.BF16 R32, R8, R20, R68 ;  /* 0x000000140820723c */ /* 0x000fee0000041844 */
[----:B------:R1:W-:Y:S09]  /*2380*/  MUFU.TANH R100, R2 ;  /* 0x0000000200647308 */ /* 0x0003f20000002400 */
[----:B---3--:R-:W-:Y:S01]  /*2390*/  HMMA.16816.F32.BF16 R52, R16, R24, R52 ;  /* 0x000000181034723c */ /* 0x008fe20000041834 */
[----:B-1----:R-:W-:-:S07]  /*23a0*/  FMUL.FTZ R2, R66, c[0x0][0x320] ;  /* 0x0000c80042027a20 */ /* 0x002fce0000410000 */
[----:B------:R-:W-:Y:S01]  /*23b0*/  HMMA.16816.F32.BF16 R32, R4, R24, R32 ;  /* 0x000000180420723c */ /* 0x000fe20000041820 */
[----:B------:R1:W-:Y:S02]  /*23c0*/  MUFU.TANH R106, R2 ;  /* 0x00000002006a7308 */ /* 0x0003e40000002400 */
[----:B-1----:R-:W-:-:S06]  /*23d0*/  FMUL.FTZ R2, R67, c[0x0][0x320] ;  /* 0x0000c80043027a20 */ /* 0x002fcc0000410000 */
[----:B------:R1:W2:Y:S11]  /*23e0*/  MUFU.TANH R107, R2 ;  /* 0x00000002006b7308 */ /* 0x0002b60000002400 */
[----:B------:R-:W-:Y:S04]  /*23f0*/  @!UPT UIADD3 URZ, URZ, URZ, URZ ;  /* 0x0000003f3f3ff290 */ /* 0x000fe8000fffe03f */
[----:B------:R-:W-:Y:S02]  /*2400*/  FMUL.FTZ R35, R35, c[0x0][0x320] ;  /* 0x0000c80023237a20 */ /* 0x000fe40000410000 */
[----:B-1----:R-:W-:-:S04]  /*2410*/  FMUL.FTZ R2, R48, c[0x0][0x320] ;  /* 0x0000c80030027a20 */ /* 0x002fc80000410000 */
[----:B------:R1:W-:Y:S02]  /*2420*/  MUFU.TANH R177, R2 ;  /* 0x0000000200b17308 */ /* 0x0003e40000002400 */
[----:B-1----:R-:W-:Y:S02]  /*2430*/  FMUL.FTZ R2, R49, c[0x0][0x320] ;  /* 0x0000c80031027a20 */ /* 0x002fe40000410000 */
[-C--:B------:R-:W-:Y:S04]  /*2440*/  HMMA.16816.F32.BF16 R48, R8, R22.reuse, R60 ;  /* 0x000000160830723c */ /* 0x080fe8000004183c */
[----:B------:R1:W-:Y:S03]  /*2450*/  MUFU.TANH R179, R2 ;  /* 0x0000000200b37308 */ /* 0x0003e60000002400 */
[----:B------:R-:W-:Y:S01]  /*2460*/  SHF.R.S32.HI R10, RZ, 0x1f, R140 ;  /* 0x0000001fff0a7819 */ /* 0x000fe2000001148c */
[----:B------:R-:W-:Y:S01]  /*2470*/  HMMA.16816.F32.BF16 R20, R12, R22, R40 ;  /* 0x000000160c14723c */ /* 0x000fe20000041828 */
[----:B------:R-:W-:Y:S01]  /*2480*/  @P0 IMAD.WIDE.U32 R8, R141, UR5, R152 ;  /* 0x000000058d080c25 */ /* 0x000fe2000f8e0098 */
[----:B------:R-:W-:Y:S01]  /*2490*/  @UP0 UIMAD UR5, UR18, UR5, URZ ;  /* 0x00000005120502a4 */ /* 0x000fe2000f8e023f */
[----:B------:R-:W-:Y:S01]  /*24a0*/  LEA.HI R11, R10, R140, RZ, 0x2 ;  /* 0x0000008c0a0b7211 */ /* 0x000fe200078f10ff */
[----:B------:R-:W-:Y:S02]  /*24b0*/  MUFU.TANH R43, R37 ;  /* 0x00000025002b7308 */ /* 0x000fe40000002400 */
[----:B------:R-:W-:Y:S01]  /*24c0*/  @UP0 UIMAD UR4, UR4, UR19, UR5 ;  /* 0x00000013040402a4 */ /* 0x000fe2000f8e0205 */
[----:B------:R-:W-:Y:S01]  /*24d0*/  BAR.SYNC.DEFER_BLOCKING 0x0 ;  /* 0x0000000000007b1d */ /* 0x000fe20000010000 */
[----:B------:R-:W-:Y:S01]  /*24e0*/  @P0 LEA R14, P1, R8, c[0x0][0x1c8], 0x1 ;  /* 0x00007200080e0a11 */ /* 0x000fe200078208ff */
[----:B-1----:R-:W-:-:S04]  /*24f0*/  FMUL.FTZ R2, R39, c[0x0][0x320] ;  /* 0x0000c80027027a20 */ /* 0x002fc80000410000 */
[----:B------:R-:W-:Y:S01]  /*2500*/  MUFU.TANH R40, R28 ;  /* 0x0000001c00287308 */ /* 0x000fe20000002400 */
[----:B------:R1:W-:Y:S02]  /*2510*/  STL [R1+0x4c], R11 ;  /* 0x00004c0b01007387 */ /* 0x0003e40000100800 */
[-C--:B------:R-:W-:Y:S05]  /*2520*/  HMMA.16816.F32.BF16 R48, R4, R26.reuse, R48 ;  /* 0x0000001a0430723c */ /* 0x080fea0000041830 */
[----:B------:R3:W-:Y:S02]  /*2530*/  MUFU.TANH R41, R2 ;  /* 0x0000000200297308 */ /* 0x0007e40000002400 */
[----:B------:R-:W-:Y:S01]  /*2540*/  @P0 IADD3 R5, R9, UR4, RZ ;  /* 0x0000000409050c10 */ /* 0x000fe2000fffe0ff */
[----:B------:R-:W-:Y:S01]  /*2550*/  FMUL.FTZ R6, R29, c[0x0][0x320] ;  /* 0x0000c8001d067a20 */ /* 0x000fe20000410000 */
[----:B------:R-:W-:Y:S01]  /*2560*/  HMMA.16816.F32.BF16 R24, R16, R26, R20 ;  /* 0x0000001a1018723c */ /* 0x000fe20000041814 */
[----:B------:R-:W-:Y:S01]  /*2570*/  FMUL.FTZ R7, R33, c[0x0][0x320] ;  /* 0x0000c80021077a20 */ /* 0x000fe20000410000 */
[----:B------:R-:W-:Y:S01]  /*2580*/  @P0 LEA.HI.X R15, R8, c[0x0][0x1cc], R5, 0x1, P1 ;  /* 0x00007300080f0a11 */ /* 0x000fe200008f0c05 */
[----:B------:R-:W-:Y:S01]  /*2590*/  FMUL.FTZ R5, R30, c[0x0][0x320] ;  /* 0x0000c8001e057a20 */ /* 0x000fe20000410000 */
[----:B------:R1:W-:Y:S01]  /*25a0*/  MUFU.TANH R21, R6 ;  /* 0x0000000600157308 */ /* 0x0003e20000002400 */
[----:B------:R-:W-:Y:S01]  /*25b0*/  FMUL.FTZ R9, R34, c[0x0][0x320] ;  /* 0x0000c80022097a20 */ /* 0x000fe20000410000 */
[----:B---3--:R-:W-:-:S06]  /*25c0*/  LOP3.LUT R2, R11, 0x7ffffffc, RZ, 0xc0, !PT ;  /* 0x7ffffffc0b027812 */ /* 0x008fcc00078ec0ff */
[----:B------:R3:W2:Y:S01]  /*25d0*/  MUFU.TANH R8, R5 ;  /* 0x0000000500087308 */ /* 0x0006a20000002400 */
[----:B------:R-:W-:Y:S02]  /*25e0*/  IMAD.IADD R4, R140, 0x1, -R2 ;  /* 0x000000018c047824 */ /* 0x000fe400078e0a02 */
[----:B------:R-:W-:Y:S02]  /*25f0*/  IMAD.U32 R2, RZ, RZ, UR6 ;  /* 0x00000006ff027e24 */ /* 0x000fe4000f8e00ff */
[----:B-1----:R-:W-:-:S03]  /*2600*/  FMUL.FTZ R6, R32, c[0x0][0x320] ;  /* 0x0000c80020067a20 */ /* 0x002fc60000410000 */
[----:B------:R-:W1:Y:S01]  /*2610*/  MUFU.TANH R42, R38 ;  /* 0x00000026002a7308 */ /* 0x000e620000002400 */
[----:B------:R-:W-:Y:S02]  /*2620*/  IMAD R2, R4, -0x2, R2 ;  /* 0xfffffffe04027824 */ /* 0x000fe400078e0202 */
[----:B------:R-:W-:-:S03]  /*2630*/  FMUL.FTZ R4, R31, c[0x0][0x320] ;  /* 0x0000c8001f047a20 */ /* 0x000fc60000410000 */
[----:B------:R-:W-:Y:S01]  /*2640*/  ISETP.GT.AND P2, PT, R2, RZ, PT ;  /* 0x000000ff0200720c */ /* 0x000fe20003f44270 */
[----:B---3--:R-:W-:Y:S01]  /*2650*/  FMUL.FTZ R5, R48, c[0x0][0x320] ;  /* 0x0000c80030057a20 */ /* 0x008fe20000410000 */
[----:B------:R3:W1:Y:S01]  /*2660*/  MUFU.TANH R10, R4 ;  /* 0x00000004000a7308 */ /* 0x0006620000002400 */
[C---:B------:R-:W-:Y:S02]  /*2670*/  ISETP.GT.AND P1, PT, R2.reuse, 0x1, PT ;  /* 0x000000010200780c */ /* 0x040fe40003f24270 */
[----:B------:R-:W-:Y:S02]  /*2680*/  ISETP.GT.AND P3, PT, R2, 0x8, PT ;  /* 0x000000080200780c */ /* 0x000fe40003f64270 */
[----:B----4-:R-:W-:Y:S02]  /*2690*/  FSEL R17, R142, -INF , P2 ;  /* 0xff8000008e117808 */ /* 0x010fe40001000000 */
[----:B------:R-:W-:Y:S01]  /*26a0*/  FSEL R18, R119, -INF , P1 ;  /* 0xff80000077127808 */ /* 0x000fe20000800000 */
[----:B------:R-:W-:Y:S01]  /*26b0*/  MUFU.TANH R13, R7 ;  /* 0x00000007000d7308 */ /* 0x000fe20000002400 */
[----:B-----5:R-:W-:-:S02]  /*26c0*/  FSEL R22, R118, -INF , P2 ;  /* 0xff80000076167808 */ /* 0x020fc40001000000 */
[----:B------:R-:W-:Y:S02]  /*26d0*/  FSEL R46, R148, -INF , P2 ;  /* 0xff800000942e7808 */ /* 0x000fe40001000000 */
[----:B------:R-:W-:Y:S02]  /*26e0*/  FSEL R32, R150, -INF , P2 ;  /* 0xff80000096207808 */ /* 0x000fe40001000000 */
[----:B------:R-:W-:Y:S01]  /*26f0*/  ISETP.GT.AND P2, PT, R2, 0x9, PT ;  /* 0x000000090200780c */ /* 0x000fe20003f44270 */
[----:B---3--:R-:W-:Y:S01]  /*2700*/  FMUL.FTZ R4, R52, c[0x0][0x320] ;  /* 0x0000c80034047a20 */ /* 0x008fe20000410000 */
[----:B------:R-:W-:Y:S01]  /*2710*/  FSEL R19, R108, -INF , P3 ;  /* 0xff8000006c137808 */ /* 0x000fe20001800000 */
[----:B------:R3:W-:Y:S01]  /*2720*/  MUFU.TANH R11, R6 ;  /* 0x00000006000b7308 */ /* 0x0007e20000002400 */
[----:B------:R-:W-:Y:S02]  /*2730*/  FSEL R23, R116, -INF , P1 ;  /* 0xff80000074177808 */ /* 0x000fe40000800000 */
[----:B------:R-:W-:-:S02]  /*2740*/  FSEL R45, R143, -INF , P1 ;  /* 0xff8000008f2d7808 */ /* 0x000fc40000800000 */
[----:B------:R-:W-:Y:S02]  /*2750*/  FSEL R36, R149, -INF , P1 ;  /* 0xff80000095247808 */ /* 0x000fe40000800000 */
[----:B------:R-:W-:Y:S01]  /*2760*/  ISETP.GT.AND P1, PT, R2, 0x10, PT ;  /* 0x000000100200780c */ /* 0x000fe20003f24270 */
[----:B------:R4:W-:Y:S01]  /*2770*/  MUFU.TANH R16, R4 ;  /* 0x0000000400107308 */ /* 0x0009e20000002400 */
[----:B------:R-:W-:Y:S02]  /*2780*/  FSEL R20, R95, -INF , P2 ;  /* 0xff8000005f147808 */ /* 0x000fe40001000000 */
[----:B------:R-:W-:Y:S02]  /*2790*/  FSEL R28, R94, -INF , P3 ;  /* 0xff8000005e1c7808 */ /* 0x000fe40001800000 */
[----:B------:R-:W-:Y:S02]  /*27a0*/  FSEL R44, R110, -INF , P3 ;  /* 0xff8000006e2c7808 */ /* 0x000fe40001800000 */
[----:B------:R-:W-:Y:S01]  /*27b0*/  FSEL R37, R117, -INF , P3 ;  /* 0xff80000075257808 */ /* 0x000fe20001800000 */
[----:B------:R-:W5:Y:S01]  /*27c0*/  MUFU.TANH R7, R9 ;  /* 0x0000000900077308 */ /* 0x000f620000002400 */
[----:B------:R-:W-:Y:S01]  /*27d0*/  ISETP.GT.AND P3, PT, R2, 0x11, PT ;  /* 0x000000110200780c */ /* 0x000fe20003f64270 */
[----:B---3--:R-:W-:Y:S01]  /*27e0*/  FMUL.FTZ R6, R49, c[0x0][0x320] ;  /* 0x0000c80031067a20 */ /* 0x008fe20000410000 */
[----:B------:R-:W-:-:S02]  /*27f0*/  FSEL R47, R92, -INF , P1 ;  /* 0xff8000005c2f7808 */ /* 0x000fc40000800000 */
[----:B------:R-:W-:Y:S02]  /*2800*/  FSEL R29, R93, -INF , P2 ;  /* 0xff8000005d1d7808 */ /* 0x000fe40001000000 */
[----:B------:R-:W-:Y:S01]  /*2810*/  FSEL R39, R109, -INF , P2 ;  /* 0xff8000006d277808 */ /* 0x000fe20001000000 */
[----:B----4-:R-:W-:Y:S01]  /*2820*/  FMUL.FTZ R4, R54, c[0x0][0x320] ;  /* 0x0000c80036047a20 */ /* 0x010fe20000410000 */
[----:B------:R-:W-:Y:S01]  /*2830*/  FSEL R38, R111, -INF , P2 ;  /* 0xff8000006f267808 */ /* 0x000fe20001000000 */
[----:B------:R-:W-:Y:S01]  /*2840*/  MUFU.TANH R6, R6 ;  /* 0x0000000600067308 */ /* 0x000fe20000002400 */
[----:B------:R-:W-:Y:S02]  /*2850*/  ISETP.GT.AND P2, PT, R2, 0x18, PT ;  /* 0x000000180200780c */ /* 0x000fe40003f44270 */
[----:B------:R-:W-:Y:S02]  /*2860*/  FSEL R52, R79, -INF , P3 ;  /* 0xff8000004f347808 */ /* 0x000fe40001800000 */
[----:B------:R-:W-:-:S02]  /*2870*/  FSEL R101, R78, -INF , P1 ;  /* 0xff8000004e657808 */ /* 0x000fc40000800000 */
[----:B------:R-:W-:Y:S01]  /*2880*/  FSEL R129, R129, -INF , P1 ;  /* 0xff80000081817808 */ /* 0x000fe20000800000 */
[----:B------:R3:W4:Y:S01]  /*2890*/  MUFU.TANH R12, R4 ;  /* 0x00000004000c7308 */ /* 0x0007220000002400 */
[----:B------:R-:W-:Y:S02]  /*28a0*/  FSEL R124, R124, -INF , P1 ;  /* 0xff8000007c7c7808 */ /* 0x000fe40000800000 */
[----:B------:R-:W-:Y:S02]  /*28b0*/  ISETP.GT.AND P1, PT, R2, 0x19, PT ;  /* 0x000000190200780c */ /* 0x000fe40003f24270 */
[----:B------:R-:W-:Y:S02]  /*28c0*/  FSEL R54, R76, -INF , P2 ;  /* 0xff8000004c367808 */ /* 0x000fe40001000000 */
[----:B--2---:R-:W-:Y:S02]  /*28d0*/  FSEL R107, R107, -INF , P1 ;  /* 0xff8000006b6b7808 */ /* 0x004fe40000800000 */
[----:B------:R-:W-:-:S02]  /*28e0*/  FSEL R100, R100, -INF , P1 ;  /* 0xff80000064647808 */ /* 0x000fc40000800000 */
[----:B------:R-:W-:Y:S02]  /*28f0*/  FSEL R131, R131, -INF , P1 ;  /* 0xff80000083837808 */ /* 0x000fe40000800000 */
[----:B------:R-:W-:Y:S02]  /*2900*/  FSEL R126, R126, -INF , P1 ;  /* 0xff8000007e7e7808 */ /* 0x000fe40000800000 */
[----:B------:R-:W-:Y:S02]  /*2910*/  FSEL R102, R77, -INF , P3 ;  /* 0xff8000004d667808 */ /* 0x000fe40001800000 */
[----:B---3--:R-:W-:Y:S02]  /*2920*/  FMNMX.FTZ R4, R17, R18, !PT ;  /* 0x0000001211047209 */ /* 0x008fe40007810000 */
[----:B------:R-:W-:Y:S02]  /*2930*/  FSEL R128, R128, -INF , P3 ;  /* 0xff80000080807808 */ /* 0x000fe40001800000 */
[----:B------:R-:W-:-:S02]  /*2940*/  FMNMX.FTZ R4, R19, R4, !PT ;  /* 0x0000000413047209 */ /* 0x000fc40007810000 */
[----:B------:R-:W-:Y:S02]  /*2950*/  FSEL R125, R125, -INF , P3 ;  /* 0xff8000007d7d7808 */ /* 0x000fe40001800000 */
[----:B------:R-:W-:Y:S02]  /*2960*/  FMNMX.FTZ R4, R20, R4, !PT ;  /* 0x0000000414047209 */ /* 0x000fe40007810000 */
[C---:B------:R-:W-:Y:S02]  /*2970*/  ISETP.GT.AND P1, PT, R2.reuse, 0x28, PT ;  /* 0x000000280200780c */ /* 0x040fe40003f24270 */
[----:B------:R-:W-:Y:S02]  /*2980*/  FMNMX.FTZ R4, R47, R4, !PT ;  /* 0x000000042f047209 */ /* 0x000fe40007810000 */
[----:B------:R-:W-:Y:S02]  /*2990*/  ISETP.GT.AND P3, PT, R2, 0x20, PT ;  /* 0x000000200200780c */ /* 0x000fe40003f64270 */
[----:B------:R-:W-:-:S02]  /*29a0*/  FMNMX.FTZ R4, R52, R4, !PT ;  /* 0x0000000434047209 */ /* 0x000fc40007810000 */
[----:B------:R-:W-:Y:S02]  /*29b0*/  FSEL R106, R106, -INF , P2 ;  /* 0xff8000006a6a7808 */ /* 0x000fe40001000000 */
[----:B------:R-:W-:Y:S02]  /*29c0*/  FMNMX.FTZ R4, R54, R4, !PT ;  /* 0x0000000436047209 */ /* 0x000fe40007810000 */
[----:B------:R-:W-:Y:S02]  /*29d0*/  FSEL R130, R130, -INF , P2 ;  /* 0xff80000082827808 */ /* 0x000fe40001000000 */
[----:B------:R-:W-:Y:S02]  /*29e0*/  FSEL R127, R127, -INF , P2 ;  /* 0xff8000007f7f7808 */ /* 0x000fe40001000000 */
[----:B------:R-:W-:Y:S02]  /*29f0*/  FSEL R174, R8, -INF , P1 ;  /* 0xff80000008ae7808 */ /* 0x000fe40000800000 */
[----:B------:R-:W-:Y:S01]  /*2a00*/  ISETP.GT.AND P2, PT, R2, 0x21, PT ;  /* 0x000000210200780c */ /* 0x000fe20003f44270 */
[----:B------:R2:W3:Y:S01]  /*2a10*/  MUFU.TANH R8, R5 ;  /* 0x0000000500087308 */ /* 0x0004e20000002400 */
[----:B------:R-:W-:-:S02]  /*2a20*/  FSEL R166, R166, -INF , P3 ;  /* 0xff800000a6a67808 */ /* 0x000fc40001800000 */
[----:B------:R-:W-:Y:S02]  /*2a30*/  FMNMX.FTZ R4, R100, R4, !PT ;  /* 0x0000000464047209 */ /* 0x000fe40007810000 */
[----:B------:R-:W-:Y:S02]  /*2a40*/  FSEL R167, R57, -INF , P2 ;  /* 0xff80000039a77808 */ /* 0x000fe40001000000 */
[----:B------:R-:W-:Y:S02]  /*2a50*/  FMNMX.FTZ R4, R166, R4, !PT ;  /* 0x00000004a6047209 */ /* 0x000fe40007810000 */
[----:B------:R-:W-:Y:S02]  /*2a60*/  FSEL R172, R58, -INF , P3 ;  /* 0xff8000003aac7808 */ /* 0x000fe40001800000 */
[----:B------:R-:W-:Y:S02]  /*2a70*/  FSEL R186, R65, -INF , P3 ;  /* 0xff80000041ba7808 */ /* 0x000fe40001800000 */
[----:B------:R-:W-:-:S02]  /*2a80*/  FSEL R177, R177, -INF , P3 ;  /* 0xff800000b1b17808 */ /* 0x000fc40001800000 */
[----:B------:R-:W-:Y:S02]  /*2a90*/  ISETP.GT.AND P3, PT, R2, 0x29, PT ;  /* 0x000000290200780c */ /* 0x000fe40003f64270 */
[----:B--2---:R-:W-:Y:S02]  /*2aa0*/  FMNMX.FTZ R5, R22, R23, !PT ;  /* 0x0000001716057209 */ /* 0x004fe40007810000 */
[----:B------:R-:W-:Y:S02]  /*2ab0*/  FSEL R165, R40, -INF , P1 ;  /* 0xff80000028a57808 */ /* 0x000fe40000800000 */
[----:B------:R-:W-:Y:S02]  /*2ac0*/  FMNMX.FTZ R5, R28, R5, !PT ;  /* 0x000000051c057209 */ /* 0x000fe40007810000 */
[----:B------:R-:W-:Y:S02]  /*2ad0*/  FMNMX.FTZ R4, R167, R4, !PT ;  /* 0x00000004a7047209 */ /* 0x000fe40007810000 */
[----:B------:R-:W-:-:S02]  /*2ae0*/  FSEL R173, R59, -INF , P2 ;  /* 0xff8000003bad7808 */ /* 0x000fc40001000000 */
[----:B------:R-:W-:Y:S02]  /*2af0*/  FSEL R187, R64, -INF , P2 ;  /* 0xff80000040bb7808 */ /* 0x000fe40001000000 */
[----:B------:R-:W-:Y:S02]  /*2b00*/  FSEL R179, R179, -INF , P2 ;  /* 0xff800000b3b37808 */ /* 0x000fe40001000000 */
[----:B------:R-:W-:Y:S02]  /*2b10*/  FMNMX.FTZ R5, R29, R5, !PT ;  /* 0x000000051d057209 */ /* 0x000fe40007810000 */
[----:B------:R-:W-:Y:S02]  /*2b20*/  ISETP.GT.AND P2, PT, R2, 0x30, PT ;  /* 0x000000300200780c */ /* 0x000fe40003f44270 */
[----:B------:R-:W-:Y:S02]  /*2b30*/  FSEL R164, R21, -INF , P3 ;  /* 0xff80000015a47808 */ /* 0x000fe40001800000 */
[----:B------:R-:W-:-:S02]  /*2b40*/  FMNMX.FTZ R4, R165, R4, !PT ;  /* 0x00000004a5047209 */ /* 0x000fc40007810000 */
[----:B------:R-:W-:Y:S02]  /*2b50*/  FMNMX.FTZ R5, R101, R5, !PT ;  /* 0x0000000565057209 */ /* 0x000fe40007810000 */
[----:B-1----:R-:W-:Y:S02]  /*2b60*/  FSEL R185, R42, -INF , P1 ;  /* 0xff8000002ab97808 */ /* 0x002fe40000800000 */
[----:B------:R-:W-:Y:S02]  /*2b70*/  FSEL R184, R56, -INF , P1 ;  /* 0xff80000038b87808 */ /* 0x000fe40000800000 */
[----:B------:R-:W-:Y:S02]  /*2b80*/  FSEL R176, R10, -INF , P3 ;  /* 0xff8000000ab07808 */ /* 0x000fe40001800000 */
[----:B------:R-:W-:Y:S01]  /*2b90*/  FSEL R188, R41, -INF , P3 ;  /* 0xff80000029bc7808 */ /* 0x000fe20001800000 */
[----:B------:R-:W1:Y:S01]  /*2ba0*/  MUFU.TANH R10, R35 ;  /* 0x00000023000a7308 */ /* 0x000e620000002400 */
[----:B------:R-:W-:-:S02]  /*2bb0*/  FSEL R178, R43, -INF , P3 ;  /* 0xff8000002bb27808 */ /* 0x000fc40001800000 */
[----:B-----5:R-:W-:Y:S01]  /*2bc0*/  FSEL R222, R7, -INF , P2 ;  /* 0xff80000007de7808 */ /* 0x020fe20001000000 */
[----:B------:R-:W-:Y:S01]  /*2bd0*/  FMUL.FTZ R7, R51, c[0x0][0x320] ;  /* 0x0000c80033077a20 */ /* 0x000fe20000410000 */
[----:B------:R-:W-:Y:S02]  /*2be0*/  FSEL R203, R11, -INF , P2 ;  /* 0xff8000000bcb7808 */ /* 0x000fe40001000000 */
[----:B----4-:R-:W-:Y:S02]  /*2bf0*/  FSEL R250, R12, -INF , P2 ;  /* 0xff8000000cfa7808 */ /* 0x010fe40001000000 */
[----:B------:R-:W-:Y:S01]  /*2c00*/  FSEL R236, R16, -INF , P2 ;  /* 0xff80000010ec7808 */ /* 0x000fe20001000000 */
[----:B------:R-:W-:Y:S01]  /*2c10*/  IMAD.U32 R16, RZ, RZ, UR11 ;  /* 0x0000000bff107e24 */ /* 0x000fe2000f8e00ff */
[C---:B------:R-:W-:Y:S02]  /*2c20*/  ISETP.GT.AND P1, PT, R2.reuse, 0x31, PT ;  /* 0x000000310200780c */ /* 0x040fe40003f24270 */
[----:B------:R-:W-:-:S02]  /*2c30*/  ISETP.GT.AND P3, PT, R2, 0x38, PT ;  /* 0x000000380200780c */ /* 0x000fc40003f64270 */
[----:B------:R-:W-:Y:S02]  /*2c40*/  ISETP.GT.AND P2, PT, R2, 0x39, PT ;  /* 0x000000390200780c */ /* 0x000fe40003f44270 */
[----:B------:R-:W-:Y:S02]  /*2c50*/  FMNMX.FTZ R2, R164, R4, !PT ;  /* 0x00000004a4027209 */ /* 0x000fe40007810000 */
[----:B------:R-:W-:Y:S01]  /*2c60*/  FMNMX.FTZ R4, R102, R5, !PT ;  /* 0x0000000566047209 */ /* 0x000fe20007810000 */
[----:B------:R-:W-:Y:S01]  /*2c70*/  FMUL.FTZ R5, R50, c[0x0][0x320] ;  /* 0x0000c80032057a20 */ /* 0x000fe20000410000 */
[----:B------:R-:W-:Y:S02]  /*2c80*/  FSEL R199, R13, -INF , P1 ;  /* 0xff8000000dc77808 */ /* 0x000fe40000800000 */
[----:B------:R-:W-:Y:S01]  /*2c90*/  FMNMX.FTZ R2, R203, R2, !PT ;  /* 0x00000002cb027209 */ /* 0x000fe20007810000 */
[----:B------:R2:W4:Y:S01]  /*2ca0*/  MUFU.TANH R9, R5 ;  /* 0x0000000500097308 */ /* 0x0005220000002400 */
[----:B------:R-:W-:-:S02]  /*2cb0*/  FMNMX.FTZ R4, R106, R4, !PT ;  /* 0x000000046a047209 */ /* 0x000fc40007810000 */
[----:B---3--:R-:W-:Y:S02]  /*2cc0*/  FSEL R200, R8, -INF , P3 ;  /* 0xff80000008c87808 */ /* 0x008fe40001800000 */
[----:B------:R-:W-:Y:S02]  /*2cd0*/  FMNMX.FTZ R2, R199, R2, !PT ;  /* 0x00000002c7027209 */ /* 0x000fe40007810000 */
[----:B------:R-:W-:Y:S01]  /*2ce0*/  FMNMX.FTZ R4, R107, R4, !PT ;  /* 0x000000046b047209 */ /* 0x000fe20007810000 */
[----:B------:R3:W5:Y:S01]  /*2cf0*/  MUFU.TANH R8, R7 ;  /* 0x0000000700087308 */ /* 0x0007620000002400 */
[----:B------:R-:W-:Y:S02]  /*2d00*/  FSEL R204, R6, -INF , P2 ;  /* 0xff80000006cc7808 */ /* 0x000fe40001000000 */
[----:B------:R-:W-:Y:S02]  /*2d10*/  FMNMX.FTZ R2, R200, R2, !PT ;  /* 0x00000002c8027209 */ /* 0x000fe40007810000 */
[----:B------:R-:W-:-:S02]  /*2d20*/  FMNMX.FTZ R4, R172, R4, !PT ;  /* 0x00000004ac047209 */ /* 0x000fc40007810000 */
[----:B------:R-:W-:Y:S02]  /*2d30*/  FMNMX.FTZ R6, R204, R2, !PT ;  /* 0x00000002cc067209 */ /* 0x000fe40007810000 */
[----:B--2---:R-:W-:Y:S02]  /*2d40*/  FMNMX.FTZ R5, R32, R36, !PT ;  /* 0x0000002420057209 */ /* 0x004fe40007810000 */
[----:B------:R-:W-:Y:S02]  /*2d50*/  FMNMX.FTZ R2, R173, R4, !PT ;  /* 0x00000004ad027209 */ /* 0x000fe40007810000 */
[----:B------:R-:W-:Y:S01]  /*2d60*/  FMNMX.FTZ R4, R37, R5, !PT ;  /* 0x0000000525047209 */ /* 0x000fe20007810000 */
[----:B------:R-:W-:Y:S01]  /*2d70*/  FMUL.FTZ R5, R53, c[0x0][0x320] ;  /* 0x0000c80035057a20 */ /* 0x000fe20000410000 */
[----:B------:R-:W-:Y:S01]  /*2d80*/  FMNMX.FTZ R2, R174, R2, !PT ;  /* 0x00000002ae027209 */ /* 0x000fe20007810000 */
[----:B---3--:R-:W2:Y:S01]  /*2d90*/  SHFL.BFLY PT, R7, R6, 0x2, 0x1f ;  /* 0x0c401f0006077f89 */ /* 0x008ea200000e0000 */
[----:B------:R-:W-:Y:S01]  /*2da0*/  FMNMX.FTZ R4, R38, R4, !PT ;  /* 0x0000000426047209 */ /* 0x000fe20007810000 */
[----:B------:R3:W2:Y:S01]  /*2db0*/  MUFU.TANH R12, R5 ;  /* 0x00000005000c7308 */ /* 0x0006a20000002400 */
[----:B------:R-:W-:-:S02]  /*2dc0*/  FMNMX.FTZ R2, R176, R2, !PT ;  /* 0x00000002b0027209 */ /* 0x000fc40007810000 */
[----:B------:R-:W-:Y:S02]  /*2dd0*/  FMNMX.FTZ R4, R124, R4, !PT ;  /* 0x000000047c047209 */ /* 0x000fe40007810000 */
[----:B-1----:R-:W-:Y:S02]  /*2de0*/  FSEL R205, R10, -INF , P1 ;  /* 0xff8000000acd7808 */ /* 0x002fe40000800000 */
[----:B------:R-:W-:Y:S02]  /*2df0*/  FMNMX.FTZ R2, R222, R2, !PT ;  /* 0x00000002de027209 */ /* 0x000fe40007810000 */
[----:B------:R-:W-:Y:S02]  /*2e00*/  FMNMX.FTZ R4, R125, R4, !PT ;  /* 0x000000047d047209 */ /* 0x000fe40007810000 */
[----:B----4-:R-:W-:Y:S02]  /*2e10*/  FSEL R201, R9, -INF , P3 ;  /* 0xff80000009c97808 */ /* 0x010fe40001800000 */
[----:B------:R-:W-:-:S02]  /*2e20*/  FMNMX.FTZ R2, R205, R2, !PT ;  /* 0x00000002cd027209 */ /* 0x000fc40007810000 */
[----:B------:R-:W-:Y:S01]  /*2e30*/  FMNMX.FTZ R4, R127, R4, !PT ;  /* 0x000000047f047209 */ /* 0x000fe20007810000 */
[----:B---3--:R-:W-:Y:S01]  /*2e40*/  FMUL.FTZ R5, R24, c[0x0][0x320] ;  /* 0x0000c80018057a20 */ /* 0x008fe20000410000 */
[----:B-----5:R-:W-:Y:S01]  /*2e50*/  FSEL R206, R8, -INF , P2 ;  /* 0xff80000008ce7808 */ /* 0x020fe20001000000 */
[----:B------:R-:W-:Y:S01]  /*2e60*/  FMUL.FTZ R8, R25, c[0x0][0x320] ;  /* 0x0000c80019087a20 */ /* 0x000fe20000410000 */
[----:B------:R-:W-:Y:S01]  /*2e70*/  FMNMX.FTZ R2, R201, R2, !PT ;  /* 0x00000002c9027209 */ /* 0x000fe20007810000 */
[----:B------:R1:W3:Y:S01]  /*2e80*/  MUFU.TANH R11, R5 ;  /* 0x00000005000b7308 */ /* 0x0002e20000002400 */
[----:B------:R-:W-:Y:S02]  /*2e90*/  FMNMX.FTZ R4, R126, R4, !PT ;  /* 0x000000047e047209 */ /* 0x000fe40007810000 */
[----:B------:R-:W-:Y:S02]  /*2ea0*/  FMNMX.FTZ R9, R206, R2, !PT ;  /* 0x00000002ce097209 */ /* 0x000fe40007810000 */
[----:B------:R-:W-:-:S02]  /*2eb0*/  FMNMX.FTZ R2, R177, R4, !PT ;  /* 0x00000004b1027209 */ /* 0x000fc40007810000 */
[----:B--2---:R-:W-:Y:S01]  /*2ec0*/  FMNMX.FTZ R6, R6, R7, !PT ;  /* 0x0000000706067209 */ /* 0x004fe20007810000 */
[----:B------:R-:W2:Y:S01]  /*2ed0*/  MUFU.TANH R8, R8 ;  /* 0x0000000800087308 */ /* 0x000ea20000002400 */
[----:B------:R-:W-:Y:S01]  /*2ee0*/  FMNMX.FTZ R2, R179, R2, !PT ;  /* 0x00000002b3027209 */ /* 0x000fe20007810000 */
[----:B------:R-:W-:Y:S01]  /*2ef0*/  FMUL.FTZ R7, R55, c[0x0][0x320] ;  /* 0x0000c80037077a20 */ /* 0x000fe20000410000 */
[----:B------:R-:W-:Y:S01]  /*2f00*/  FSEL R202, R12, -INF , P1 ;  /* 0xff8000000cca7808 */ /* 0x000fe20000800000 */
[----:B------:R-:W-:Y:S01]  /*2f10*/  SHFL.BFLY PT, R103, R6, 0x1, 0x1f ;  /* 0x0c201f0006677f89 */ /* 0x000fe200000e0000 */
[----:B------:R-:W-:Y:S02]  /*2f20*/  FMNMX.FTZ R2, R184, R2, !PT ;  /* 0x00000002b8027209 */ /* 0x000fe40007810000 */
[----:B-1----:R-:W-:Y:S01]  /*2f30*/  FMNMX.FTZ R5, R46, R45, !PT ;  /* 0x0000002d2e057209 */ /* 0x002fe20007810000 */
[----:B------:R1:W4:Y:S01]  /*2f40*/  MUFU.TANH R10, R7 ;  /* 0x00000007000a7308 */ /* 0x0003220000002400 */
[----:B------:R-:W-:-:S02]  /*2f50*/  FMNMX.FTZ R2, R178, R2, !PT ;  /* 0x00000002b2027209 */ /* 0x000fc40007810000 */
[----:B------:R-:W-:Y:S02]  /*2f60*/  FMNMX.FTZ R4, R44, R5, !PT ;  /* 0x000000052c047209 */ /* 0x000fe40007810000 */
[----:B------:R-:W5:Y:S01]  /*2f70*/  SHFL.BFLY PT, R5, R9, 0x2, 0x1f ;  /* 0x0c401f0009057f89 */ /* 0x000f6200000e0000 */
[----:B------:R-:W-:Y:S02]  /*2f80*/  FMNMX.FTZ R2, R236, R2, !PT ;  /* 0x00000002ec027209 */ /* 0x000fe40007810000 */
[----:B------:R-:W-:Y:S02]  /*2f90*/  FMNMX.FTZ R4, R39, R4, !PT ;  /* 0x0000000427047209 */ /* 0x000fe40007810000 */
[----:B---3--:R-:W-:Y:S02]  /*2fa0*/  FSEL R211, R11, -INF , P3 ;  /* 0xff8000000bd37808 */ /* 0x008fe40001800000 */
[----:B------:R-:W-:Y:S02]  /*2fb0*/  FMNMX.FTZ R4, R129, R4, !PT ;  /* 0x0000000481047209 */ /* 0x000fe40007810000 */
[----:B------:R-:W-:-:S02]  /*2fc0*/  FMNMX.FTZ R2, R202, R2, !PT ;  /* 0x00000002ca027209 */ /* 0x000fc40007810000 */
[----:B------:R-:W-:Y:S01]  /*2fd0*/  FMNMX.FTZ R4, R128, R4, !PT ;  /* 0x0000000480047209 */ /* 0x000fe20007810000 */
[----:B-1----:R-:W-:Y:S01]  /*2fe0*/  FMUL.FTZ R7, R26, c[0x0][0x320] ;  /* 0x0000c8001a077a20 */ /* 0x002fe20000410000 */
[----:B--2---:R-:W-:Y:S02]  /*2ff0*/  FSEL R212, R8, -INF , P2 ;  /* 0xff80000008d47808 */ /* 0x004fe40001000000 */
[----:B------:R-:W-:Y:S01]  /*3000*/  FMNMX.FTZ R4, R130, R4, !PT ;  /* 0x0000000482047209 */ /* 0x000fe20007810000 */
[----:B------:R1:W2:Y:S01]  /*3010*/  MUFU.TANH R12, R7 ;  /* 0x00000007000c7308 */ /* 0x0002a20000002400 */
[----:B------:R-:W-:Y:S02]  /*3020*/  FMNMX.FTZ R2, R211, R2, !PT ;  /* 0x00000002d3027209 */ /* 0x000fe40007810000 */
[----:B------:R-:W-:Y:S02]  /*3030*/  FMNMX.FTZ R4, R131, R4, !PT ;  /* 0x0000000483047209 */ /* 0x000fe40007810000 */
[----:B------:R-:W-:-:S02]  /*3040*/  FMNMX.FTZ R8, R212, R2, !PT ;  /* 0x00000002d4087209 */ /* 0x000fc40007810000 */
[----:B------:R-:W-:Y:S02]  /*3050*/  FMNMX.FTZ R4, R186, R4, !PT ;  /* 0x00000004ba047209 */ /* 0x000fe40007810000 */
[----:B-----5:R-:W-:Y:S01]  /*3060*/  FMNMX.FTZ R9, R9, R5, !PT ;  /* 0x0000000509097209 */ /* 0x020fe20007810000 */
[----:B------:R-:W3:Y:S01]  /*3070*/  SHFL.BFLY PT, R11, R8, 0x2, 0x1f ;  /* 0x0c401f00080b7f89 */ /* 0x000ee200000e0000 */
[----:B------:R-:W-:Y:S02]  /*3080*/  FMNMX.FTZ R2, R187, R4, !PT ;  /* 0x00000004bb027209 */ /* 0x000fe40007810000 */
[----:B----4-:R-:W-:Y:S02]  /*3090*/  FSEL R213, R10, -INF , P1 ;  /* 0xff8000000ad57808 */ /* 0x010fe40000800000 */
[----:B------:R-:W-:Y:S01]  /*30a0*/  FMNMX.FTZ R2, R185, R2, !PT ;  /* 0x00000002b9027209 */ /* 0x000fe20007810000 */
[----:B-1----:R-:W-:Y:S01]  /*30b0*/  FMUL.FTZ R7, R27, c[0x0][0x320] ;  /* 0x0000c8001b077a20 */ /* 0x002fe20000410000 */
[----:B------:R-:W1:Y:S01]  /*30c0*/  SHFL.BFLY PT, R10, R9, 0x1, 0x1f ;  /* 0x0c201f00090a7f89 */ /* 0x000e6200000e0000 */
[----:B--2---:R-:W-:-:S02]  /*30d0*/  FSEL R214, R12, -INF , P3 ;  /* 0xff8000000cd67808 */ /* 0x004fc40001800000 */
[----:B------:R-:W-:Y:S02]  /*30e0*/  FMNMX.FTZ R2, R188, R2, !PT ;  /* 0x00000002bc027209 */ /* 0x000fe40007810000 */
[----:B------:R-:W2:Y:S01]  /*30f0*/  MUFU.TANH R7, R7 ;  /* 0x0000000700077308 */ /* 0x000ea20000002400 */
[----:B------:R-:W-:Y:S02]  /*3100*/  FMNMX.FTZ R103, R6, R103, !PT ;  /* 0x0000006706677209 */ /* 0x000fe40007810000 */
[----:B------:R-:W-:Y:S02]  /*3110*/  FMNMX.FTZ R2, R250, R2, !PT ;  /* 0x00000002fa027209 */ /* 0x000fe40007810000 */
[C---:B------:R-:W-:Y:S01]  /*3120*/  FSETP.NEU.FTZ.AND P1, PT, R103.reuse, -INF , PT ;  /* 0xff8000006700780b */ /* 0x040fe20003f3d000 */
[----:B------:R-:W-:Y:S01]  /*3130*/  FMUL.FTZ R13, R103, c[0x0][0x2d0] ;  /* 0x0000b400670d7a20 */ /* 0x000fe20000410000 */
[----:B------:R-:W-:Y:S02]  /*3140*/  FMNMX.FTZ R2, R213, R2, !PT ;  /* 0x00000002d5027209 */ /* 0x000fe40007810000 */
[----:B------:R-:W-:-:S02]  /*3150*/  MOV R6, UR11 ;  /* 0x0000000b00067c02 */ /* 0x000fc40008000f00 */
[----:B------:R-:W-:Y:S02]  /*3160*/  FMNMX.FTZ R2, R214, R2, !PT ;  /* 0x00000002d6027209 */ /* 0x000fe40007810000 */
[----:B---3--:R-:W-:Y:S02]  /*3170*/  FMNMX.FTZ R8, R8, R11, !PT ;  /* 0x0000000b08087209 */ /* 0x008fe40007810000 */
[----:B------:R-:W-:Y:S02]  /*3180*/  FSEL R13, R13, RZ, P1 ;  /* 0x000000ff0d0d7208 */ /* 0x000fe40000800000 */
[----:B--2---:R-:W-:Y:S01]  /*3190*/  FSEL R215, R7, -INF , P2 ;  /* 0xff80000007d77808 */ /* 0x004fe20001000000 */
[----:B------:R-:W2:Y:S01]  /*31a0*/  SHFL.BFLY PT, R11, R8, 0x1, 0x1f ;  /* 0x0c201f00080b7f89 */ /* 0x000ea200000e0000 */
[----:B------:R-:W-:Y:S01]  /*31b0*/  MOV R12, UR10 ;  /* 0x0000000a000c7c02 */ /* 0x000fe20008000f00 */
[----:B------:R-:W-:Y:S01]  /*31c0*/  FFMA.FTZ R4, R17, c[0x0][0x2d0], -R13 ;  /* 0x0000b40011047a23 */ /* 0x000fe2000001080d */
[----:B------:R-:W-:-:S02]  /*31d0*/  FMNMX.FTZ R5, R215, R2, !PT ;  /* 0x00000002d7057209 */ /* 0x000fc40007810000 */
[----:B-1----:R-:W-:Y:S01]  /*31e0*/  FMNMX.FTZ R2, R9, R10, !PT ;  /* 0x0000000a09027209 */ /* 0x002fe20007810000 */
[----:B------:R1:W-:Y:S01]  /*31f0*/  MUFU.EX2 R252, R4 ;  /* 0x0000000400fc7308 */ /* 0x0003e20000000800 */
[----:B------:R-:W-:Y:S01]  /*3200*/  @P0 LEA R6, P1, R6, R14, 0x1 ;  /* 0x0000000e06060211 */ /* 0x000fe200078208ff */
[----:B------:R-:W3:Y:S01]  /*3210*/  SHFL.BFLY PT, R10, R5, 0x2, 0x1f ;  /* 0x0c401f00050a7f89 */ /* 0x000ee200000e0000 */
[--C-:B------:R-:W-:Y:S02]  /*3220*/  FFMA.FTZ R9, R20, c[0x0][0x2d0], -R13.reuse ;  /* 0x0000b40014097a23 */ /* 0x100fe4000001080d */
[----:B------:R-:W-:Y:S01]  /*3230*/  @P0 LEA.HI.X R7, R16, R15, R12, 0x1, P1 ;  /* 0x0000000f10070211 */ /* 0x000fe200008f0c0c */
[C---:B------:R-:W-:Y:S01]  /*3240*/  FMUL.FTZ R12, R2.reuse, c[0x0][0x2d0] ;  /* 0x0000b400020c7a20 */ /* 0x040fe20000410000 */
[----:B------:R-:W-:Y:S01]  /*3250*/  FSETP.NEU.FTZ.AND P1, PT, R2, -INF , PT ;  /* 0xff8000000200780b */ /* 0x000fe20003f3d000 */
[----:B------:R4:W-:Y:S03]  /*3260*/  MUFU.EX2 R251, R9 ;  /* 0x0000000900fb7308 */ /* 0x0009e60000000800 */
[----:B------:R-:W-:Y:S01]  /*3270*/  FSEL R12, R12, RZ, P1 ;  /* 0x000000ff0c0c7208 */ /* 0x000fe20000800000 */
[----:B-1----:R-:W-:Y:S01]  /*3280*/  FFMA.FTZ R4, R18, c[0x0][0x2d0], -R13 ;  /* 0x0000b40012047a23 */ /* 0x002fe2000001080d */
[----:B--2---:R-:W-:-:S03]  /*3290*/  FMNMX.FTZ R105, R8, R11, !PT ;  /* 0x0000000b08697209 */ /* 0x004fc60007810000 */
[--C-:B------:R-:W-:Y:S01]  /*32a0*/  FFMA.FTZ R0, R28, c[0x0][0x2d0], -R12.reuse ;  /* 0x0000b4001c007a23 */ /* 0x100fe2000001080c */
[----:B------:R1:W-:Y:S01]  /*32b0*/  MUFU.EX2 R249, R4 ;  /* 0x0000000400f97308 */ /* 0x0003e20000000800 */
[----:B------:R-:W-:Y:S01]  /*32c0*/  FSETP.NEU.FTZ.AND P1, PT, R105, -INF , PT ;  /* 0xff8000006900780b */ /* 0x000fe20003f3d000 */
[----:B----4-:R-:W-:Y:S01]  /*32d0*/  FFMA.FTZ R9, R22, c[0x0][0x2d0], -R12 ;  /* 0x0000b40016097a23 */ /* 0x010fe2000001080c */
[----:B---3--:R-:W-:-:S05]  /*32e0*/  FMNMX.FTZ R3, R5, R10, !PT ;  /* 0x0000000a05037209 */ /* 0x008fca0007810000 */
[----:B------:R2:W-:Y:S01]  /*32f0*/  MUFU.EX2 R244, R0 ;  /* 0x0000000000f47308 */ /* 0x0005e20000000800 */
[----:B------:R-:W3:Y:S01]  /*3300*/  SHFL.BFLY PT, R5, R3, 0x1, 0x1f ;  /* 0x0c201f0003057f89 */ /* 0x000ee200000e0000 */
[----:B-1----:R-:W-:-:S06]  /*3310*/  FFMA.FTZ R4, R19, c[0x0][0x2d0], -R13 ;  /* 0x0000b40013047a23 */ /* 0x002fcc000001080d */
[----:B------:R-:W-:Y:S01]  /*3320*/  MUFU.EX2 R247, R9 ;  /* 0x0000000900f77308 */ /* 0x000fe20000000800 */
[----:B--2---:R-:W-:-:S07]  /*3330*/  FMUL.FTZ R0, R105, c[0x0][0x2d0] ;  /* 0x0000b40069007a20 */ /* 0x004fce0000410000 */
[----:B------:R1:W-:Y:S01]  /*3340*/  MUFU.EX2 R248, R4 ;  /* 0x0000000400f87308 */ /* 0x0003e20000000800 */
[----:B------:R-:W-:-:S05]  /*3350*/  FSEL R0, R0, RZ, P1 ;  /* 0x000000ff00007208 */ /* 0x000fca0000800000 */
[----:B------:R-:W-:Y:S01]  /*3360*/  FFMA.FTZ R8, R37, c[0x0][0x2d0], -R0 ;  /* 0x0000b40025087a23 */ /* 0x000fe20000010800 */
[----:B---3--:R-:W-:-:S03]  /*3370*/  FMNMX.FTZ R104, R3, R5, !PT ;  /* 0x0000000503687209 */ /* 0x008fc60007810000 */
[----:B------:R2:W-:Y:S01]  /*3380*/  MUFU.EX2 R242, R8 ;  /* 0x0000000800f27308 */ /* 0x0005e20000000800 */
[C---:B------:R-:W-:Y:S01]  /*3390*/  FSETP.NEU.FTZ.AND P1, PT, R104.reuse, -INF , PT ;  /* 0xff8000006800780b */ /* 0x040fe20003f3d000 */
[----:B------:R-:W-:Y:S02]  /*33a0*/  FMUL.FTZ R3, R104, c[0x0][0x2d0] ;  /* 0x0000b40068037a20 */ /* 0x000fe40000410000 */
[----:B-1----:R-:W-:-:S03]  /*33b0*/  @P0 IMAD.SHL.U32 R4, R151, 0x2, RZ ;  /* 0x0000000297040824 */ /* 0x002fc600078e00ff */
[----:B------:R-:W-:Y:S02]  /*33c0*/  FSEL R3, R3, RZ, P1 ;  /* 0x000000ff03037208 */ /* 0x000fe40000800000 */
[----:B------:R1:W-:Y:S04]  /*33d0*/  @P0 LDGSTS.E.BYPASS.LTC128B.128 [R4+0x3100], [R14.64], !P6 ;  /* 0x031000000e040fae */ /* 0x0003e8000f101d50 */
[----:B------:R1:W-:Y:S01]  /*33e0*/  @P0 LDGSTS.E.BYPASS.LTC128B.128 [R4+0x4100], [R14.64+0x40], !P5 ;  /* 0x041000400e040fae */ /* 0x0003e2000e901d50 */
[----:B--2---:R-:W-:-:S03]  /*33f0*/  FFMA.FTZ R8, R38, c[0x0][0x2d0], -R0 ;  /* 0x0000b40026087a23 */ /* 0x004fc60000010800 */
[----:B------:R1:W-:Y:S01]  /*3400*/  @P0 LDGSTS.E.BYPASS.LTC128B.128 [R4+0x5100], [R14.64+0x80], !P4 ;  /* 0x051000800e040fae */ /* 0x0003e2000e101d50 */
[----:B------:R2:W3:Y:S03]  /*3410*/  MUFU.EX2 R243, R8 ;  /* 0x0000000800f37308 */ /* 0x0004e60000000800 */
[----:B------:R4:W-:Y:S04]  /*3420*/  @P0 LDGSTS.E.BYPASS.LTC128B.128 [R4+0x3900], [R6.64], !P6 ;  /* 0x0390000006040fae */ /* 0x0009e8000f101d50 */
[----:B------:R4:W-:Y:S04]  /*3430*/  @P0 LDGSTS.E.BYPASS.LTC128B.128 [R4+0x4900], [R6.64+0x40], !P5 ;  /* 0x0490004006040fae */ /* 0x0009e8000e901d50 */
[----:B------:R4:W-:Y:S04]  /*3440*/  @P0 LDGSTS.E.BYPASS.LTC128B.128 [R4+0x5900], [R6.64+0x80], !P4 ;  /* 0x0590008006040fae */ /* 0x0009e8000e101d50 */
[----:B------:R-:W5:Y:S01]  /*3450*/  LDSM.16.MT88.4 R24, [R217+0x100] ;  /* 0x00010000d918783b */ /* 0x000f620000004200 */
[----:B--2---:R-:W-:-:S03]  /*3460*/  FFMA.FTZ R8, R46, c[0x0][0x2d0], -R3 ;  /* 0x0000b4002e087a23 */ /* 0x004fc60000010803 */
[----:B------:R-:W2:Y:S01]  /*3470*/  LDSM.16.MT88.4 R16, [R218+0x100] ;  /* 0x00010000da10783b */ /* 0x000ea20000004200 */
[----:B---3--:R-:W-:Y:S01]  /*3480*/  F2FP.BF16.PACK_AB R10, R243, R242 ;  /* 0x000000f2f30a723e */ /* 0x008fe200000010ff */
[----:B------:R3:W-:Y:S02]  /*3490*/  MUFU.EX2 R228, R8 ;  /* 0x0000000800e47308 */ /* 0x0007e40000000800 */
[----:B------:R-:W-:Y:S01]  /*34a0*/  LDSM.16.MT88.4 R40, [R218+0x2100] ;  /* 0x00210000da28783b */ /* 0x000fe20000004200 */
[----:B-1----:R-:W-:-:S03]  /*34b0*/  FFMA.FTZ R14, R174, c[0x0][0x2d0], -R12 ;  /* 0x0000b400ae0e7a23 */ /* 0x002fc6000001080c */
[----:B------:R-:W0:Y:S02]  /*34c0*/  LDGDEPBAR ;  /* 0x00000000000079af */ /* 0x000e240000000000 */
[----:B------:R1:W-:Y:S01]  /*34d0*/  MUFU.EX2 R175, R14 ;  /* 0x0000000e00af7308 */ /* 0x0003e20000000800 */
[----:B----4-:R-:W-:Y:S01]  /*34e0*/  FFMA.FTZ R4, R23, c[0x0][0x2d0], -R12 ;  /* 0x0000b40017047a23 */ /* 0x010fe2000001080c */
[----:B------:R-:W-:Y:S01]  /*34f0*/  F2FP.BF16.PACK_AB R6, R251, R248 ;  /* 0x000000f8fb06723e */ /* 0x000fe200000010ff */
[----:B------:R-:W4:Y:S01]  /*3500*/  LDSM.16.MT88.4 R20, [R217+0x1100] ;  /* 0x00110000d914783b */ /* 0x000f220000004200 */
[----:B---3--:R-:W-:-:S04]  /*3510*/  FFMA.FTZ R8, R45, c[0x0][0x2d0], -R3 ;  /* 0x0000b4002d087a23 */ /* 0x008fc80000010803 */
[----:B------:R3:W2:Y:S01]  /*3520*/  MUFU.EX2 R245, R4 ;  /* 0x0000000400f57308 */ /* 0x0006a20000000800 */
[----:B-1----:R-:W-:-:S07]  /*3530*/  FFMA.FTZ R14, R176, c[0x0][0x2d0], -R12 ;  /* 0x0000b400b00e7a23 */ /* 0x002fce000001080c */
[----:B------:R1:W1:Y:S01]  /*3540*/  MUFU.EX2 R227, R8 ;  /* 0x0000000800e37308 */ /* 0x0002620000000800 */
[----:B---3--:R-:W-:Y:S01]  /*3550*/  FFMA.FTZ R4, R29, c[0x0][0x2d0], -R12 ;  /* 0x0000b4001d047a23 */ /* 0x008fe2000001080c */
[----:B--2---:R-:W-:Y:S01]  /*3560*/  F2FP.BF16.PACK_AB R5, R245, R247 ;  /* 0x000000f7f505723e */ /* 0x004fe200000010ff */
[----:B------:R-:W2:Y:S05]  /*3570*/  LDSM.16.MT88.4 R28, [R218+0x1100] ;  /* 0x00110000da1c783b */ /* 0x000eaa0000004200 */
[----:B------:R3:W-:Y:S01]  /*3580*/  MUFU.EX2 R180, R14 ;  /* 0x0000000e00b47308 */ /* 0x0007e20000000800 */
[----:B-1----:R-:W-:Y:S01]  /*3590*/  FFMA.FTZ R8, R44, c[0x0][0x2d0], -R3 ;  /* 0x0000b4002c087a23 */ /* 0x002fe20000010803 */
[----:B------:R-:W-:-:S06]  /*35a0*/  F2FP.BF16.PACK_AB R9, R227, R228 ;  /* 0x000000e4e309723e */ /* 0x000fcc00000010ff */
[----:B------:R1:W1:Y:S08]  /*35b0*/  MUFU.EX2 R246, R4 ;  /* 0x0000000400f67308 */ /* 0x0002700000000800 */
[----:B------:R4:W-:Y:S01]  /*35c0*/  MUFU.EX2 R233, R8 ;  /* 0x0000000800e97308 */ /* 0x0009e20000000800 */
[--C-:B---3--:R-:W-:Y:S02]  /*35d0*/  FFMA.FTZ R14, R177, c[0x0][0x2d0], -R0.reuse ;  /* 0x0000b400b10e7a23 */ /* 0x108fe40000010800 */
[----:B-1----:R-:W-:Y:S01]  /*35e0*/  FFMA.FTZ R4, R32, c[0x0][0x2d0], -R0 ;  /* 0x0000b40020047a23 */ /* 0x002fe20000010800 */
[----:B------:R-:W-:Y:S01]  /*35f0*/  F2FP.BF16.PACK_AB R7, R246, R244 ;  /* 0x000000f4f607723e */ /* 0x000fe200000010ff */
[----:B------:R-:W1:Y:S03]  /*3600*/  LDSM.16.MT88.4 R32, [R217+0x2100] ;  /* 0x00210000d920783b */ /* 0x000e660000004200 */
[----:B------:R3:W-:Y:S01]  /*3610*/  MUFU.EX2 R174, R14 ;  /* 0x0000000e00ae7308 */ /* 0x0007e20000000800 */
[----:B----4-:R-:W-:-:S07]  /*3620*/  FFMA.FTZ R8, R39, c[0x0][0x2d0], -R3 ;  /* 0x0000b40027087a23 */ /* 0x010fce0000010803 */
[----:B------:R4:W-:Y:S08]  /*3630*/  MUFU.EX2 R241, R4 ;  /* 0x0000000400f17308 */ /* 0x0009f00000000800 */
[----:B------:R-:W2:Y:S01]  /*3640*/  MUFU.EX2 R240, R8 ;  /* 0x0000000800f07308 */ /* 0x000ea20000000800 */
[--C-:B---3--:R-:W-:Y:S02]  /*3650*/  FFMA.FTZ R14, R179, c[0x0][0x2d0], -R0.reuse ;  /* 0x0000b400b30e7a23 */ /* 0x108fe40000010800 */
[----:B----4-:R-:W-:-:S02]  /*3660*/  FFMA.FTZ R4, R36, c[0x0][0x2d0], -R0 ;  /* 0x0000b40024047a23 */ /* 0x010fc40000010800 */
[----:B------:R-:W-:Y:S03]  /*3670*/  LDSM.16.MT88.4 R36, [R218+0x2500] ;  /* 0x00250000da24783b */ /* 0x000fe60000004200 */
[----:B------:R3:W4:Y:S01]  /*3680*/  MUFU.EX2 R235, R4 ;  /* 0x0000000400eb7308 */ /* 0x0007220000000800 */
[----:B--2---:R-:W-:Y:S02]  /*3690*/  F2FP.BF16.PACK_AB R11, R240, R233 ;  /* 0x000000e9f00b723e */ /* 0x004fe400000010ff */
[----:B---3--:R-:W-:Y:S02]  /*36a0*/  F2FP.BF16.PACK_AB R4, R249, R252 ;  /* 0x000000fcf904723e */ /* 0x008fe400000010ff */
[----:B----4-:R-:W-:-:S05]  /*36b0*/  F2FP.BF16.PACK_AB R8, R235, R241 ;  /* 0x000000f1eb08723e */ /* 0x010fca00000010ff */
[C---:B-----5:R-:W-:Y:S08]  /*36c0*/  HMMA.16816.F32.BF16 R120, R4.reuse, R24, RZ ;  /* 0x000000180478723c */ /* 0x060ff000000418ff */
[C---:B------:R-:W-:Y:S08]  /*36d0*/  HMMA.16816.F32.BF16 R116, R4.reuse, R16, RZ ;  /* 0x000000100474723c */ /* 0x040ff000000418ff */
[C---:B------:R-:W-:Y:S08]  /*36e0*/  HMMA.16816.F32.BF16 R112, R4.reuse, R20, RZ ;  /* 0x000000140470723c */ /* 0x040ff000000418ff */
[C---:B------:R-:W-:Y:S08]  /*36f0*/  HMMA.16816.F32.BF16 R108, R4.reuse, R28, RZ ;  /* 0x0000001c046c723c */ /* 0x040ff000000418ff */
[C---:B-1----:R-:W-:Y:S08]  /*3700*/  HMMA.16816.F32.BF16 R96, R4.reuse, R32, RZ ;  /* 0x000000200460723c */ /* 0x042ff000000418ff */
[C---:B------:R-:W-:Y:S08]  /*3710*/  HMMA.16816.F32.BF16 R92, R4.reuse, R40, RZ ;  /* 0x00000028045c723c */ /* 0x040ff000000418ff */
[C---:B------:R-:W-:Y:S08]  /*3720*/  HMMA.16816.F32.BF16 R88, R4.reuse, R26, RZ ;  /* 0x0000001a0458723c */ /* 0x040ff000000418ff */
[C---:B------:R-:W-:Y:S08]  /*3730*/  HMMA.16816.F32.BF16 R84, R4.reuse, R18, RZ ;  /* 0x000000120454723c */ /* 0x040ff000000418ff */
[C---:B------:R-:W-:Y:S08]  /*3740*/  HMMA.16816.F32.BF16 R80, R4.reuse, R22, RZ ;  /* 0x000000160450723c */ /* 0x040ff000000418ff */
[C---:B------:R-:W-:Y:S08]  /*3750*/  HMMA.16816.F32.BF16 R76, R4.reuse, R30, RZ ;  /* 0x0000001e044c723c */ /* 0x040ff000000418ff */
[C---:B------:R-:W-:Y:S08]  /*3760*/  HMMA.16816.F32.BF16 R72, R4.reuse, R34, RZ ;  /* 0x000000220448723c */ /* 0x040ff000000418ff */
[----:B------:R-:W-:Y:S07]  /*3770*/  HMMA.16816.F32.BF16 R64, R4, R42, RZ ;  /* 0x0000002a0440723c */ /* 0x000fee00000418ff */
[--C-:B------:R-:W-:Y:S01]  /*3780*/  FFMA.FTZ R4, R47, c[0x0][0x2d0], -R13.reuse ;  /* 0x0000b4002f047a23 */ /* 0x100fe2000001080d */
[C---:B------:R-:W-:Y:S03]  /*3790*/  HMMA.16816.F32.BF16 R68, R8.reuse, R24, RZ ;  /* 0x000000180844723c */ /* 0x040fe600000418ff */
[----:B------:R1:W-:Y:S05]  /*37a0*/  MUFU.EX2 R229, R4 ;  /* 0x0000000400e57308 */ /* 0x0003ea0000000800 */
[C---:B------:R-:W-:Y:S01]  /*37b0*/  HMMA.16816.F32.BF16 R144, R8.reuse, R26, RZ ;  /* 0x0000001a0890723c */ /* 0x040fe200000418ff */
[----:B------:R-:W-:Y:S07]  /*37c0*/  LDSM.16.MT88.4 R24, [R217+0x500] ;  /* 0x00050000d918783b */ /* 0x000fee0000004200 */
[----:B------:R-:W-:Y:S01]  /*37d0*/  HMMA.16816.F32.BF16 R60, R8, R16, RZ ;  /* 0x00000010083c723c */ /* 0x000fe200000418ff */
[----:B-1----:R-:W-:-:S04]  /*37e0*/  FFMA.FTZ R4, R52, c[0x0][0x2d0], -R13 ;  /* 0x0000b40034047a23 */ /* 0x002fc8000001080d */
[----:B------:R1:W-:Y:S03]  /*37f0*/  MUFU.EX2 R239, R4 ;  /* 0x0000000400ef7308 */ /* 0x0003e60000000800 */
[C---:B------:R-:W-:Y:S01]  /*3800*/  HMMA.16816.F32.BF16 R140, R8.reuse, R18, RZ ;  /* 0x00000012088c723c */ /* 0x040fe200000418ff */
[----:B------:R-:W2:Y:S07]  /*3810*/  LDSM.16.MT88.4 R16, [R217+0x1500] ;  /* 0x00150000d910783b */ /* 0x000eae0000004200 */
[----:B------:R-:W-:Y:S01]  /*3820*/  HMMA.16816.F32.BF16 R56, R8, R20, RZ ;  /* 0x000000140838723c */ /* 0x000fe200000418ff */
[----:B-1----:R-:W-:-:S07]  /*3830*/  FFMA.FTZ R4, R54, c[0x0][0x2d0], -R13 ;  /* 0x0000b40036047a23 */ /* 0x002fce000001080d */
[C---:B------:R-:W-:Y:S01]  /*3840*/  HMMA.16816.F32.BF16 R136, R8.reuse, R22, RZ ;  /* 0x000000160888723c */ /* 0x040fe200000418ff */
[----:B------:R-:W-:Y:S01]  /*3850*/  LDSM.16.MT88.4 R20, [R218+0x500] ;  /* 0x00050000da14783b */ /* 0x000fe20000004200 */
[----:B------:R1:W-:Y:S06]  /*3860*/  MUFU.EX2 R238, R4 ;  /* 0x0000000400ee7308 */ /* 0x0003ec0000000800 */
[C---:B------:R-:W-:Y:S08]  /*3870*/  HMMA.16816.F32.BF16 R52, R8.reuse, R28, RZ ;  /* 0x0000001c0834723c */ /* 0x040ff000000418ff */
[----:B------:R-:W-:Y:S01]  /*3880*/  HMMA.16816.F32.BF16 R148, R8, R30, RZ ;  /* 0x0000001e0894723c */ /* 0x000fe200000418ff */
[----:B------:R-:W-:Y:S01]  /*3890*/  LDSM.16.MT88.4 R28, [R218+0x1500] ;  /* 0x00150000da1c783b */ /* 0x000fe20000004200 */
[----:B-1----:R-:W-:-:S04]  /*38a0*/  FFMA.FTZ R4, R100, c[0x0][0x2d0], -R13 ;  /* 0x0000b40064047a23 */ /* 0x002fc8000001080d */
[----:B------:R1:W3:Y:S02]  /*38b0*/  MUFU.EX2 R237, R4 ;  /* 0x0000000400ed7308 */ /* 0x0002e40000000800 */
[C---:B------:R-:W-:Y:S08]  /*38c0*/  HMMA.16816.F32.BF16 R48, R8.reuse, R32, RZ ;  /* 0x000000200830723c */ /* 0x040ff000000418ff */
[----:B------:R-:W-:Y:S01]  /*38d0*/  HMMA.16816.F32.BF16 R152, R8, R34, RZ ;  /* 0x000000220898723c */ /* 0x000fe200000418ff */
[----:B------:R-:W4:Y:S01]  /*38e0*/  LDSM.16.MT88.4 R32, [R217+0x2500] ;  /* 0x00250000d920783b */ /* 0x000f220000004200 */
[----:B-1----:R-:W-:-:S06]  /*38f0*/  FFMA.FTZ R4, R101, c[0x0][0x2d0], -R12 ;  /* 0x0000b40065047a23 */ /* 0x002fcc000001080c */
[C---:B------:R-:W-:Y:S01]  /*3900*/  HMMA.16816.F32.BF16 R44, R8.reuse, R40, RZ ;  /* 0x00000028082c723c */ /* 0x040fe200000418ff */
[----:B---3--:R-:W-:Y:S01]  /*3910*/  F2FP.BF16.PACK_AB R6, R237, R238 ;  /* 0x000000eeed06723e */ /* 0x008fe200000010ff */
[----:B------:R1:W-:Y:S06]  /*3920*/  MUFU.EX2 R223, R4 ;  /* 0x0000000400df7308 */ /* 0x0003ec0000000800 */
[----:B------:R-:W-:Y:S07]  /*3930*/  HMMA.16816.F32.BF16 R156, R8, R42, RZ ;  /* 0x0000002a089c723c */ /* 0x000fee00000418ff */
[----:B------:R-:W-:-:S04]  /*3940*/  FFMA.FTZ R8, R127, c[0x0][0x2d0], -R0 ;  /* 0x0000b4007f087a23 */ /* 0x000fc80000010800 */
[----:B------:R3:W-:Y:S01]  /*3950*/  MUFU.EX2 R208, R8 ;  /* 0x0000000800d07308 */ /* 0x0007e20000000800 */
[----:B-1----:R-:W-:-:S07]  /*3960*/  FFMA.FTZ R4, R102, c[0x0][0x2d0], -R12 ;  /* 0x0000b40066047a23 */ /* 0x002fce000001080c */
[----:B------:R1:W5:Y:S01]  /*3970*/  MUFU.EX2 R226, R4 ;  /* 0x0000000400e27308 */ /* 0x0003620000000800 */
[----:B---3--:R-:W-:-:S07]  /*3980*/  FFMA.FTZ R8, R126, c[0x0][0x2d0], -R0 ;  /* 0x0000b4007e087a23 */ /* 0x008fce0000010800 */
[----:B------:R3:W-:Y:S01]  /*3990*/  MUFU.EX2 R207, R8 ;  /* 0x0000000800cf7308 */ /* 0x0007e20000000800 */
[----:B-1----:R-:W-:Y:S01]  /*39a0*/  FFMA.FTZ R4, R106, c[0x0][0x2d0], -R12 ;  /* 0x0000b4006a047a23 */ /* 0x002fe2000001080c */
[----:B-----5:R-:W-:-:S06]  /*39b0*/  F2FP.BF16.PACK_AB R5, R226, R223 ;  /* 0x000000dfe205723e */ /* 0x020fcc00000010ff */
[----:B------:R1:W-:Y:S01]  /*39c0*/  MUFU.EX2 R225, R4 ;  /* 0x0000000400e17308 */ /* 0x0003e20000000800 */
[----:B---3--:R-:W-:-:S07]  /*39d0*/  FFMA.FTZ R8, R129, c[0x0][0x2d0], -R3 ;  /* 0x0000b40081087a23 */ /* 0x008fce0000010803 */
[----:B------:R3:W-:Y:S01]  /*39e0*/  MUFU.EX2 R197, R8 ;  /* 0x0000000800c57308 */ /* 0x0007e20000000800 */
[----:B-1----:R-:W-:-:S07]  /*39f0*/  FFMA.FTZ R4, R107, c[0x0][0x2d0], -R12 ;  /* 0x0000b4006b047a23 */ /* 0x002fce000001080c */
[----:B------:R1:W5:Y:S01]  /*3a00*/  MUFU.EX2 R224, R4 ;  /* 0x0000000400e07308 */ /* 0x0003620000000800 */
[----:B---3--:R-:W-:-:S07]  /*3a10*/  FFMA.FTZ R8, R128, c[0x0][0x2d0], -R3 ;  /* 0x0000b40080087a23 */ /* 0x008fce0000010803 */
[----:B------:R3:W-:Y:S01]  /*3a20*/  MUFU.EX2 R107, R14 ;  /* 0x0000000e006b7308 */ /* 0x0007e20000000800 */
[----:B-1----:R-:W-:-:S07]  /*3a30*/  FFMA.FTZ R4, R124, c[0x0][0x2d0], -R0 ;  /* 0x0000b4007c047a23 */ /* 0x002fce0000010800 */
[----:B------:R1:W-:Y:S01]  /*3a40*/  MUFU.EX2 R198, R8 ;  /* 0x0000000800c67308 */ /* 0x0003e20000000800 */
[----:B-----5:R-:W-:-:S07]  /*3a50*/  F2FP.BF16.PACK_AB R7, R224, R225 ;  /* 0x000000e1e007723e */ /* 0x020fce00000010ff */
[----:B------:R5:W-:Y:S01]  /*3a60*/  MUFU.EX2 R210, R4 ;  /* 0x0000000400d27308 */ /* 0x000be20000000800 */
[----:B---3--:R-:W-:Y:S02]  /*3a70*/  FFMA.FTZ R14, R184, c[0x0][0x2d0], -R0 ;  /* 0x0000b400b80e7a23 */ /* 0x008fe40000010800 */
[----:B-1----:R-:W-:-:S05]  /*3a80*/  FFMA.FTZ R8, R130, c[0x0][0x2d0], -R3 ;  /* 0x0000b40082087a23 */ /* 0x002fca0000010803 */
[----:B------:R1:W-:Y:S01]  /*3a90*/  MUFU.EX2 R196, R8 ;  /* 0x0000000800c47308 */ /* 0x0003e20000000800 */
[----:B-----5:R-:W-:-:S07]  /*3aa0*/  FFMA.FTZ R4, R125, c[0x0][0x2d0], -R0 ;  /* 0x0000b4007d047a23 */ /* 0x020fce0000010800 */
[----:B------:R3:W5:Y:S01]  /*3ab0*/  MUFU.EX2 R209, R4 ;  /* 0x0000000400d17308 */ /* 0x0007620000000800 */
[----:B-1----:R-:W-:-:S07]  /*3ac0*/  FFMA.FTZ R8, R131, c[0x0][0x2d0], -R3 ;  /* 0x0000b40083087a23 */ /* 0x002fce0000010803 */
[----:B------:R1:W1:Y:S01]  /*3ad0*/  MUFU.EX2 R195, R8 ;  /* 0x0000000800c37308 */ /* 0x0002620000000800 */
[----:B---3--:R-:W-:-:S07]  /*3ae0*/  F2FP.BF16.PACK_AB R4, R239, R229 ;  /* 0x000000e5ef04723e */ /* 0x008fce00000010ff */
[----:B--2---:R-:W-:Y:S01]  /*3af0*/  HMMA.16816.F32.BF16 R124, R4, R16, R112 ;  /* 0x00000010047c723c */ /* 0x004fe20000041870 */
[----:B-1----:R-:W-:-:S07]  /*3b00*/  FFMA.FTZ R8, R166, c[0x0][0x2d0], -R13 ;  /* 0x0000b400a6087a23 */ /* 0x002fce000001080d */
[C---:B----4-:R-:W-:Y:S01]  /*3b10*/  HMMA.16816.F32.BF16 R112, R4.reuse, R32, R96 ;  /* 0x000000200470723c */ /* 0x050fe20000041860 */
[----:B------:R1:W-:Y:S07]  /*3b20*/  MUFU.EX2 R194, R8 ;  /* 0x0000000800c27308 */ /* 0x0003ee0000000800 */
[C---:B------:R-:W-:Y:S08]  /*3b30*/  HMMA.16816.F32.BF16 R160, R4.reuse, R20, R116 ;  /* 0x0000001404a0723c */ /* 0x040ff00000041874 */
[----:B------:R-:W-:Y:S01]  /*3b40*/  HMMA.16816.F32.BF16 R96, R4, R36, R92 ;  /* 0x000000240460723c */ /* 0x000fe2000004185c */
[----:B-1----:R-:W-:-:S04]  /*3b50*/  FFMA.FTZ R8, R167, c[0x0][0x2d0], -R13 ;  /* 0x0000b400a7087a23 */ /* 0x002fc8000001080d */
[----:B------:R1:W2:Y:S03]  /*3b60*/  MUFU.EX2 R193, R8 ;  /* 0x0000000800c17308 */ /* 0x0002a60000000800 */
[C---:B------:R-:W-:Y:S08]  /*3b70*/  HMMA.16816.F32.BF16 R168, R4.reuse, R24, R120 ;  /* 0x0000001804a8723c */ /* 0x040ff00000041878 */
[----:B------:R-:W-:Y:S01]  /*3b80*/  HMMA.16816.F32.BF16 R116, R4, R26, R88 ;  /* 0x0000001a0474723c */ /* 0x000fe20000041858 */
[----:B-1----:R-:W-:-:S07]  /*3b90*/  FFMA.FTZ R8, R165, c[0x0][0x2d0], -R13 ;  /* 0x0000b400a5087a23 */ /* 0x002fce000001080d */
[C---:B------:R-:W-:Y:S01]  /*3ba0*/  HMMA.16816.F32.BF16 R132, R4.reuse, R22, R84 ;  /* 0x000000160484723c */ /* 0x040fe20000041854 */
[----:B------:R1:W-:Y:S07]  /*3bb0*/  MUFU.EX2 R192, R8 ;  /* 0x0000000800c07308 */ /* 0x0003ee0000000800 */
[C---:B------:R-:W-:Y:S08]  /*3bc0*/  HMMA.16816.F32.BF16 R92, R4.reuse, R18, R80 ;  /* 0x00000012045c723c */ /* 0x040ff00000041850 */
[----:B------:R-:W-:Y:S01]  /*3bd0*/  HMMA.16816.F32.BF16 R120, R4, R28, R108 ;  /* 0x0000001c0478723c */ /* 0x000fe2000004186c */
[----:B-1----:R-:W-:-:S04]  /*3be0*/  FFMA.FTZ R8, R164, c[0x0][0x2d0], -R13 ;  /* 0x0000b400a4087a23 */ /* 0x002fc8000001080d */
[----:B------:R1:W-:Y:S03]  /*3bf0*/  MUFU.EX2 R183, R8 ;  /* 0x0000000800b77308 */ /* 0x0003e60000000800 */
[C---:B------:R-:W-:Y:S08]  /*3c00*/  HMMA.16816.F32.BF16 R88, R4.reuse, R30, R76 ;  /* 0x0000001e0458723c */ /* 0x040ff0000004184c */
[----:B------:R-:W-:Y:S01]  /*3c10*/  HMMA.16816.F32.BF16 R84, R4, R34, R72 ;  /* 0x000000220454723c */ /* 0x000fe20000041848 */
[----:B-1----:R-:W-:-:S02]  /*3c20*/  FFMA.FTZ R8, R172, c[0x0][0x2d0], -R12 ;  /* 0x0000b400ac087a23 */ /* 0x002fc4000001080c */
[----:B------:R1:W-:Y:S05]  /*3c30*/  MUFU.EX2 R172, R14 ;  /* 0x0000000e00ac7308 */ /* 0x0003ea0000000800 */
[----:B------:R-:W-:Y:S07]  /*3c40*/  HMMA.16816.F32.BF16 R80, R4, R38, R64 ;  /* 0x000000260450723c */ /* 0x000fee0000041840 */
[----:B-----5:R-:W-:Y:S01]  /*3c50*/  F2FP.BF16.PACK_AB R4, R209, R210 ;  /* 0x000000d2d104723e */ /* 0x020fe200000010ff */
[----:B------:R3:W-:Y:S01]  /*3c60*/  MUFU.EX2 R182, R8 ;  /* 0x0000000800b67308 */ /* 0x0007e20000000800 */
[----:B------:R-:W-:-:S02]  /*3c70*/  F2FP.BF16.PACK_AB R5, R198, R197 ;  /* 0x000000c5c605723e */ /* 0x000fc400000010ff */
[----:B------:R-:W-:Y:S02]  /*3c80*/  F2FP.BF16.PACK_AB R6, R207, R208 ;  /* 0x000000d0cf06723e */ /* 0x000fe400000010ff */
[----:B------:R-:W-:Y:S01]  /*3c90*/  F2FP.BF16.PACK_AB R7, R195, R196 ;  /* 0x000000c4c307723e */ /* 0x000fe200000010ff */
[----:B-1----:R-:W-:-:S06]  /*3ca0*/  FFMA.FTZ R14, R178, c[0x0][0x2d0], -R0 ;  /* 0x0000b400b20e7a23 */ /* 0x002fcc0000010800 */
[C---:B------:R-:W-:Y:S01]  /*3cb0*/  HMMA.16816.F32.BF16 R76, R4.reuse, R24, R68 ;  /* 0x00000018044c723c */ /* 0x040fe20000041844 */
[----:B---3--:R-:W-:Y:S02]  /*3cc0*/  FFMA.FTZ R8, R173, c[0x0][0x2d0], -R12 ;  /* 0x0000b400ad087a23 */ /* 0x008fe4000001080c */
[----:B------:R1:W-:Y:S05]  /*3cd0*/  MUFU.EX2 R173, R14 ;  /* 0x0000000e00ad7308 */ /* 0x0003ea0000000800 */
[C---:B------:R-:W-:Y:S03]  /*3ce0*/  HMMA.16816.F32.BF16 R72, R4.reuse, R20, R60 ;  /* 0x000000140448723c */ /* 0x040fe6000004183c */
[----:B------:R3:W4:Y:S05]  /*3cf0*/  MUFU.EX2 R181, R8 ;  /* 0x0000000800b57308 */ /* 0x00072a0000000800 */
[----:B------:R-:W-:Y:S01]  /*3d00*/  HMMA.16816.F32.BF16 R64, R4, R28, R52 ;  /* 0x0000001c0440723c */ /* 0x000fe20000041834 */
[----:B-1----:R-:W-:-:S07]  /*3d10*/  FFMA.FTZ R14, R186, c[0x0][0x2d0], -R3 ;  /* 0x0000b400ba0e7a23 */ /* 0x002fce0000010803 */
[C---:B------:R-:W-:Y:S01]  /*3d20*/  HMMA.16816.F32.BF16 R68, R4.reuse, R16, R56 ;  /* 0x000000100444723c */ /* 0x040fe20000041838 */
[----:B------:R1:W-:Y:S01]  /*3d30*/  MUFU.EX2 R106, R14 ;  /* 0x0000000e006a7308 */ /* 0x0003e20000000800 */
[----:B---3--:R-:W-:Y:S06]  /*3d40*/  LDSM.16.MT88.4 R8, [R218+0x900] ;  /* 0x00090000da08783b */ /* 0x008fec0000004200 */
[C---:B------:R-:W-:Y:S08]  /*3d50*/  HMMA.16816.F32.BF16 R60, R4.reuse, R32, R48 ;  /* 0x00000020043c723c */ /* 0x040ff00000041830 */
[----:B------:R-:W-:Y:S01]  /*3d60*/  HMMA.16816.F32.BF16 R128, R4, R36, R44 ;  /* 0x000000240480723c */ /* 0x000fe2000004182c */
[----:B-1----:R-:W-:-:S04]  /*3d70*/  FFMA.FTZ R14, R187, c[0x0][0x2d0], -R3 ;  /* 0x0000b400bb0e7a23 */ /* 0x002fc80000010803 */
[----:B------:R1:W3:Y:S03]  /*3d80*/  MUFU.EX2 R102, R14 ;  /* 0x0000000e00667308 */ /* 0x0002e60000000800 */
[C---:B------:R-:W-:Y:S01]  /*3d90*/  HMMA.16816.F32.BF16 R40, R4.reuse, R30, R148 ;  /* 0x0000001e0428723c */ /* 0x040fe20000041894 */
[----:B------:R-:W5:Y:S07]  /*3da0*/  LDSM.16.MT88.4 R28, [R217+0x2900] ;  /* 0x00290000d91c783b */ /* 0x000f6e0000004200 */
[----:B------:R-:W-:Y:S01]  /*3db0*/  HMMA.16816.F32.BF16 R52, R4, R34, R152 ;  /* 0x000000220434723c */ /* 0x000fe20000041898 */
[----:B------:R-:W3:Y:S04]  /*3dc0*/  LDSM.16.MT88.4 R32, [R218+0x2900] ;  /* 0x00290000da20783b */ /* 0x000ee80000004200 */
[----:B------:R-:W-:Y:S01]  /*3dd0*/  LDSM.16.MT88.4 R152, [R217+0x1d00] ;  /* 0x001d0000d998783b */ /* 0x000fe20000004200 */
[----:B-1----:R-:W-:-:S02]  /*3de0*/  FFMA.FTZ R14, R185, c[0x0][0x2d0], -R3 ;  /* 0x0000b400b90e7a23 */ /* 0x002fc40000010803 */
[C---:B------:R-:W-:Y:S01]  /*3df0*/  HMMA.16816.F32.BF16 R56, R4.reuse, R26, R144 ;  /* 0x0000001a0438723c */ /* 0x040fe20000041890 */
[----:B------:R-:W-:Y:S01]  /*3e00*/  LDSM.16.MT88.4 R24, [R218+0x1900] ;  /* 0x00190000da18783b */ /* 0x000fe20000004200 */
[----:B------:R1:W-:Y:S06]  /*3e10*/  MUFU.EX2 R101, R14 ;  /* 0x0000000e00657308 */ /* 0x0003ec0000000800 */
[C---:B------:R-:W-:Y:S01]  /*3e20*/  HMMA.16816.F32.BF16 R48, R4.reuse, R22, R140 ;  /* 0x000000160430723c */ /* 0x040fe2000004188c */
[----:B------:R-:W-:Y:S07]  /*3e30*/  LDSM.16.MT88.4 R20, [R217+0x1900] ;  /* 0x00190000d914783b */ /* 0x000fee0000004200 */
[----:B------:R-:W-:Y:S01]  /*3e40*/  HMMA.16816.F32.BF16 R44, R4, R18, R136 ;  /* 0x00000012042c723c */ /* 0x000fe20000041888 */
[----:B------:R-:W3:Y:S01]  /*3e50*/  LDSM.16.MT88.4 R16, [R217+0x900] ;  /* 0x00090000d910783b */ /* 0x000ee20000004200 */
[----:B-1----:R-:W-:-:S03]  /*3e60*/  FFMA.FTZ R14, R188, c[0x0][0x2d0], -R3 ;  /* 0x0000b400bc0e7a23 */ /* 0x002fc60000010803 */
[----:B------:R-:W1:Y:S01]  /*3e70*/  LDSM.16.MT88.4 R136, [R218+0xd00] ;  /* 0x000d0000da88783b */ /* 0x000e620000004200 */
[----:B------:R-:W1:Y:S02]  /*3e80*/  MUFU.EX2 R100, R14 ;  /* 0x0000000e00647308 */ /* 0x000e640000000800 */
[----:B------:R-:W-:Y:S07]  /*3e90*/  HMMA.16816.F32.BF16 R36, R4, R38, R156 ;  /* 0x000000260424723c */ /* 0x000fee000004189c */
[----:B--2---:R-:W-:-:S02]  /*3ea0*/  F2FP.BF16.PACK_AB R4, R193, R194 ;  /* 0x000000c2c104723e */ /* 0x004fc400000010ff */
[----:B----4-:R-:W-:Y:S02]  /*3eb0*/  F2FP.BF16.PACK_AB R5, R181, R182 ;  /* 0x000000b6b505723e */ /* 0x010fe400000010ff */
[----:B------:R-:W-:Y:S02]  /*3ec0*/  F2FP.BF16.PACK_AB R6, R183, R192 ;  /* 0x000000c0b706723e */ /* 0x000fe400000010ff */
[----:B------:R-:W-:-:S07]  /*3ed0*/  F2FP.BF16.PACK_AB R7, R180, R175 ;  /* 0x000000afb407723e */ /* 0x000fce00000010ff */
[C---:B-----5:R-:W-:Y:S08]  /*3ee0*/  HMMA.16816.F32.BF16 R184, R4.reuse, R28, R112 ;  /* 0x0000001c04b8723c */ /* 0x060ff00000041870 */
[C---:B---3--:R-:W-:Y:S08]  /*3ef0*/  HMMA.16816.F32.BF16 R188, R4.reuse, R32, R96 ;  /* 0x0000002004bc723c */ /* 0x048ff00000041860 */
[C---:B------:R-:W-:Y:S01]  /*3f00*/  HMMA.16816.F32.BF16 R108, R4.reuse, R16, R168 ;  /* 0x00000010046c723c */ /* 0x040fe200000418a8 */
[----:B------:R-:W2:Y:S07]  /*3f10*/  LDSM.16.MT88.4 R168, [R218+0x1d00] ;  /* 0x001d0000daa8783b */ /* 0x000eae0000004200 */
[C---:B------:R-:W-:Y:S08]  /*3f20*/  HMMA.16816.F32.BF16 R160, R4.reuse, R8, R160 ;  /* 0x0000000804a0723c */ /* 0x040ff000000418a0 */
[C---:B------:R-:W-:Y:S08]  /*3f30*/  HMMA.16816.F32.BF16 R144, R4.reuse, R20, R124 ;  /* 0x000000140490723c */ /* 0x040ff0000004187c */
[C---:B------:R-:W-:Y:S01]  /*3f40*/  HMMA.16816.F32.BF16 R164, R4.reuse, R24, R120 ;  /* 0x0000001804a4723c */ /* 0x040fe20000041878 */
[----:B------:R-:W3:Y:S07]  /*3f50*/  LDSM.16.MT88.4 R120, [R217+0xd00] ;  /* 0x000d0000d978783b */ /* 0x000eee0000004200 */
[C---:B------:R-:W-:Y:S08]  /*3f60*/  HMMA.16816.F32.BF16 R116, R4.reuse, R18, R116 ;  /* 0x000000120474723c */ /* 0x040ff00000041874 */
[C---:B------:R-:W-:Y:S08]  /*3f70*/  HMMA.16816.F32.BF16 R132, R4.reuse, R10, R132 ;  /* 0x0000000a0484723c */ /* 0x040ff00000041884 */
[C---:B------:R-:W-:Y:S08]  /*3f80*/  HMMA.16816.F32.BF16 R148, R4.reuse, R22, R92 ;  /* 0x000000160494723c */ /* 0x040ff0000004185c */
[C---:B------:R-:W-:Y:S08]  /*3f90*/  HMMA.16816.F32.BF16 R88, R4.reuse, R26, R88 ;  /* 0x0000001a0458723c */ /* 0x040ff00000041858 */
[C---:B------:R-:W-:Y:S08]  /*3fa0*/  HMMA.16816.F32.BF16 R112, R4.reuse, R30, R84 ;  /* 0x0000001e0470723c */ /* 0x040ff00000041854 */
[----:B------:R-:W-:Y:S01]  /*3fb0*/  HMMA.16816.F32.BF16 R96, R4, R34, R80 ;  /* 0x000000220460723c */ /* 0x000fe20000041850 */
[----:B------:R-:W4:Y:S06]  /*3fc0*/  LDSM.16.MT88.4 R80, [R217+0x2d00] ;  /* 0x002d0000d950783b */ /* 0x000f2c0000004200 */
[----:B------:R-:W-:-:S02]  /*3fd0*/  F2FP.BF16.PACK_AB R4, R107, R174 ;  /* 0x000000ae6b04723e */ /* 0x000fc400000010ff */
[----:B------:R-:W-:Y:S02]  /*3fe0*/  F2FP.BF16.PACK_AB R5, R102, R106 ;  /* 0x0000006a6605723e */ /* 0x000fe400000010ff */
[----:B------:R-:W-:Y:S02]  /*3ff0*/  F2FP.BF16.PACK_AB R6, R173, R172 ;  /* 0x000000acad06723e */ /* 0x000fe400000010ff */
[----:B-1----:R-:W-:-:S07]  /*4000*/  F2FP.BF16.PACK_AB R7, R100, R101 ;  /* 0x000000656407723e */ /* 0x002fce00000010ff */
[C---:B------:R-:W-:Y:S07]  /*4010*/  HMMA.16816.F32.BF16 R124, R4.reuse, R8, R72 ;  /* 0x00000008047c723c */ /* 0x040fee0000041848 */
[--C-:B------:R-:W-:Y:S01]  /*4020*/  FFMA.FTZ R8, R203, c[0x0][0x2d0], -R13.reuse ;  /* 0x0000b400cb087a23 */ /* 0x100fe2000001080d */
[C---:B------:R-:W-:Y:S03]  /*4030*/  HMMA.16816.F32.BF16 R140, R4.reuse, R10, R48 ;  /* 0x0000000a048c723c */ /* 0x040fe60000041830 */
[----:B------:R1:W-:Y:S05]  /*4040*/  MUFU.EX2 R49, R8 ;  /* 0x0000000800317308 */ /* 0x0003ea0000000800 */
[C---:B------:R-:W-:Y:S08]  /*4050*/  HMMA.16816.F32.BF16 R156, R4.reuse, R18, R56 ;  /* 0x00000012049c723c */ /* 0x040ff00000041838 */
[----:B------:R-:W-:Y:S01]  /*4060*/  HMMA.16816.F32.BF16 R56, R4, R22, R44 ;  /* 0x000000160438723c */ /* 0x000fe2000004182c */
[----:B-1----:R-:W-:-:S04]  /*4070*/  FFMA.FTZ R8, R199, c[0x0][0x2d0], -R13 ;  /* 0x0000b400c7087a23 */ /* 0x002fc8000001080d */
[----:B------:R1:W5:Y:S03]  /*4080*/  MUFU.EX2 R48, R8 ;  /* 0x0000000800307308 */ /* 0x0003660000000800 */
[C---:B------:R-:W-:Y:S08]  /*4090*/  HMMA.16816.F32.BF16 R64, R4.reuse, R24, R64 ;  /* 0x000000180440723c */ /* 0x040ff00000041840 */
[----:B------:R-:W-:Y:S01]  /*40a0*/  HMMA.16816.F32.BF16 R68, R4, R20, R68 ;  /* 0x000000140444723c */ /* 0x000fe20000041844 */
[----:B-1----:R-:W-:-:S07]  /*40b0*/  FFMA.FTZ R8, R200, c[0x0][0x2d0], -R13 ;  /* 0x0000b400c8087a23 */ /* 0x002fce000001080d */
[C---:B------:R-:W-:Y:S01]  /*40c0*/  HMMA.16816.F32.BF16 R176, R4.reuse, R16, R76 ;  /* 0x0000001004b0723c */ /* 0x040fe2000004184c */
[----:B-----5:R-:W-:Y:S01]  /*40d0*/  F2FP.BF16.PACK_AB R92, R48, R49 ;  /* 0x00000031305c723e */ /* 0x020fe200000010ff */
[----:B------:R1:W-:Y:S06]  /*40e0*/  MUFU.EX2 R44, R8 ;  /* 0x00000008002c7308 */ /* 0x0003ec0000000800 */
[C---:B------:R-:W-:Y:S08]  /*40f0*/  HMMA.16816.F32.BF16 R40, R4.reuse, R26, R40 ;  /* 0x0000001a0428723c */ /* 0x040ff00000041828 */
[----:B------:R-:W-:Y:S01]  /*4100*/  HMMA.16816.F32.BF16 R60, R4, R28, R60 ;  /* 0x0000001c043c723c */ /* 0x000fe2000004183c */
[----:B-1----:R-:W-:-:S04]  /*4110*/  FFMA.FTZ R8, R204, c[0x0][0x2d0], -R13 ;  /* 0x0000b400cc087a23 */ /* 0x002fc8000001080d */
[----:B------:R1:W5:Y:S03]  /*4120*/  MUFU.EX2 R25, R8 ;  /* 0x0000000800197308 */ /* 0x0003660000000800 */
[C---:B------:R-:W-:Y:S08]  /*4130*/  HMMA.16816.F32.BF16 R52, R4.reuse, R30, R52 ;  /* 0x0000001e0434723c */ /* 0x040ff00000041834 */
[----:B------:R-:W-:Y:S01]  /*4140*/  HMMA.16816.F32.BF16 R84, R4, R32, R128 ;  /* 0x000000200454723c */ /* 0x000fe20000041880 */
[----:B-1----:R-:W-:-:S07]  /*4150*/  FFMA.FTZ R8, R222, c[0x0][0x2d0], -R12 ;  /* 0x0000b400de087a23 */ /* 0x002fce000001080c */
[----:B------:R-:W-:Y:S01]  /*4160*/  HMMA.16816.F32.BF16 R36, R4, R34, R36 ;  /* 0x000000220424723c */ /* 0x000fe20000041824 */
[----:B-----5:R-:W-:Y:S01]  /*4170*/  F2FP.BF16.PACK_AB R94, R25, R44 ;  /* 0x0000002c195e723e */ /* 0x020fe200000010ff */
[----:B------:R1:W-:Y:S05]  /*4180*/  MUFU.EX2 R24, R8 ;  /* 0x0000000800187308 */ /* 0x0003ea0000000800 */
[----:B------:R-:W-:Y:S02]  /*4190*/  FFMA.FTZ R4, R211, c[0x0][0x2d0], -R0 ;  /* 0x0000b400d3047a23 */ /* 0x000fe40000010800 */
[----:B------:R-:W-:Y:S02]  /*41a0*/  FADD.FTZ R5, R228, R227 ;  /* 0x000000e3e4057221 */ /* 0x000fe40000010000 */
[----:B------:R5:W-:Y:S01]  /*41b0*/  MUFU.EX2 R18, R4 ;  /* 0x0000000400127308 */ /* 0x000be20000000800 */
[----:B-1----:R-:W-:-:S07]  /*41c0*/  FFMA.FTZ R8, R205, c[0x0][0x2d0], -R12 ;  /* 0x0000b400cd087a23 */ /* 0x002fce000001080c */
[----:B------:R1:W1:Y:S01]  /*41d0*/  MUFU.EX2 R23, R8 ;  /* 0x0000000800177308 */ /* 0x0002620000000800 */
[----:B-----5:R-:W-:-:S04]  /*41e0*/  FADD.FTZ R4, R252, R249 ;  /* 0x000000f9fc047221 */ /* 0x020fc80000010000 */
[----:B------:R-:W-:Y:S02]  /*41f0*/  FADD.FTZ R7, R248, R4 ;  /* 0x00000004f8077221 */ /* 0x000fe40000010000 */
[----:B-1----:R-:W-:Y:S01]  /*4200*/  FFMA.FTZ R8, R201, c[0x0][0x2d0], -R12 ;  /* 0x0000b400c9087a23 */ /* 0x002fe2000001080c */
[----:B------:R-:W-:-:S03]  /*4210*/  F2FP.BF16.PACK_AB R93, R23, R24 ;  /* 0x00000018175d723e */ /* 0x000fc600000010ff */
[----:B------:R1:W-:Y:S02]  /*4220*/  MUFU.EX2 R21, R8 ;  /* 0x0000000800157308 */ /* 0x0003e40000000800 */
[----:B-1----:R-:W-:Y:S02]  /*4230*/  FFMA.FTZ R8, R206, c[0x0][0x2d0], -R12 ;  /* 0x0000b400ce087a23 */ /* 0x002fe4000001080c */
[----:B------:R-:W-:-:S04]  /*4240*/  FADD.FTZ R12, R233, R5 ;  /* 0x00000005e90c7221 */ /* 0x000fc80000010000 */
[----:B------:R1:W5:Y:S01]  /*4250*/  MUFU.EX2 R22, R8 ;  /* 0x0000000800167308 */ /* 0x0003620000000800 */
[----:B------:R-:W-:Y:S02]  /*4260*/  FADD.FTZ R4, R240, R12 ;  /* 0x0000000cf0047221 */ /* 0x000fe40000010000 */
[----:B-1----:R-:W-:Y:S01]  /*4270*/  FFMA.FTZ R8, R236, c[0x0][0x2d0], -R0 ;  /* 0x0000b400ec087a23 */ /* 0x002fe20000010800 */
[----:B-----5:R-:W-:-:S04]  /*4280*/  F2FP.BF16.PACK_AB R95, R22, R21 ;  /* 0x00000015165f723e */ /* 0x020fc800000010ff */
[----:B------:R1:W-:Y:S03]  /*4290*/  MUFU.EX2 R20, R8 ;  /* 0x0000000800147308 */ /* 0x0003e60000000800 */
[C---:B------:R-:W-:Y:S08]  /*42a0*/  HMMA.16816.F32.BF16 R128, R92.reuse, R136, R160 ;  /* 0x000000885c80723c */ /* 0x040ff000000418a0 */
[----:B--2---:R-:W-:Y:S01]  /*42b0*/  HMMA.16816.F32.BF16 R160, R92, R168, R164 ;  /* 0x000000a85ca0723c */ /* 0x004fe200000418a4 */
[----:B-1----:R-:W-:-:S02]  /*42c0*/  FFMA.FTZ R8, R202, c[0x0][0x2d0], -R0 ;  /* 0x0000b400ca087a23 */ /* 0x002fc40000010800 */
[----:B------:R-:W-:Y:S02]  /*42d0*/  FFMA.FTZ R0, R212, c[0x0][0x2d0], -R0 ;  /* 0x0000b400d4007a23 */ /* 0x000fe40000010800 */
[----:B------:R1:W2:Y:S03]  /*42e0*/  MUFU.EX2 R19, R8 ;  /* 0x0000000800137308 */ /* 0x0002a60000000800 */
[C---:B------:R-:W-:Y:S05]  /*42f0*/  HMMA.16816.F32.BF16 R164, R92.reuse, R170, R88 ;  /* 0x000000aa5ca4723c */ /* 0x040fea0000041858 */
[----:B------:R5:W-:Y:S03]  /*4300*/  MUFU.EX2 R17, R0 ;  /* 0x0000000000117308 */ /* 0x000be60000000800 */
[C---:B---3--:R-:W-:Y:S01]  /*4310*/  HMMA.16816.F32.BF16 R108, R92.reuse, R120, R108 ;  /* 0x000000785c6c723c */ /* 0x048fe2000004186c */
[----:B-1----:R-:W1:Y:S07]  /*4320*/  LDSM.16.MT88.4 R8, [R218+0x2d00] ;  /* 0x002d0000da08783b */ /* 0x002e6e0000004200 */
[----:B------:R-:W-:Y:S01]  /*4330*/  HMMA.16816.F32.BF16 R116, R92, R122, R116 ;  /* 0x0000007a5c74723c */ /* 0x000fe20000041874 */
[----:B-----5:R-:W-:-:S07]  /*4340*/  FFMA.FTZ R0, R250, c[0x0][0x2d0], -R3 ;  /* 0x0000b400fa007a23 */ /* 0x020fce0000010803 */
[C---:B------:R-:W-:Y:S01]  /*4350*/  HMMA.16816.F32.BF16 R132, R92.reuse, R138, R132 ;  /* 0x0000008a5c84723c */ /* 0x040fe20000041884 */
[----:B------:R3:W-:Y:S07]  /*4360*/  MUFU.EX2 R13, R0 ;  /* 0x00000000000d7308 */ /* 0x0007ee0000000800 */
[C---:B------:R-:W-:Y:S08]  /*4370*/  HMMA.16816.F32.BF16 R144, R92.reuse, R152, R144 ;  /* 0x000000985c90723c */ /* 0x040ff00000041890 */
[----:B------:R-:W-:Y:S01]  /*4380*/  HMMA.16816.F32.BF16 R148, R92, R154, R148 ;  /* 0x0000009a5c94723c */ /* 0x000fe20000041894 */
[----:B---3--:R-:W-:-:S04]  /*4390*/  FFMA.FTZ R0, R213, c[0x0][0x2d0], -R3 ;  /* 0x0000b400d5007a23 */ /* 0x008fc80000010803 */
[----:B------:R3:W5:Y:S03]  /*43a0*/  MUFU.EX2 R14, R0 ;  /* 0x00000000000e7308 */ /* 0x0007660000000800 */
[C---:B----4-:R-:W-:Y:S08]  /*43b0*/  HMMA.16816.F32.BF16 R72, R92.reuse, R80, R184 ;  /* 0x000000505c48723c */ /* 0x050ff000000418b8 */
[----:B------:R-:W-:Y:S01]  /*43c0*/  HMMA.16816.F32.BF16 R76, R92, R82, R112 ;  /* 0x000000525c4c723c */ /* 0x000fe20000041870 */
[----:B---3--:R-:W-:-:S07]  /*43d0*/  FFMA.FTZ R0, R214, c[0x0][0x2d0], -R3 ;  /* 0x0000b400d6007a23 */ /* 0x008fce0000010803 */
[C---:B-1----:R-:W-:Y:S01]  /*43e0*/  HMMA.16816.F32.BF16 R88, R92.reuse, R8, R188 ;  /* 0x000000085c58723c */ /* 0x042fe200000418bc */
[----:B------:R-:W-:Y:S01]  /*43f0*/  FFMA.FTZ R3, R215, c[0x0][0x2d0], -R3 ;  /* 0x0000b400d7037a23 */ /* 0x000fe20000010803 */
[----:B------:R1:W-:Y:S06]  /*4400*/  MUFU.EX2 R15, R0 ;  /* 0x00000000000f7308 */ /* 0x0003ec0000000800 */
[----:B------:R-:W-:Y:S02]  /*4410*/  HMMA.16816.F32.BF16 R92, R92, R10, R96 ;  /* 0x0000000a5c5c723c */ /* 0x000fe40000041860 */
[----:B------:R3:W4:Y:S05]  /*4420*/  MUFU.EX2 R16, R3 ;  /* 0x0000000300107308 */ /* 0x00072a0000000800 */
[----:B--2---:R-:W-:-:S02]  /*4430*/  F2FP.BF16.PACK_AB R96, R19, R20 ;  /* 0x000000141360723e */ /* 0x004fc400000010ff */
[----:B-----5:R-:W-:Y:S01]  /*4440*/  F2FP.BF16.PACK_AB R97, R14, R13 ;  /* 0x0000000d0e61723e */ /* 0x020fe200000010ff */
[----:B-1----:R-:W-:Y:S01]  /*4450*/  FADD.FTZ R0, R241, R235 ;  /* 0x000000ebf1007221 */ /* 0x002fe20000010000 */
[----:B------:R-:W-:-:S03]  /*4460*/  F2FP.BF16.PACK_AB R98, R17, R18 ;  /* 0x000000121162723e */ /* 0x000fc600000010ff */
[----:B------:R-:W-:Y:S02]  /*4470*/  FADD.FTZ R0, R242, R0 ;  /* 0x00000000f2007221 */ /* 0x000fe40000010000 */
[----:B---3--:R-:W-:Y:S01]  /*4480*/  FADD.FTZ R3, R247, R245 ;  /* 0x000000f5f7037221 */ /* 0x008fe20000010000 */
[----:B----4-:R-:W-:Y:S01]  /*4490*/  F2FP.BF16.PACK_AB R99, R16, R15 ;  /* 0x0000000f1063723e */ /* 0x010fe200000010ff */
[----:B------:R-:W-:Y:S02]  /*44a0*/  FADD.FTZ R5, R243, R0 ;  /* 0x00000000f3057221 */ /* 0x000fe40000010000 */
[----:B------:R-:W-:Y:S02]  /*44b0*/  FADD.FTZ R6, R244, R3 ;  /* 0x00000003f4067221 */ /* 0x000fe40000010000 */
[----:B------:R-:W-:Y:S02]  /*44c0*/  FADD.FTZ R3, R251, R7 ;  /* 0x00000007fb037221 */ /* 0x000fe40000010000 */
[----:B------:R-:W-:Y:S01]  /*44d0*/  FADD.FTZ R0, R246, R6 ;  /* 0x00000006f6007221 */ /* 0x000fe20000010000 */
[----:B------:R-:W-:Y:S01]  /*44e0*/  HMMA.16816.F32.BF16 R124, R96, R136, R124 ;  /* 0x00000088607c723c */ /* 0x000fe2000004187c */
[----:B------:R-:W-:-:S02]  /*44f0*/  FADD.FTZ R7, R210, R5 ;  /* 0x00000005d2077221 */ /* 0x000fc40000010000 */
[----:B------:R-:W-:Y:S02]  /*4500*/  FADD.FTZ R5, R223, R0 ;  /* 0x00000000df057221 */ /* 0x000fe40000010000 */
[----:B------:R-:W-:Y:S02]  /*4510*/  FADD.FTZ R0, R209, R7 ;  /* 0x00000007d1007221 */ /* 0x000fe40000010000 */
[----:B------:R-:W-:Y:S01]  /*4520*/  FADD.FTZ R6, R197, R4 ;  /* 0x00000004c5067221 */ /* 0x000fe20000010000 */
[----:B------:R-:W-:Y:S01]  /*4530*/  HMMA.16816.F32.BF16 R112, R96, R120, R176 ;  /* 0x000000786070723c */ /* 0x000fe200000418b0 */
[----:B------:R-:W-:Y:S02]  /*4540*/  FADD.FTZ R4, R229, R3 ;  /* 0x00000003e5047221 */ /* 0x000fe40000010000 */
[----:B------:R-:W-:Y:S02]  /*4550*/  FADD.FTZ R0, R208, R0 ;  /* 0x00000000d0007221 */ /* 0x000fe40000010000 */
[----:B------:R-:W-:-:S02]  /*4560*/  FADD.FTZ R3, R198, R6 ;  /* 0x00000006c6037221 */ /* 0x000fc40000010000 */
[----:B------:R-:W-:Y:S01]  /*4570*/  FADD.FTZ R5, R226, R5 ;  /* 0x00000005e2057221 */ /* 0x000fe20000010000 */
[C---:B------:R-:W-:Y:S01]  /*4580*/  HMMA.16816.F32.BF16 R136, R96.reuse, R138, R140 ;  /* 0x0000008a6088723c */ /* 0x040fe2000004188c */
        /* <DEDUP_REMOVED lines=44> */
[----:B------:R1:W-:Y:S01]  /*4850*/  STL [R1+0x10], R0 ;  /* 0x0000100001007387 */ /* 0x0003e20000100800 */
[----:B------:R-:W-:Y:S01]  /*4860*/  FADD.FTZ R4, R44, R4 ;  /* 0x000000042c047221 */ /* 0x000fe20000010000 */
[----:B------:R-:W-:Y:S01]  /*4870*/  HMMA.16816.F32.BF16 R96, R96, R10, R36 ;  /* 0x0000000a6060723c */ /* 0x000fe20000041824 */
[----:B------:R-:W-:Y:S02]  /*4880*/  FADD.FTZ R6, R16, R3 ;  /* 0x0000000310067221 */ /* 0x000fe40000010000 */
[----:B------:R-:W-:-:S03]  /*4890*/  FADD.FTZ R3, R25, R4 ;  /* 0x0000000419037221 */ /* 0x000fc60000010000 */
[----:B------:R2:W-:Y:S01]  /*48a0*/  STL [R1+0x14], R6 ;  /* 0x0000140601007387 */ /* 0x0005e20000100800 */
[----:B-1----:R-:W-:-:S05]  /*48b0*/  FADD.FTZ R0, R22, R5 ;  /* 0x0000000516007221 */ /* 0x002fca0000010000 */
[----:B------:R2:W-:Y:S04]  /*48c0*/  STL [R1+0x1c], R0 ;  /* 0x00001c0001007387 */ /* 0x0005e80000100800 */
[----:B------:R2:W-:Y:S01]  /*48d0*/  STL [R1+0x18], R3 ;  /* 0x0000180301007387 */ /* 0x0005e20000100800 */
[----:B------:R-:W-:Y:S05]  /*48e0*/  @!P0 BRA `(.L_x_1) ;  /* 0x00003ca000008947 */ /* 0x000fea0003800000 */
[----:B------:R-:W-:Y:S01]  /*48f0*/  IMAD.MOV.U32 R100, RZ, RZ, R104 ;  /* 0x000000ffff647224 */ /* 0x000fe200078e0068 */
[C---:B------:R-:W-:Y:S01]  /*4900*/  IADD3 R229, R221.reuse, 0x1000, RZ ;  /* 0x00001000dde57810 */ /* 0x040fe20007ffe0ff */
[----:B--2---:R-:W-:Y:S01]  /*4910*/  IMAD.MOV.U32 R3, RZ, RZ, R105 ;  /* 0x000000ffff037224 */ /* 0x004fe200078e0069 */
[C---:B------:R-:W-:Y:S01]  /*4920*/  IADD3 R228, R221.reuse, 0x1400, RZ ;  /* 0x00001400dde47810 */ /* 0x040fe20007ffe0ff */
[----:B------:R-:W-:Y:S01]  /*4930*/  IMAD.MOV.U32 R107, RZ, RZ, R2 ;  /* 0x000000ffff6b7224 */ /* 0x000fe200078e0002 */
[C---:B------:R-:W-:Y:S01]  /*4940*/  IADD3 R227, R221.reuse, 0x1800, RZ ;  /* 0x00001800dde37810 */ /* 0x040fe20007ffe0ff */
[----:B------:R-:W-:Y:S01]  /*4950*/  IMAD.MOV.U32 R106, RZ, RZ, R103 ;  /* 0x000000ffff6a7224 */ /* 0x000fe200078e0067 */
[C---:B------:R-:W-:Y:S01]  /*4960*/  IADD3 R226, R221.reuse, 0x1c00, RZ ;  /* 0x00001c00dde27810 */ /* 0x040fe20007ffe0ff */
[----:B------:R-:W-:Y:S01]  /*4970*/  ULEA.HI.SX32 UR25, UR21, 0xfffffffe, 0x1a ;  /* 0xfffffffe15197891 */ /* 0x000fe2000f8fd23f */
[C---:B------:R-:W-:Y:S01]  /*4980*/  IADD3 R225, R221.reuse, 0x2000, RZ ;  /* 0x00002000dde17810 */ /* 0x040fe20007ffe0ff */
[----:B------:R-:W-:Y:S01]  /*4990*/  ULDC.64 UR6, c[0x0][0x208] ;  /* 0x0000820000067ab9 */ /* 0x000fe20000000a00 */
[C---:B------:R-:W-:Y:S01]  /*49a0*/  IADD3 R224, R221.reuse, 0x2400, RZ ;  /* 0x00002400dde07810 */ /* 0x040fe20007ffe0ff */
[----:B------:R-:W-:Y:S01]  /*49b0*/  ULDC.64 UR4, c[0x0][0x1e0] ;  /* 0x0000780000047ab9 */ /* 0x000fe20000000a00 */
[----:B------:R-:W-:-:S02]  /*49c0*/  IADD3 R223, R221, 0x2800, RZ ;  /* 0x00002800dddf7810 */ /* 0x000fc40007ffe0ff */
[----:B------:R-:W-:Y:S02]  /*49d0*/  IADD3 R222, R221, 0x2c00, RZ ;  /* 0x00002c00ddde7810 */ /* 0x000fe40007ffe0ff */
[----:B------:R-:W2:Y:S02]  /*49e0*/  LDL R51, [R1+0x44] ;  /* 0x0000440001337983 */ /* 0x000ea40000100800 */
[----:B--2---:R-:W-:-:S03]  /*49f0*/  SHF.L.U32 R233, R51, 0x1, RZ ;  /* 0x0000000133e97819 */ /* 0x004fc600000006ff */
.L_x_2:
[----:B--2---:R-:W2:Y:S01]  /*4a00*/  LDL.64 R200, [R1] ;  /* 0x0000000001c87983 */ /* 0x004ea20000100a00 */
[----:B------:R-:W-:Y:S04]  /*4a10*/  DEPBAR.LE SB0, 0x0 ;  /* 0x000080000000791a */ /* 0x000fe80000000000 */
[----:B------:R-:W-:Y:S01]  /*4a20*/  USHF.R.S32.HI UR18, URZ, 0x1f, UR25 ;  /* 0x0000001f3f127899 */ /* 0x000fe20008011419 */
[----:B------:R-:W3:Y:S01]  /*4a30*/  LDL.64 R198, [R1+0x28] ;  /* 0x0000280001c67983 */ /* 0x000ee20000100a00 */
[----:B------:R-:W-:Y:S01]  /*4a40*/  UIMAD.WIDE.U32 UR30, UR25, UR6, URZ ;  /* 0x00000006191e72a5 */ /* 0x000fe2000f8e003f */
[----:B------:R-:W-:Y:S01]  /*4a50*/  SHF.R.S32.HI R251, RZ, 0x1f, R234 ;  /* 0x0000001ffffb7819 */ /* 0x000fe200000114ea */
[----:B------:R-:W-:Y:S02]  /*4a60*/  UIMAD UR18, UR18, UR6, URZ ;  /* 0x00000006121272a4 */ /* 0x000fe4000f8e023f */
[----:B------:R-:W-:Y:S01]  /*4a70*/  USHF.L.U32 UR21, UR30, 0x6, URZ ;  /* 0x000000061e157899 */ /* 0x000fe2000800063f */
[----:B------:R-:W4:Y:S01]  /*4a80*/  LDL R196, [R1+0x20] ;  /* 0x0000200001c47983 */ /* 0x000f220000100800 */
[----:B------:R-:W-:Y:S02]  /*4a90*/  UIMAD UR18, UR25, UR7, UR18 ;  /* 0x00000007191272a4 */ /* 0x000fe4000f8e0212 */
[----:B------:R-:W-:Y:S01]  /*4aa0*/  UIADD3 UR20, UP1, UP0, UR26, UR21, UR28 ;  /* 0x000000151a147290 */ /* 0x000fe2000f83e01c */
[----:B------:R-:W-:Y:S01]  /*4ab0*/  BAR.SYNC.DEFER_BLOCKING 0x0 ;  /* 0x0000000000007b1d */ /* 0x000fe20000010000 */
[----:B------:R-:W-:Y:S04]  /*4ac0*/  UIADD3 UR18, UR31, UR18, URZ ;  /* 0x000000121f127290 */ /* 0x000fe8000fffe03f */
[----:B------:R-:W-:Y:S04]  /*4ad0*/  USHF.L.U64.HI UR18, UR30, 0x6, UR18 ;  /* 0x000000061e127899 */ /* 0x000fe80008010212 */
[----:B------:R-:W-:Y:S01]  /*4ae0*/  UIADD3.X UR19, UR24, UR18, UR23, UP1, UP0 ;  /* 0x0000001218137290 */ /* 0x000fe20008fe0417 */
[----:B------:R-:W-:Y:S08]  /*4af0*/  LDSM.16.M88.4 R64, [R219+0x6100] ;  /* 0x00610000db40783b */ /* 0x000ff00000000200 */
[----:B------:R-:W1:Y:S08]  /*4b00*/  LDSM.16.M88.4 R16, [R216+0x3100] ;  /* 0x00310000d810783b */ /* 0x000e700000000200 */
[----:B------:R-:W5:Y:S08]  /*4b10*/  LDSM.16.M88.4 R60, [R219+0x7100] ;  /* 0x00710000db3c783b */ /* 0x000f700000000200 */
[----:B------:R-:W5:Y:S08]  /*4b20*/  LDSM.16.M88.4 R32, [R216+0x3500] ;  /* 0x00350000d820783b */ /* 0x000f700000000200 */
[----:B------:R-:W5:Y:S08]  /*4b30*/  LDSM.16.M88.4 R48, [R216+0x3900] ;  /* 0x00390000d830783b */ /* 0x000f700000000200 */
[----:B------:R-:W5:Y:S01]  /*4b40*/  LDSM.16.M88.4 R172, [R216+0x3d00] ;  /* 0x003d0000d8ac783b */ /* 0x000f620000000200 */
[-C--:B-1----:R-:W-:Y:S07]  /*4b50*/  HMMA.16816.F32.BF16 R4, R64, R16.reuse, RZ ;  /* 0x000000104004723c */ /* 0x082fee00000418ff */
[----:B------:R-:W-:Y:S01]  /*4b60*/  LDSM.16.M88.4 R176, [R220+0x6100] ;  /* 0x00610000dcb0783b */ /* 0x000fe20000000200 */
[C---:B-----5:R-:W-:Y:S07]  /*4b70*/  HMMA.16816.F32.BF16 R8, R60.reuse, R16, RZ ;  /* 0x000000103c08723c */ /* 0x060fee00000418ff */
[----:B------:R-:W1:Y:S01]  /*4b80*/  LDSM.16.M88.4 R180, [R221] ;  /* 0x00000000ddb4783b */ /* 0x000e620000000200 */
[-C--:B------:R-:W-:Y:S07]  /*4b90*/  HMMA.16816.F32.BF16 R12, R60, R18.reuse, RZ ;  /* 0x000000123c0c723c */ /* 0x080fee00000418ff */
[----:B------:R-:W5:Y:S01]  /*4ba0*/  LDSM.16.M88.4 R184, [R220+0x7100] ;  /* 0x00710000dcb8783b */ /* 0x000f620000000200 */
[C---:B------:R-:W-:Y:S07]  /*4bb0*/  HMMA.16816.F32.BF16 R16, R64.reuse, R18, RZ ;  /* 0x000000124010723c */ /* 0x040fee00000418ff */
[----:B------:R-:W-:Y:S01]  /*4bc0*/  LDSM.16.M88.4 R188, [R230] ;  /* 0x00000000e6bc783b */ /* 0x000fe20000000200 */
[-C--:B------:R-:W-:Y:S08]  /*4bd0*/  HMMA.16816.F32.BF16 R20, R64, R32.reuse, RZ ;  /* 0x000000204014723c */ /* 0x080ff000000418ff */
[C---:B------:R-:W-:Y:S08]  /*4be0*/  HMMA.16816.F32.BF16 R24, R60.reuse, R32, RZ ;  /* 0x000000203c18723c */ /* 0x040ff000000418ff */
        /* <DEDUP_REMOVED lines=9> */
[----:B------:R-:W-:Y:S01]  /*4c80*/  HMMA.16816.F32.BF16 R64, R64, R174, RZ ;  /* 0x000000ae4040723c */ /* 0x000fe200000418ff */
[----:B------:R-:W5:Y:S07]  /*4c90*/  LDSM.16.M88.4 R172, [R232] ;  /* 0x00000000e8ac783b */ /* 0x000f6e0000000200 */
[-C--:B-1----:R-:W-:Y:S08]  /*4ca0*/  HMMA.16816.F32.BF16 R4, R176, R180.reuse, R4 ;  /* 0x000000b4b004723c */ /* 0x082ff00000041804 */
[C---:B-----5:R-:W-:Y:S08]  /*4cb0*/  HMMA.16816.F32.BF16 R8, R184.reuse, R180, R8 ;  /* 0x000000b4b808723c */ /* 0x060ff00000041808 */
[-C--:B------:R-:W-:Y:S08]  /*4cc0*/  HMMA.16816.F32.BF16 R12, R184, R182.reuse, R12 ;  /* 0x000000b6b80c723c */ /* 0x080ff0000004180c */
[C---:B------:R-:W-:Y:S01]  /*4cd0*/  HMMA.16816.F32.BF16 R16, R176.reuse, R182, R16 ;  /* 0x000000b6b010723c */ /* 0x040fe20000041810 */
[----:B------:R-:W1:Y:S07]  /*4ce0*/  LDSM.16.M88.4 R180, [R231] ;  /* 0x00000000e7b4783b */ /* 0x000e6e0000000200 */
[-C--:B------:R-:W-:Y:S08]  /*4cf0*/  HMMA.16816.F32.BF16 R20, R176, R172.reuse, R20 ;  /* 0x000000acb014723c */ /* 0x080ff00000041814 */
[C---:B------:R-:W-:Y:S08]  /*4d00*/  HMMA.16816.F32.BF16 R24, R184.reuse, R172, R24 ;  /* 0x000000acb818723c */ /* 0x040ff00000041818 */
[-C--:B------:R-:W-:Y:S08]  /*4d10*/  HMMA.16816.F32.BF16 R28, R184, R174.reuse, R28 ;  /* 0x000000aeb81c723c */ /* 0x080ff0000004181c */
[C---:B------:R-:W-:Y:S08]  /*4d20*/  HMMA.16816.F32.BF16 R32, R176.reuse, R174, R32 ;  /* 0x000000aeb020723c */ /* 0x040ff00000041820 */
[-C--:B-1----:R-:W-:Y:S08]  /*4d30*/  HMMA.16816.F32.BF16 R36, R176, R180.reuse, R36 ;  /* 0x000000b4b024723c */ /* 0x082ff00000041824 */
[C---:B------:R-:W-:Y:S08]  /*4d40*/  HMMA.16816.F32.BF16 R40, R184.reuse, R180, R40 ;  /* 0x000000b4b828723c */ /* 0x040ff00000041828 */
[-C--:B------:R-:W-:Y:S04]  /*4d50*/  HMMA.16816.F32.BF16 R44, R184, R182.reuse, R44 ;  /* 0x000000b6b82c723c */ /* 0x080fe8000004182c */
[----:B--2---:R-:W-:Y:S01]  /*4d60*/  IADD3 R0, P1, R200, UR21, RZ ;  /* 0x00000015c8007c10 */ /* 0x004fe2000ff3e0ff */
[----:B------:R-:W-:Y:S03]  /*4d70*/  ULEA UR21, UP2, UR6, UR21, 0x5 ;  /* 0x0000001506157291 */ /* 0x000fe6000f84283f */
[C---:B------:R-:W-:Y:S01]  /*4d80*/  LEA R194, P0, R0.reuse, c[0x0][0x1f8], 0x1 ;  /* 0x00007e0000c27a11 */ /* 0x040fe200078008ff */
[C---:B------:R-:W-:Y:S04]  /*4d90*/  HMMA.16816.F32.BF16 R48, R176.reuse, R182, R48 ;  /* 0x000000b6b030723c */ /* 0x040fe80000041830 */
[C---:B------:R-:W-:Y:S01]  /*4da0*/  IADD3.X R2, R201.reuse, UR18, RZ, P1, !PT ;  /* 0x00000012c9027c10 */ /* 0x040fe20008ffe4ff */
[----:B------:R-:W-:Y:S03]  /*4db0*/  ULEA.HI.X UR18, UR6, UR18, UR7, 0x5, UP2 ;  /* 0x0000001206127291 */ /* 0x000fe600090f2c07 */
[----:B------:R-:W-:Y:S01]  /*4dc0*/  LEA.HI.X R195, R0, c[0x0][0x1fc], R2, 0x1, P0 ;  /* 0x00007f0000c37a11 */ /* 0x000fe200000f0c02 */
[-C--:B------:R-:W-:Y:S03]  /*4dd0*/  HMMA.16816.F32.BF16 R52, R176, R188.reuse, R52 ;  /* 0x000000bcb034723c */ /* 0x080fe60000041834 */
[--C-:B---3--:R-:W-:Y:S01]  /*4de0*/  IADD3 R0, P2, P1, R198, UR20, R234.reuse ;  /* 0x00000014c6007c10 */ /* 0x108fe2000f95e0ea */
[----:B------:R-:W-:Y:S01]  /*4df0*/  @!PT LDS RZ, [RZ] ;  /* 0x00000000fffff984 */ /* 0x000fe20000000800 */
[----:B------:R-:W-:Y:S01]  /*4e00*/  @!PT LDS RZ, [RZ] ;  /* 0x00000000fffff984 */ /* 0x000fe20000000800 */
[----:B------:R-:W-:Y:S01]  /*4e10*/  @!PT LDS RZ, [RZ] ;  /* 0x00000000fffff984 */ /* 0x000fe20000000800 */
[----:B------:R1:W-:Y:S01]  /*4e20*/  LDGSTS.E.BYPASS.LTC128B.128 [R233+0x100], [R194.64], !P6 ;  /* 0x00100000c2e97fae */ /* 0x0003e2000f101d50 */
[----:B------:R-:W-:Y:S01]  /*4e30*/  IADD3 R2, P0, R200, UR21, RZ ;  /* 0x00000015c8027c10 */ /* 0x000fe2000ff1e0ff */
[----:B------:R-:W-:Y:S01]  /*4e40*/  UIADD3 UR20, UP1, UP0, UR26, UR21, UR28 ;  /* 0x000000151a147290 */ /* 0x000fe2000f83e01c */
[----:B------:R-:W-:Y:S01]  /*4e50*/  LEA R104, P3, R0, c[0x0][0x1f8], 0x1 ;  /* 0x00007e0000687a11 */ /* 0x000fe200078608ff */
[C---:B------:R-:W-:Y:S04]  /*4e60*/  HMMA.16816.F32.BF16 R56, R184.reuse, R188, R56 ;  /* 0x000000bcb838723c */ /* 0x040fe80000041838 */
[----:B----4-:R-:W-:Y:S01]  /*4e70*/  IADD3.X R103, R196, UR19, R251, P2, P1 ;  /* 0x00000013c4677c10 */ /* 0x010fe200097e24fb */
[----:B------:R-:W-:Y:S01]  /*4e80*/  UIADD3.X UR19, UR24, UR18, UR23, UP1, UP0 ;  /* 0x0000001218137290 */ /* 0x000fe20008fe0417 */
[----:B------:R-:W-:Y:S01]  /*4e90*/  LEA R192, P2, R2, c[0x0][0x1f8], 0x1 ;  /* 0x00007e0002c07a11 */ /* 0x000fe200078408ff */
[----:B------:R-:W-:Y:S01]  /*4ea0*/  UISETP.GT.AND UP0, UPT, UR25, URZ, UPT ;  /* 0x0000003f1900728c */ /* 0x000fe2000bf04270 */
[----:B------:R-:W-:Y:S01]  /*4eb0*/  LEA.HI.X R105, R0, c[0x0][0x1fc], R103, 0x1, P3 ;  /* 0x00007f0000697a11 */ /* 0x000fe200018f0c67 */
[-C--:B------:R-:W-:Y:S01]  /*4ec0*/  HMMA.16816.F32.BF16 R60, R184, R190.reuse, R60 ;  /* 0x000000beb83c723c */ /* 0x080fe2000004183c */
[----:B------:R-:W-:Y:S02]  /*4ed0*/  UIADD3 UR25, UR25, -0x1, URZ ;  /* 0xffffffff19197890 */ /* 0x000fe4000fffe03f */
[----:B------:R-:W-:Y:S01]  /*4ee0*/  IADD3.X R102, R201, UR18, RZ, P0, !PT ;  /* 0x00000012c9667c10 */ /* 0x000fe200087fe4ff */
[----:B------:R2:W-:Y:S01]  /*4ef0*/  LDGSTS.E.BYPASS.LTC128B.128 [R233+0x1100], [R104.64+0x40], !P5 ;  /* 0x0110004068e97fae */ /* 0x0005e2000e901d50 */
[----:B------:R-:W-:Y:S02]  /*4f00*/  IADD3 R101, P1, P0, R198, UR20, R234 ;  /* 0x00000014c6657c10 */ /* 0x000fe4000f83e0ea */
[----:B------:R-:W-:Y:S01]  /*4f10*/  LEA.HI.X R193, R2, c[0x0][0x1fc], R102, 0x1, P2 ;  /* 0x00007f0002c17a11 */ /* 0x000fe200010f0c66 */
[----:B------:R-:W-:Y:S01]  /*4f20*/  HMMA.16816.F32.BF16 R64, R176, R190, R64 ;  /* 0x000000beb040723c */ /* 0x000fe20000041840 */
[----:B------:R-:W-:Y:S02]  /*4f30*/  @UP0 USHF.R.S32.HI UR18, URZ, 0x1f, UR25 ;  /* 0x0000001f3f120899 */ /* 0x000fe40008011419 */
[----:B------:R-:W-:Y:S01]  /*4f40*/  @UP0 UIMAD.WIDE.U32 UR30, UR25, UR4, URZ ;  /* 0x00000004191e02a5 */ /* 0x000fe2000f8e003f */
[----:B------:R2:W-:Y:S01]  /*4f50*/  LDGSTS.E.BYPASS.LTC128B.128 [R233+0x2100], [R104.64+0x80], !P4 ;  /* 0x0210008068e97fae */ /* 0x0005e2000e101d50 */
[----:B------:R-:W-:Y:S01]  /*4f60*/  IADD3.X R0, R196, UR19, R251, P1, P0 ;  /* 0x00000013c4007c10 */ /* 0x000fe20008fe04fb */
[----:B------:R-:W-:Y:S01]  /*4f70*/  @UP0 UIMAD UR18, UR18, UR4, URZ ;  /* 0x00000004121202a4 */ /* 0x000fe2000f8e023f */
[C---:B------:R-:W-:Y:S01]  /*4f80*/  LEA R102, P2, R101.reuse, c[0x0][0x1f8], 0x1 ;  /* 0x00007e0065667a11 */ /* 0x040fe200078408ff */
[----:B------:R-:W-:Y:S01]  /*4f90*/  @UP0 USHF.L.U32 UR19, UR30, 0x6, URZ ;  /* 0x000000061e130899 */ /* 0x000fe2000800063f */
[----:B------:R-:W-:Y:S01]  /*4fa0*/  PLOP3.LUT P0, PT, PT, PT, UP0, 0x80, 0x0 ;  /* 0x000000000000781c */ /* 0x000fe20003f0f008 */
[----:B------:R-:W-:Y:S02]  /*4fb0*/  @UP0 UIMAD UR18, UR25, UR5, UR18 ;  /* 0x00000005191202a4 */ /* 0x000fe4000f8e0212 */
[----:B------:R1:W-:Y:S01]  /*4fc0*/  LDGSTS.E.BYPASS.LTC128B.128 [R233+0x900], [R192.64], !P6 ;  /* 0x00900000c0e97fae */ /* 0x0003e2000f101d50 */
[----:B------:R-:W-:Y:S01]  /*4fd0*/  LEA.HI.X R103, R101, c[0x0][0x1fc], R0, 0x1, P2 ;  /* 0x00007f0065677a11 */ /* 0x000fe200010f0c00 */
[----:B------:R-:W-:Y:S02]  /*4fe0*/  @UP0 UIADD3 UR18, UR31, UR18, URZ ;  /* 0x000000121f120290 */ /* 0x000fe4000fffe03f */
[----:B------:R-:W-:Y:S02]  /*4ff0*/  @UP0 UIADD3 UR21, UP3, UR11, UR19, URZ ;  /* 0x000000130b150290 */ /* 0x000fe4000ff7e03f */
[----:B------:R-:W-:Y:S02]  /*5000*/  @UP0 USHF.L.U64.HI UR18, UR30, 0x6, UR18 ;  /* 0x000000061e120899 */ /* 0x000fe40008010212 */
[----:B------:R3:W-:Y:S01]  /*5010*/  LDGSTS.E.BYPASS.LTC128B.128 [R233+0x1900], [R102.64+0x40], !P5 ;  /* 0x0190004066e97fae */ /* 0x0007e2000e901d50 */
[----:B------:R-:W-:Y:S02]  /*5020*/  @UP0 UIADD3 UR20, UP5, UP4, UR14, UR19, UR12 ;  /* 0x000000130e140290 */ /* 0x000fe4000fcbe00c */
[----:B------:R-:W-:Y:S05]  /*5030*/  @UP0 UIADD3 UR22, UP2, UP1, UR14, UR21, UR12 ;  /* 0x000000150e160290 */ /* 0x000fea000f95e00c */
[----:B------:R3:W-:Y:S08]  /*5040*/  LDGSTS.E.BYPASS.LTC128B.128 [R233+0x2900], [R102.64+0x80], !P4 ;  /* 0x0290008066e97fae */ /* 0x0007f0000e101d50 */
[----:B------:R-:W-:Y:S08]  /*5050*/  LDSM.16.M88.4 R196, [R216+0x4100] ;  /* 0x00410000d8c4783b */ /* 0x000ff00000000200 */
[----:B-1----:R-:W1:Y:S08]  /*5060*/  LDSM.16.M88.4 R192, [R219+0x8100] ;  /* 0x00810000dbc0783b */ /* 0x002e700000000200 */
[----:B------:R-:W4:Y:S08]  /*5070*/  LDSM.16.M88.4 R200, [R219+0x9100] ;  /* 0x00910000dbc8783b */ /* 0x000f300000000200 */
[----:B------:R-:W5:Y:S08]  /*5080*/  LDSM.16.M88.4 R172, [R216+0x4500] ;  /* 0x00450000d8ac783b */ /* 0x000f700000000200 */
[----:B------:R-:W2:Y:S08]  /*5090*/  LDSM.16.M88.4 R180, [R216+0x4900] ;  /* 0x00490000d8b4783b */ /* 0x000eb00000000200 */
[----:B------:R-:W2:Y:S01]  /*50a0*/  LDSM.16.M88.4 R184, [R216+0x4d00] ;  /* 0x004d0000d8b8783b */ /* 0x000ea20000000200 */
[-C--:B-1----:R-:W-:Y:S07]  /*50b0*/  HMMA.16816.F32.BF16 R4, R192, R196.reuse, R4 ;  /* 0x000000c4c004723c */ /* 0x082fee0000041804 */
[----:B------:R-:W-:Y:S01]  /*50c0*/  LDSM.16.M88.4 R204, [R220+0x8100] ;  /* 0x00810000dccc783b */ /* 0x000fe20000000200 */
[C---:B----4-:R-:W-:Y:S07]  /*50d0*/  HMMA.16816.F32.BF16 R8, R200.reuse, R196, R8 ;  /* 0x000000c4c808723c */ /* 0x050fee0000041808 */
[----:B------:R-:W1:Y:S01]  /*50e0*/  LDSM.16.M88.4 R208, [R229] ;  /* 0x00000000e5d0783b */ /* 0x000e620000000200 */
[-C--:B------:R-:W-:Y:S07]  /*50f0*/  HMMA.16816.F32.BF16 R12, R200, R198.reuse, R12 ;  /* 0x000000c6c80c723c */ /* 0x080fee000004180c */
[----:B------:R-:W4:Y:S01]  /*5100*/  LDSM.16.M88.4 R212, [R220+0x9100] ;  /* 0x00910000dcd4783b */ /* 0x000f220000000200 */
[C---:B------:R-:W-:Y:S07]  /*5110*/  HMMA.16816.F32.BF16 R16, R192.reuse, R198, R16 ;  /* 0x000000c6c010723c */ /* 0x040fee0000041810 */
[----:B------:R-:W1:Y:S01]  /*5120*/  LDSM.16.M88.4 R176, [R228] ;  /* 0x00000000e4b0783b */ /* 0x000e620000000200 */
[-C--:B-----5:R-:W-:Y:S07]  /*5130*/  HMMA.16816.F32.BF16 R20, R192, R172.reuse, R20 ;  /* 0x000000acc014723c */ /* 0x0a0fee0000041814 */
[----:B------:R-:W5:Y:S01]  /*5140*/  LDSM.16.M88.4 R188, [R227] ;  /* 0x00000000e3bc783b */ /* 0x000f620000000200 */
[C---:B------:R-:W-:Y:S07]  /*5150*/  HMMA.16816.F32.BF16 R24, R200.reuse, R172, R24 ;  /* 0x000000acc818723c */ /* 0x040fee0000041818 */
[----:B------:R-:W-:Y:S01]  /*5160*/  LDSM.16.M88.4 R196, [R216+0x5900] ;  /* 0x00590000d8c4783b */ /* 0x000fe20000000200 */
[-C--:B------:R-:W-:Y:S07]  /*5170*/  HMMA.16816.F32.BF16 R28, R200, R174.reuse, R28 ;  /* 0x000000aec81c723c */ /* 0x080fee000004181c */
[----:B------:R-:W0:Y:S01]  /*5180*/  LDGDEPBAR ;  /* 0x00000000000079af */ /* 0x000e220000000000 */
[C---:B------:R-:W-:Y:S07]  /*5190*/  HMMA.16816.F32.BF16 R32, R192.reuse, R174, R32 ;  /* 0x000000aec020723c */ /* 0x040fee0000041820 */
[----:B------:R-:W1:Y:S01]  /*51a0*/  LDSM.16.M88.4 R172, [R226] ;  /* 0x00000000e2ac783b */ /* 0x000e620000000200 */
[-C--:B--2---:R-:W-:Y:S08]  /*51b0*/  HMMA.16816.F32.BF16 R36, R192, R180.reuse, R36 ;  /* 0x000000b4c024723c */ /* 0x084ff00000041824 */
[C---:B------:R-:W-:Y:S08]  /*51c0*/  HMMA.16816.F32.BF16 R40, R200.reuse, R180, R40 ;  /* 0x000000b4c828723c */ /* 0x040ff00000041828 */
[-C--:B------:R-:W-:Y:S08]  /*51d0*/  HMMA.16816.F32.BF16 R44, R200, R182.reuse, R44 ;  /* 0x000000b6c82c723c */ /* 0x080ff0000004182c */
[C---:B------:R-:W-:Y:S01]  /*51e0*/  HMMA.16816.F32.BF16 R48, R192.reuse, R182, R48 ;  /* 0x000000b6c030723c */ /* 0x040fe20000041830 */
[----:B------:R-:W-:Y:S07]  /*51f0*/  LDSM.16.M88.4 R180, [R219+0xa100] ;  /* 0x00a10000dbb4783b */ /* 0x000fee0000000200 */
[-C--:B------:R-:W-:Y:S08]  /*5200*/  HMMA.16816.F32.BF16 R52, R192, R184.reuse, R52 ;  /* 0x000000b8c034723c */ /* 0x080ff00000041834 */
[C---:B------:R-:W-:Y:S08]  /*5210*/  HMMA.16816.F32.BF16 R56, R200.reuse, R184, R56 ;  /* 0x000000b8c838723c */ /* 0x040ff00000041838 */
[-C--:B------:R-:W-:Y:S01]  /*5220*/  HMMA.16816.F32.BF16 R60, R200, R186.reuse, R60 ;  /* 0x000000bac83c723c */ /* 0x080fe2000004183c */
[----:B------:R-:W-:Y:S07]  /*5230*/  LDSM.16.M88.4 R200, [R216+0x5d00] ;  /* 0x005d0000d8c8783b */ /* 0x000fee0000000200 */
[----:B------:R-:W-:Y:S01]  /*5240*/  HMMA.16816.F32.BF16 R64, R192, R186, R64 ;  /* 0x000000bac040723c */ /* 0x000fe20000041840 */
[----:B------:R-:W2:Y:S07]  /*5250*/  LDSM.16.M88.4 R184, [R216+0x5100] ;  /* 0x00510000d8b8783b */ /* 0x000eae0000000200 */
[-C--:B-1----:R-:W-:Y:S01]  /*5260*/  HMMA.16816.F32.BF16 R4, R204, R208.reuse, R4 ;  /* 0x000000d0cc04723c */ /* 0x082fe20000041804 */
[----:B------:R-:W1:Y:S07]  /*5270*/  LDSM.16.M88.4 R192, [R219+0xb100] ;  /* 0x00b10000dbc0783b */ /* 0x000e6e0000000200 */
[C---:B----4-:R-:W-:Y:S08]  /*5280*/  HMMA.16816.F32.BF16 R8, R212.reuse, R208, R8 ;  /* 0x000000d0d408723c */ /* 0x050ff00000041808 */
[-C--:B------:R-:W-:Y:S08]  /*5290*/  HMMA.16816.F32.BF16 R12, R212, R210.reuse, R12 ;  /* 0x000000d2d40c723c */ /* 0x080ff0000004180c */
[C---:B------:R-:W-:Y:S01]  /*52a0*/  HMMA.16816.F32.BF16 R16, R204.reuse, R210, R16 ;  /* 0x000000d2cc10723c */ /* 0x040fe20000041810 */
[----:B------:R-:W-:Y:S07]  /*52b0*/  LDSM.16.M88.4 R208, [R225] ;  /* 0x00000000e1d0783b */ /* 0x000fee0000000200 */
[-C--:B------:R-:W-:Y:S08]  /*52c0*/  HMMA.16816.F32.BF16 R20, R204, R176.reuse, R20 ;  /* 0x000000b0cc14723c */ /* 0x080ff00000041814 */
[C---:B------:R-:W-:Y:S08]  /*52d0*/  HMMA.16816.F32.BF16 R24, R212.reuse, R176, R24 ;  /* 0x000000b0d418723c */ /* 0x040ff00000041818 */
[-C--:B------:R-:W-:Y:S08]  /*52e0*/  HMMA.16816.F32.BF16 R28, R212, R178.reuse, R28 ;  /* 0x000000b2d41c723c */ /* 0x080ff0000004181c */
[C---:B------:R-:W-:Y:S01]  /*52f0*/  HMMA.16816.F32.BF16 R32, R204.reuse, R178, R32 ;  /* 0x000000b2cc20723c */ /* 0x040fe20000041820 */
[----:B------:R-:W4:Y:S07]  /*5300*/  LDSM.16.M88.4 R176, [R216+0x5500] ;  /* 0x00550000d8b0783b */ /* 0x000f2e0000000200 */
[-C--:B-----5:R-:W-:Y:S08]  /*5310*/  HMMA.16816.F32.BF16 R36, R204, R188.reuse, R36 ;  /* 0x000000bccc24723c */ /* 0x0a0ff00000041824 */
[C---:B------:R-:W-:Y:S08]  /*5320*/  HMMA.16816.F32.BF16 R40, R212.reuse, R188, R40 ;  /* 0x000000bcd428723c */ /* 0x040ff00000041828 */
[-C--:B------:R-:W-:Y:S08]  /*5330*/  HMMA.16816.F32.BF16 R44, R212, R190.reuse, R44 ;  /* 0x000000bed42c723c */ /* 0x080ff0000004182c */
[C---:B------:R-:W-:Y:S01]  /*5340*/  HMMA.16816.F32.BF16 R48, R204.reuse, R190, R48 ;  /* 0x000000becc30723c */ /* 0x040fe20000041830 */
[----:B------:R-:W5:Y:S07]  /*5350*/  LDSM.16.M88.4 R188, [R220+0xa100] ;  /* 0x00a10000dcbc783b */ /* 0x000f6e0000000200 */
[-C--:B------:R-:W-:Y:S08]  /*5360*/  HMMA.16816.F32.BF16 R52, R204, R172.reuse, R52 ;  /* 0x000000accc34723c */ /* 0x080ff00000041834 */
[C---:B------:R-:W-:Y:S08]  /*5370*/  HMMA.16816.F32.BF16 R56, R212.reuse, R172, R56 ;  /* 0x000000acd438723c */ /* 0x040ff00000041838 */
[-C--:B------:R-:W-:Y:S08]  /*5380*/  HMMA.16816.F32.BF16 R60, R212, R174.reuse, R60 ;  /* 0x000000aed43c723c */ /* 0x080ff0000004183c */
[----:B------:R-:W-:Y:S01]  /*5390*/  HMMA.16816.F32.BF16 R64, R204, R174, R64 ;  /* 0x000000aecc40723c */ /* 0x000fe20000041840 */
[----:B------:R-:W3:Y:S07]  /*53a0*/  LDSM.16.M88.4 R172, [R220+0xb100] ;  /* 0x00b10000dcac783b */ /* 0x000eee0000000200 */
[-C--:B--2---:R-:W-:Y:S08]  /*53b0*/  HMMA.16816.F32.BF16 R4, R180, R184.reuse, R4 ;  /* 0x000000b8b404723c */ /* 0x084ff00000041804 */
[C---:B-1----:R-:W-:Y:S08]  /*53c0*/  HMMA.16816.F32.BF16 R8, R192.reuse, R184, R8 ;  /* 0x000000b8c008723c */ /* 0x042ff00000041808 */
[-C--:B------:R-:W-:Y:S08]  /*53d0*/  HMMA.16816.F32.BF16 R12, R192, R186.reuse, R12 ;  /* 0x000000bac00c723c */ /* 0x080ff0000004180c */
[C---:B------:R-:W-:Y:S08]  /*53e0*/  HMMA.16816.F32.BF16 R16, R180.reuse, R186, R16 ;  /* 0x000000bab410723c */ /* 0x040ff00000041810 */
[-C--:B----4-:R-:W-:Y:S08]  /*53f0*/  HMMA.16816.F32.BF16 R20, R180, R176.reuse, R20 ;  /* 0x000000b0b414723c */ /* 0x090ff00000041814 */
[C---:B------:R-:W-:Y:S08]  /*5400*/  HMMA.16816.F32.BF16 R24, R192.reuse, R176, R24 ;  /* 0x000000b0c018723c */ /* 0x040ff00000041818 */
[-C--:B------:R-:W-:Y:S08]  /*5410*/  HMMA.16816.F32.BF16 R28, R192, R178.reuse, R28 ;  /* 0x000000b2c01c723c */ /* 0x080ff0000004181c */
        /* <DEDUP_REMOVED lines=8> */
[----:B------:R-:W-:Y:S08]  /*54a0*/  HMMA.16816.F32.BF16 R64, R180, R202, R64 ;  /* 0x000000cab440723c */ /* 0x000ff00000041840 */
[-C--:B-----5:R-:W-:Y:S08]  /*54b0*/  HMMA.16816.F32.BF16 R4, R188, R208.reuse, R4 ;  /* 0x000000d0bc04723c */ /* 0x0a0ff00000041804 */
[C---:B---3--:R-:W-:Y:S08]  /*54c0*/  HMMA.16816.F32.BF16 R8, R172.reuse, R208, R8 ;  /* 0x000000d0ac08723c */ /* 0x048ff00000041808 */
[-C--:B------:R-:W-:Y:S08]  /*54d0*/  HMMA.16816.F32.BF16 R12, R172, R210.reuse, R12 ;  /* 0x000000d2ac0c723c */ /* 0x080ff0000004180c */
[----:B------:R-:W-:Y:S01]  /*54e0*/  FMUL.FTZ R4, R4, c[0x0][0x320] ;  /* 0x0000c80004047a20 */ /* 0x000fe20000410000 */
[C---:B------:R-:W-:Y:S03]  /*54f0*/  HMMA.16816.F32.BF16 R16, R188.reuse, R210, R16 ;  /* 0x000000d2bc10723c */ /* 0x040fe60000041810 */
[----:B------:R-:W-:Y:S01]  /*5500*/  MUFU.TANH R177, R4 ;  /* 0x0000000400b17308 */ /* 0x000fe20000002400 */
[----:B------:R-:W-:Y:S02]  /*5510*/  FMUL.FTZ R5, R5, c[0x0][0x320] ;  /* 0x0000c80005057a20 */ /* 0x000fe40000410000 */
[----:B------:R-:W-:Y:S02]  /*5520*/  FMUL.FTZ R6, R6, c[0x0][0x320] ;  /* 0x0000c80006067a20 */ /* 0x000fe40000410000 */
[----:B------:R-:W-:Y:S04]  /*5530*/  FMUL.FTZ R7, R7, c[0x0][0x320] ;  /* 0x0000c80007077a20 */ /* 0x000fe80000410000 */
[----:B------:R-:W-:Y:S01]  /*5540*/  FMUL.FTZ R8, R8, c[0x0][0x320] ;  /* 0x0000c80008087a20 */ /* 0x000fe20000410000 */
[----:B------:R-:W-:Y:S01]  /*5550*/  MUFU.TANH R176, R5 ;  /* 0x0000000500b07308 */ /* 0x000fe20000002400 */
[----:B------:R-:W-:Y:S02]  /*5560*/  FMUL.FTZ R9, R9, c[0x0][0x320] ;  /* 0x0000c80009097a20 */ /* 0x000fe40000410000 */
[----:B------:R-:W-:Y:S02]  /*5570*/  FMUL.FTZ R10, R10, c[0x0][0x320] ;  /* 0x0000c8000a0a7a20 */ /* 0x000fe40000410000 */
[----:B------:R-:W-:Y:S02]  /*5580*/  FMUL.FTZ R11, R11, c[0x0][0x320] ;  /* 0x0000c8000b0b7a20 */ /* 0x000fe40000410000 */
[----:B------:R-:W-:Y:S02]  /*5590*/  FMUL.FTZ R13, R13, c[0x0][0x320] ;  /* 0x0000c8000d0d7a20 */ /* 0x000fe40000410000 */
[----:B------:R-:W-:Y:S01]  /*55a0*/  FMUL.FTZ R12, R12, c[0x0][0x320] ;  /* 0x0000c8000c0c7a20 */ /* 0x000fe20000410000 */
[----:B------:R-:W-:Y:S01]  /*55b0*/  MUFU.TANH R179, R6 ;  /* 0x0000000600b37308 */ /* 0x000fe20000002400 */
[----:B------:R-:W-:Y:S02]  /*55c0*/  FMUL.FTZ R18, R18, c[0x0][0x320] ;  /* 0x0000c80012127a20 */ /* 0x000fe40000410000 */
[----:B------:R-:W-:Y:S02]  /*55d0*/  FMUL.FTZ R16, R16, c[0x0][0x320] ;  /* 0x0000c80010107a20 */ /* 0x000fe40000410000 */
[----:B------:R-:W-:Y:S02]  /*55e0*/  FMUL.FTZ R19, R19, c[0x0][0x320] ;  /* 0x0000c80013137a20 */ /* 0x000fe40000410000 */
[----:B------:R-:W-:Y:S02]  /*55f0*/  FMUL.FTZ R17, R17, c[0x0][0x320] ;  /* 0x0000c80011117a20 */ /* 0x000fe40000410000 */
[----:B------:R-:W-:Y:S01]  /*5600*/  FMUL.FTZ R14, R14, c[0x0][0x320] ;  /* 0x0000c8000e0e7a20 */ /* 0x000fe20000410000 */
[----:B------:R1:W-:Y:S01]  /*5610*/  MUFU.TANH R178, R7 ;  /* 0x0000000700b27308 */ /* 0x0003e20000002400 */
[----:B------:R-:W-:Y:S09]  /*5620*/  FMUL.FTZ R15, R15, c[0x0][0x320] ;  /* 0x0000c8000f0f7a20 */ /* 0x000ff20000410000 */
[----:B------:R-:W2:Y:S10]  /*5630*/  MUFU.TANH R182, R8 ;  /* 0x0000000800b67308 */ /* 0x000eb40000002400 */
[----:B------:R-:W-:Y:S01]  /*5640*/  MUFU.TANH R181, R9 ;  /* 0x0000000900b57308 */ /* 0x000fe20000002400 */
[----:B-1----:R-:W1:Y:S09]  /*5650*/  LDSM.16.M88.4 R4, [R224] ;  /* 0x00000000e004783b */ /* 0x002e720000000200 */
[----:B------:R-:W-:Y:S01]  /*5660*/  MUFU.TANH R184, R10 ;  /* 0x0000000a00b87308 */ /* 0x000fe20000002400 */
[----:B--2---:R-:W-:Y:S09]  /*5670*/  FMNMX.FTZ R0, R182, R106, !PT ;  /* 0x0000006ab6007209 */ /* 0x004ff20007810000 */
[----:B------:R2:W-:Y:S10]  /*5680*/  MUFU.TANH R185, R11 ;  /* 0x0000000b00b97308 */ /* 0x0005f40000002400 */
[----:B------:R-:W-:Y:S10]  /*5690*/  MUFU.TANH R18, R18 ;  /* 0x0000001200127308 */ /* 0x000ff40000002400 */
[----:B------:R-:W3:Y:S01]  /*56a0*/  MUFU.TANH R16, R16 ;  /* 0x0000001000107308 */ /* 0x000ee20000002400 */
[----:B--2---:R-:W2:Y:S01]  /*56b0*/  LDSM.16.M88.4 R8, [R223] ;  /* 0x00000000df08783b */ /* 0x004ea20000000200 */
[-C--:B-1----:R-:W-:Y:S08]  /*56c0*/  HMMA.16816.F32.BF16 R20, R188, R4.reuse, R20 ;  /* 0x00000004bc14723c */ /* 0x082ff00000041814 */
[----:B------:R-:W-:Y:S01]  /*56d0*/  MUFU.TANH R12, R12 ;  /* 0x0000000c000c7308 */ /* 0x000fe20000002400 */
[C---:B------:R-:W-:Y:S09]  /*56e0*/  HMMA.16816.F32.BF16 R24, R172.reuse, R4, R24 ;  /* 0x00000004ac18723c */ /* 0x040ff20000041818 */
[----:B------:R-:W-:Y:S01]  /*56f0*/  MUFU.TANH R19, R19 ;  /* 0x0000001300137308 */ /* 0x000fe20000002400 */
[-C--:B------:R-:W-:Y:S08]  /*5700*/  HMMA.16816.F32.BF16 R28, R172, R6.reuse, R28 ;  /* 0x00000006ac1c723c */ /* 0x080ff0000004181c */
[C---:B------:R-:W-:Y:S01]  /*5710*/  HMMA.16816.F32.BF16 R32, R188.reuse, R6, R32 ;  /* 0x00000006bc20723c */ /* 0x040fe20000041820 */
[----:B------:R-:W1:Y:S01]  /*5720*/  MUFU.TANH R17, R17 ;  /* 0x0000001100117308 */ /* 0x000e620000002400 */
[----:B------:R-:W4:Y:S01]  /*5730*/  LDSM.16.M88.4 R4, [R222] ;  /* 0x00000000de04783b */ /* 0x000f220000000200 */
[----:B------:R-:W-:Y:S04]  /*5740*/  DEPBAR.LE SB0, 0x0 ;  /* 0x000080000000791a */ /* 0x000fe80000000000 */
[----:B------:R-:W-:Y:S02]  /*5750*/  FMUL.FTZ R22, R22, c[0x0][0x320] ;  /* 0x0000c80016167a20 */ /* 0x000fe40000410000 */
[----:B------:R-:W-:Y:S02]  /*5760*/  FMUL.FTZ R23, R23, c[0x0][0x320] ;  /* 0x0000c80017177a20 */ /* 0x000fe40000410000 */
[----:B------:R-:W-:Y:S01]  /*5770*/  MUFU.TANH R196, R22 ;  /* 0x0000001600c47308 */ /* 0x000fe20000002400 */
[----:B------:R-:W-:Y:S01]  /*5780*/  BAR.SYNC.DEFER_BLOCKING 0x0 ;  /* 0x0000000000007b1d */ /* 0x000fe20000010000 */
[----:B------:R-:W-:Y:S01]  /*5790*/  FMUL.FTZ R26, R26, c[0x0][0x320] ;  /* 0x0000c8001a1a7a20 */ /* 0x000fe20000410000 */
[-C--:B--2---:R-:W-:Y:S05]  /*57a0*/  HMMA.16816.F32.BF16 R36, R188, R8.reuse, R36 ;  /* 0x00000008bc24723c */ /* 0x084fea0000041824 */
[----:B------:R-:W-:Y:S02]  /*57b0*/  FMUL.FTZ R27, R27, c[0x0][0x320] ;  /* 0x0000c8001b1b7a20 */ /* 0x000fe40000410000 */
[----:B------:R-:W-:Y:S01]  /*57c0*/  MUFU.TANH R202, R26 ;  /* 0x0000001a00ca7308 */ /* 0x000fe20000002400 */
[----:B------:R-:W-:Y:S01]  /*57d0*/  FMUL.FTZ R20, R20, c[0x0][0x320] ;  /* 0x0000c80014147a20 */ /* 0x000fe20000410000 */
[C---:B------:R-:W-:Y:S01]  /*57e0*/  HMMA.16816.F32.BF16 R40, R172.reuse, R8, R40 ;  /* 0x00000008ac28723c */ /* 0x040fe20000041828 */
[----:B------:R-:W2:Y:S03]  /*57f0*/  LDL R8, [R1+0x30] ;  /* 0x0000300001087983 */ /* 0x000ea60000100800 */
[----:B------:R-:W-:Y:S02]  /*5800*/  FMUL.FTZ R21, R21, c[0x0][0x320] ;  /* 0x0000c80015157a20 */ /* 0x000fe40000410000 */
[----:B------:R-:W-:Y:S02]  /*5810*/  FMUL.FTZ R24, R24, c[0x0][0x320] ;  /* 0x0000c80018187a20 */ /* 0x000fe40000410000 */
[----:B------:R5:W-:Y:S01]  /*5820*/  MUFU.TANH R197, R23 ;  /* 0x0000001700c57308 */ /* 0x000be20000002400 */
[-C--:B------:R-:W-:Y:S03]  /*5830*/  HMMA.16816.F32.BF16 R44, R172, R10.reuse, R44 ;  /* 0x0000000aac2c723c */ /* 0x080fe6000004182c */
[----:B------:R-:W-:Y:S02]  /*5840*/  FMUL.FTZ R25, R25, c[0x0][0x320] ;  /* 0x0000c80019197a20 */ /* 0x000fe40000410000 */
[----:B------:R-:W-:Y:S02]  /*5850*/  FMUL.FTZ R34, R34, c[0x0][0x320] ;  /* 0x0000c80022227a20 */ /* 0x000fe40000410000 */
[----:B------:R-:W-:Y:S01]  /*5860*/  FMUL.FTZ R38, R38, c[0x0][0x320] ;  /* 0x0000c80026267a20 */ /* 0x000fe20000410000 */
[C---:B------:R-:W-:Y:S01]  /*5870*/  HMMA.16816.F32.BF16 R48, R188.reuse, R10, R48 ;  /* 0x0000000abc30723c */ /* 0x040fe20000041830 */
[----:B------:R1:W-:Y:S03]  /*5880*/  MUFU.TANH R204, R27 ;  /* 0x0000001b00cc7308 */ /* 0x0003e60000002400 */
[----:B------:R-:W-:Y:S02]  /*5890*/  FMUL.FTZ R36, R36, c[0x0][0x320] ;  /* 0x0000c80024247a20 */ /* 0x000fe40000410000 */
[----:B------:R-:W-:Y:S02]  /*58a0*/  FMUL.FTZ R39, R39, c[0x0][0x320] ;  /* 0x0000c80027277a20 */ /* 0x000fe40000410000 */
[-C--:B----4-:R-:W-:Y:S03]  /*58b0*/  HMMA.16816.F32.BF16 R52, R188, R4.reuse, R52 ;  /* 0x00000004bc34723c */ /* 0x090fe60000041834 */
[----:B------:R-:W-:Y:S01]  /*58c0*/  MUFU.TANH R180, R13 ;  /* 0x0000000d00b47308 */ /* 0x000fe20000002400 */
[----:B------:R-:W-:Y:S02]  /*58d0*/  FMUL.FTZ R41, R41, c[0x0][0x320] ;  /* 0x0000c80029297a20 */ /* 0x000fe40000410000 */
[----:B------:R-:W-:Y:S01]  /*58e0*/  FMUL.FTZ R37, R37, c[0x0][0x320] ;  /* 0x0000c80025257a20 */ /* 0x000fe20000410000 */
[----:B-----5:R-:W4:Y:S01]  /*58f0*/  LDL.64 R22, [R1+0x8] ;  /* 0x0000080001167983 */ /* 0x020f220000100a00 */
[C---:B------:R-:W-:Y:S04]  /*5900*/  HMMA.16816.F32.BF16 R56, R172.reuse, R4, R56 ;  /* 0x00000004ac38723c */ /* 0x040fe80000041838 */
[----:B------:R-:W-:Y:S01]  /*5910*/  FMUL.FTZ R32, R32, c[0x0][0x320] ;  /* 0x0000c80020207a20 */ /* 0x000fe20000410000 */
[----:B------:R-:W-:Y:S01]  /*5920*/  MUFU.TANH R2, R41 ;  /* 0x0000002900027308 */ /* 0x000fe20000002400 */
[----:B------:R-:W-:Y:S01]  /*5930*/  FMUL.FTZ R40, R40, c[0x0][0x320] ;  /* 0x0000c80028287a20 */ /* 0x000fe20000410000 */
[----:B------:R-:W-:Y:S01]  /*5940*/  FMNMX.FTZ R4, R177, R3, !PT ;  /* 0x00000003b1047209 */ /* 0x000fe20007810000 */
[----:B------:R-:W-:Y:S01]  /*5950*/  FMUL.FTZ R48, R48, c[0x0][0x320] ;  /* 0x0000c80030307a20 */ /* 0x000fe20000410000 */
[----:B-1----:R-:W5:Y:S01]  /*5960*/  LDL.64 R26, [R1+0x38] ;  /* 0x00003800011a7983 */ /* 0x002f620000100a00 */
[-C--:B------:R-:W-:Y:S03]  /*5970*/  HMMA.16816.F32.BF16 R60, R172, R6.reuse, R60 ;  /* 0x00000006ac3c723c */ /* 0x080fe6000004183c */
[----:B------:R-:W-:Y:S01]  /*5980*/  FMUL.FTZ R49, R49, c[0x0][0x320] ;  /* 0x0000c80031317a20 */ /* 0x000fe20000410000 */
[----:B------:R-:W-:Y:S01]  /*5990*/  FMNMX.FTZ R4, R176, R4, !PT ;  /* 0x00000004b0047209 */ /* 0x000fe20007810000 */
[----:B------:R-:W-:Y:S01]  /*59a0*/  MUFU.TANH R203, R48 ;  /* 0x0000003000cb7308 */ /* 0x000fe20000002400 */
[----:B------:R-:W-:Y:S02]  /*59b0*/  FMUL.FTZ R54, R54, c[0x0][0x320] ;  /* 0x0000c80036367a20 */ /* 0x000fe40000410000 */
[----:B------:R-:W-:Y:S01]  /*59c0*/  FMUL.FTZ R52, R52, c[0x0][0x320] ;  /* 0x0000c80034347a20 */ /* 0x000fe20000410000 */
[----:B---3--:R-:W-:Y:S01]  /*59d0*/  FMNMX.FTZ R4, R16, R4, !PT ;  /* 0x0000000410047209 */ /* 0x008fe20007810000 */
[----:B------:R-:W-:Y:S04]  /*59e0*/  HMMA.16816.F32.BF16 R64, R188, R6, R64 ;  /* 0x00000006bc40723c */ /* 0x000fe80000041840 */
[----:B------:R-:W-:Y:S01]  /*59f0*/  FMUL.FTZ R56, R56, c[0x0][0x320] ;  /* 0x0000c80038387a20 */ /* 0x000fe20000410000 */
[----:B------:R-:W1:Y:S01]  /*5a00*/  MUFU.TANH R192, R20 ;  /* 0x0000001400c07308 */ /* 0x000e620000002400 */
[----:B------:R-:W-:Y:S01]  /*5a10*/  FMUL.FTZ R55, R55, c[0x0][0x320] ;  /* 0x0000c80037377a20 */ /* 0x000fe20000410000 */
[----:B------:R-:W-:Y:S01]  /*5a20*/  FMNMX.FTZ R4, R17, R4, !PT ;  /* 0x0000000411047209 */ /* 0x000fe20007810000 */
[----:B------:R-:W-:Y:S04]  /*5a30*/  FMUL.FTZ R53, R53, c[0x0][0x320] ;  /* 0x0000c80035357a20 */ /* 0x000fe80000410000 */
[----:B------:R-:W-:Y:S02]  /*5a40*/  FMUL.FTZ R35, R35, c[0x0][0x320] ;  /* 0x0000c80023237a20 */ /* 0x000fe40000410000 */
[----:B------:R-:W-:Y:S01]  /*5a50*/  FMUL.FTZ R33, R33, c[0x0][0x320] ;  /* 0x0000c80021217a20 */ /* 0x000fe20000410000 */
[----:B------:R3:W-:Y:S01]  /*5a60*/  MUFU.TANH R48, R56 ;  /* 0x0000003800307308 */ /* 0x0007e20000002400 */
[----:B------:R-:W-:Y:S02]  /*5a70*/  FMUL.FTZ R50, R50, c[0x0][0x320] ;  /* 0x0000c80032327a20 */ /* 0x000fe40000410000 */
[----:B------:R-:W-:Y:S02]  /*5a80*/  FMUL.FTZ R44, R44, c[0x0][0x320] ;  /* 0x0000c8002c2c7a20 */ /* 0x000fe40000410000 */
[----:B------:R-:W-:Y:S02]  /*5a90*/  FMUL.FTZ R51, R51, c[0x0][0x320] ;  /* 0x0000c80033337a20 */ /* 0x000fe40000410000 */
[----:B------:R-:W-:Y:S02]  /*5aa0*/  FMUL.FTZ R57, R57, c[0x0][0x320] ;  /* 0x0000c80039397a20 */ /* 0x000fe40000410000 */
[----:B------:R-:W-:Y:S01]  /*5ab0*/  FMUL.FTZ R65, R65, c[0x0][0x320] ;  /* 0x0000c80041417a20 */ /* 0x000fe20000410000 */
[----:B------:R-:W-:Y:S01]  /*5ac0*/  MUFU.TANH R199, R24 ;  /* 0x0000001800c77308 */ /* 0x000fe20000002400 */
[----:B------:R-:W-:Y:S02]  /*5ad0*/  FMUL.FTZ R66, R66, c[0x0][0x320] ;  /* 0x0000c80042427a20 */ /* 0x000fe40000410000 */
[----:B------:R-:W-:Y:S01]  /*5ae0*/  FMUL.FTZ R67, R67, c[0x0][0x320] ;  /* 0x0000c80043437a20 */ /* 0x000fe20000410000 */
[----:B-1----:R-:W-:Y:S01]  /*5af0*/  FMNMX.FTZ R4, R192, R4, !PT ;  /* 0x00000004c0047209 */ /* 0x002fe20007810000 */
[----:B------:R-:W-:Y:S02]  /*5b00*/  FMUL.FTZ R64, R64, c[0x0][0x320] ;  /* 0x0000c80040407a20 */ /* 0x000fe40000410000 */
[----:B------:R-:W-:Y:S02]  /*5b10*/  FMUL.FTZ R60, R60, c[0x0][0x320] ;  /* 0x0000c8003c3c7a20 */ /* 0x000fe40000410000 */
[----:B------:R-:W-:Y:S01]  /*5b20*/  FMUL.FTZ R61, R61, c[0x0][0x320] ;  /* 0x0000c8003d3d7a20 */ /* 0x000fe20000410000 */
[----:B------:R-:W1:Y:S01]  /*5b30*/  MUFU.TANH R193, R21 ;  /* 0x0000001500c17308 */ /* 0x000e620000002400 */
[----:B------:R-:W-:Y:S02]  /*5b40*/  FMUL.FTZ R58, R58, c[0x0][0x320] ;  /* 0x0000c8003a3a7a20 */ /* 0x000fe40000410000 */
[----:B------:R-:W-:Y:S01]  /*5b50*/  FMUL.FTZ R59, R59, c[0x0][0x320] ;  /* 0x0000c8003b3b7a20 */ /* 0x000fe20000410000 */
[----:B---3--:R-:W-:Y:S01]  /*5b60*/  MOV R56, R2 ;  /* 0x0000000200387202 */ /* 0x008fe20000000f00 */
[----:B------:R-:W-:Y:S01]  /*5b70*/  FMUL.FTZ R62, R62, c[0x0][0x320] ;  /* 0x0000c8003e3e7a20 */ /* 0x000fe20000410000 */
[----:B------:R-:W-:Y:S01]  /*5b80*/  FMNMX.FTZ R2, R179, R100, !PT ;  /* 0x00000064b3027209 */ /* 0x000fe20007810000 */
[----:B------:R-:W-:Y:S02]  /*5b90*/  FMUL.FTZ R28, R28, c[0x0][0x320] ;  /* 0x0000c8001c1c7a20 */ /* 0x000fe40000410000 */
[----:B------:R-:W-:Y:S01]  /*5ba0*/  FMUL.FTZ R29, R29, c[0x0][0x320] ;  /* 0x0000c8001d1d7a20 */ /* 0x000fe20000410000 */
[----:B------:R-:W3:Y:S01]  /*5bb0*/  MUFU.TANH R198, R25 ;  /* 0x0000001900c67308 */ /* 0x000ee20000002400 */
[----:B------:R-:W-:Y:S01]  /*5bc0*/  FMNMX.FTZ R5, R178, R2, !PT ;  /* 0x00000002b2057209 */ /* 0x000fe20007810000 */
[----:B------:R-:W-:Y:S01]  /*5bd0*/  FMUL.FTZ R45, R45, c[0x0][0x320] ;  /* 0x0000c8002d2d7a20 */ /* 0x000fe20000410000 */
[----:B------:R-:W-:Y:S01]  /*5be0*/  FMNMX.FTZ R2, R181, R0, !PT ;  /* 0x00000000b5027209 */ /* 0x000fe20007810000 */
[----:B------:R-:W-:Y:S01]  /*5bf0*/  FMUL.FTZ R30, R30, c[0x0][0x320] ;  /* 0x0000c8001e1e7a20 */ /* 0x000fe20000410000 */
[----:B------:R-:W-:Y:S01]  /*5c00*/  FMNMX.FTZ R0, R18, R5, !PT ;  /* 0x0000000512007209 */ /* 0x000fe20007810000 */
[----:B------:R-:W-:Y:S01]  /*5c10*/  FMUL.FTZ R31, R31, c[0x0][0x320] ;  /* 0x0000c8001f1f7a20 */ /* 0x000fe20000410000 */
[----:B------:R-:W-:Y:S01]  /*5c20*/  FMNMX.FTZ R2, R12, R2, !PT ;  /* 0x000000020c027209 */ /* 0x000fe20007810000 */
[----:B------:R-:W-:Y:S01]  /*5c30*/  FMUL.FTZ R42, R42, c[0x0][0x320] ;  /* 0x0000c8002a2a7a20 */ /* 0x000fe20000410000 */
[----:B------:R-:W-:Y:S01]  /*5c40*/  FMNMX.FTZ R0, R19, R0, !PT ;  /* 0x0000000013007209 */ /* 0x000fe20007810000 */
[----:B------:R-:W3:Y:S01]  /*5c50*/  MUFU.TANH R194, R34 ;  /* 0x0000002200c27308 */ /* 0x000ee20000002400 */
[----:B------:R-:W-:Y:S01]  /*5c60*/  FMNMX.FTZ R5, R180, R2, !PT ;  /* 0x00000002b4057209 */ /* 0x000fe20007810000 */
[----:B------:R-:W-:Y:S01]  /*5c70*/  FMUL.FTZ R43, R43, c[0x0][0x320] ;  /* 0x0000c8002b2b7a20 */ /* 0x000fe20000410000 */
[----:B------:R-:W-:Y:S01]  /*5c80*/  FMNMX.FTZ R0, R196, R0, !PT ;  /* 0x00000000c4007209 */ /* 0x000fe20007810000 */
[----:B------:R-:W-:Y:S01]  /*5c90*/  FMUL.FTZ R46, R46, c[0x0][0x320] ;  /* 0x0000c8002e2e7a20 */ /* 0x000fe20000410000 */
[----:B-1----:R-:W-:Y:S01]  /*5ca0*/  FMNMX.FTZ R4, R193, R4, !PT ;  /* 0x00000004c1047209 */ /* 0x002fe20007810000 */
[----:B------:R-:W-:Y:S01]  /*5cb0*/  FMUL.FTZ R47, R47, c[0x0][0x320] ;  /* 0x0000c8002f2f7a20 */ /* 0x000fe20000410000 */
[----:B------:R-:W-:Y:S02]  /*5cc0*/  FMNMX.FTZ R5, R199, R5, !PT ;  /* 0x00000005c7057209 */ /* 0x000fe40007810000 */
[----:B------:R-:W-:Y:S01]  /*5cd0*/  FMNMX.FTZ R0, R197, R0, !PT ;  /* 0x00000000c5007209 */ /* 0x000fe20007810000 */
[----:B------:R-:W-:Y:S01]  /*5ce0*/  MUFU.TANH R188, R43 ;  /* 0x0000002b00bc7308 */ /* 0x000fe20000002400 */
[----:B---3--:R-:W-:Y:S09]  /*5cf0*/  FMNMX.FTZ R5, R198, R5, !PT ;  /* 0x00000005c6057209 */ /* 0x008ff20007810000 */
[----:B------:R-:W1:Y:S01]  /*5d00*/  MUFU.TANH R186, R32 ;  /* 0x0000002000ba7308 */ /* 0x000e620000002400 */
[----:B------:R-:W-:Y:S09]  /*5d10*/  FMNMX.FTZ R0, R194, R0, !PT ;  /* 0x00000000c2007209 */ /* 0x000ff20007810000 */
[----:B------:R-:W-:Y:S10]  /*5d20*/  MUFU.TANH R190, R46 ;  /* 0x0000002e00be7308 */ /* 0x000ff40000002400 */
[----:B------:R-:W3:Y:S01]  /*5d30*/  MUFU.TANH R240, R40 ;  /* 0x0000002800f07308 */ /* 0x000ee20000002400 */
[----:B-1----:R-:W-:Y:S09]  /*5d40*/  FMNMX.FTZ R4, R186, R4, !PT ;  /* 0x00000004ba047209 */ /* 0x002ff20007810000 */
[----:B------:R-:W1:Y:S10]  /*5d50*/  MUFU.TANH R201, R28 ;  /* 0x0000001c00c97308 */ /* 0x000e740000002400 */
[----:B------:R-:W1:Y:S01]  /*5d60*/  MUFU.TANH R195, R35 ;  /* 0x0000002300c37308 */ /* 0x000e620000002400 */
[----:B---3--:R-:W-:Y:S09]  /*5d70*/  MOV R191, R240 ;  /* 0x000000f000bf7202 */ /* 0x008ff20000000f00 */
[----:B------:R-:W3:Y:S01]  /*5d80*/  MUFU.TANH R187, R33 ;  /* 0x0000002100bb7308 */ /* 0x000ee20000002400 */
[----:B-1----:R-:W-:Y:S09]  /*5d90*/  FMNMX.FTZ R5, R201, R5, !PT ;  /* 0x00000005c9057209 */ /* 0x002ff20007810000 */
[----:B------:R-:W1:Y:S01]  /*5da0*/  MUFU.TANH R200, R29 ;  /* 0x0000001d00c87308 */ /* 0x000e620000002400 */
[----:B------:R-:W-:Y:S09]  /*5db0*/  FMNMX.FTZ R0, R195, R0, !PT ;  /* 0x00000000c3007209 */ /* 0x000ff20007810000 */
[----:B------:R-:W1:Y:S01]  /*5dc0*/  MUFU.TANH R236, R38 ;  /* 0x0000002600ec7308 */ /* 0x000e620000002400 */
[----:B---3--:R-:W-:Y:S09]  /*5dd0*/  FMNMX.FTZ R4, R187, R4, !PT ;  /* 0x00000004bb047209 */ /* 0x008ff20007810000 */
[----:B------:R-:W3:Y:S01]  /*5de0*/  MUFU.TANH R212, R36 ;  /* 0x0000002400d47308 */ /* 0x000ee20000002400 */
[----:B-1----:R-:W-:Y:S04]  /*5df0*/  FMNMX.FTZ R5, R200, R5, !PT ;  /* 0x00000005c8057209 */ /* 0x002fe80007810000 */
[----:B------:R-:W-:Y:S05]  /*5e00*/  FMNMX.FTZ R5, R191, R5, !PT ;  /* 0x00000005bf057209 */ /* 0x000fea0007810000 */
[----:B------:R-:W1:Y:S01]  /*5e10*/  MUFU.TANH R235, R39 ;  /* 0x0000002700eb7308 */ /* 0x000e620000002400 */
[----:B------:R-:W-:Y:S02]  /*5e20*/  FMNMX.FTZ R5, R56, R5, !PT ;  /* 0x0000000538057209 */ /* 0x000fe40007810000 */
[----:B------:R-:W-:Y:S07]  /*5e30*/  FMNMX.FTZ R0, R236, R0, !PT ;  /* 0x00000000ec007209 */ /* 0x000fee0007810000 */
[----:B------:R-:W1:Y:S01]  /*5e40*/  MUFU.TANH R213, R37 ;  /* 0x0000002500d57308 */ /* 0x000e620000002400 */
[----:B---3--:R-:W-:Y:S09]  /*5e50*/  FMNMX.FTZ R4, R212, R4, !PT ;  /* 0x00000004d4047209 */ /* 0x008ff20007810000 */
[----:B------:R-:W3:Y:S01]  /*5e60*/  MUFU.TANH R215, R50 ;  /* 0x0000003200d77308 */ /* 0x000ee20000002400 */
[----:B-1----:R-:W-:Y:S09]  /*5e70*/  FMNMX.FTZ R0, R235, R0, !PT ;  /* 0x00000000eb007209 */ /* 0x002ff20007810000 */
[----:B------:R-:W1:Y:S01]  /*5e80*/  MUFU.TANH R41, R44 ;  /* 0x0000002c00297308 */ /* 0x000e620000002400 */
[----:B------:R-:W-:Y:S04]  /*5e90*/  FMNMX.FTZ R4, R213, R4, !PT ;  /* 0x00000004d5047209 */ /* 0x000fe80007810000 */
[----:B------:R-:W-:Y:S05]  /*5ea0*/  FMNMX.FTZ R4, R203, R4, !PT ;  /* 0x00000004cb047209 */ /* 0x000fea0007810000 */
[----:B------:R-:W1:Y:S01]  /*5eb0*/  MUFU.TANH R237, R51 ;  /* 0x0000003300ed7308 */ /* 0x000e620000002400 */
[----:B---3--:R-:W-:Y:S09]  /*5ec0*/  FMNMX.FTZ R0, R215, R0, !PT ;  /* 0x00000000d7007209 */ /* 0x008ff20007810000 */
[----:B------:R-:W3:Y:S01]  /*5ed0*/  MUFU.TANH R210, R49 ;  /* 0x0000003100d27308 */ /* 0x000ee20000002400 */
[----:B-1----:R-:W-:Y:S09]  /*5ee0*/  FMNMX.FTZ R5, R41, R5, !PT ;  /* 0x0000000529057209 */ /* 0x002ff20007810000 */
[----:B------:R-:W1:Y:S01]  /*5ef0*/  MUFU.TANH R239, R45 ;  /* 0x0000002d00ef7308 */ /* 0x000e620000002400 */
[----:B------:R-:W-:Y:S09]  /*5f00*/  FMNMX.FTZ R0, R237, R0, !PT ;  /* 0x00000000ed007209 */ /* 0x000ff20007810000 */
[----:B------:R-:W2:Y:S01]  /*5f10*/  MUFU.TANH R247, R54 ;  /* 0x0000003600f77308 */ /* 0x000ea20000002400 */
[----:B---3--:R-:W-:Y:S09]  /*5f20*/  FMNMX.FTZ R4, R210, R4, !PT ;  /* 0x00000004d2047209 */ /* 0x008ff20007810000 */
[----:B------:R-:W3:Y:S01]  /*5f30*/  MUFU.TANH R238, R52 ;  /* 0x0000003400ee7308 */ /* 0x000ee20000002400 */
[----:B-1----:R-:W-:Y:S09]  /*5f40*/  FMNMX.FTZ R5, R239, R5, !PT ;  /* 0x00000005ef057209 */ /* 0x002ff20007810000 */
[----:B------:R-:W1:Y:S01]  /*5f50*/  MUFU.TANH R240, R55 ;  /* 0x0000003700f07308 */ /* 0x000e620000002400 */
[----:B--2---:R-:W-:Y:S09]  /*5f60*/  FMNMX.FTZ R0, R247, R0, !PT ;  /* 0x00000000f7007209 */ /* 0x004ff20007810000 */
[----:B------:R-:W2:Y:S01]  /*5f70*/  MUFU.TANH R49, R53 ;  /* 0x0000003500317308 */ /* 0x000ea20000002400 */
[----:B---3--:R-:W-:Y:S09]  /*5f80*/  FMNMX.FTZ R4, R238, R4, !PT ;  /* 0x00000004ee047209 */ /* 0x008ff20007810000 */
[----:B------:R-:W3:Y:S01]  /*5f90*/  MUFU.TANH R44, R57 ;  /* 0x00000039002c7308 */ /* 0x000ee20000002400 */
[----:B-1----:R-:W-:Y:S02]  /*5fa0*/  FMNMX.FTZ R2, R240, R0, !PT ;  /* 0x00000000f0027209 */ /* 0x002fe40007810000 */
[----:B------:R-:W-:Y:S02]  /*5fb0*/  FMNMX.FTZ R0, R48, R5, !PT ;  /* 0x0000000530007209 */ /* 0x000fe40007810000 */
[----:B------:R-:W-:Y:S05]  /*5fc0*/  FMNMX.FTZ R5, R184, R107, !PT ;  /* 0x0000006bb8057209 */ /* 0x000fea0007810000 */
[----:B------:R-:W1:Y:S01]  /*5fd0*/  MUFU.TANH R45, R64 ;  /* 0x00000040002d7308 */ /* 0x000e620000002400 */
[----:B------:R-:W-:Y:S02]  /*5fe0*/  FMNMX.FTZ R5, R185, R5, !PT ;  /* 0x00000005b9057209 */ /* 0x000fe40007810000 */
[----:B--2---:R-:W-:Y:S07]  /*5ff0*/  FMNMX.FTZ R4, R49, R4, !PT ;  /* 0x0000000431047209 */ /* 0x004fee0007810000 */
[----:B------:R-:W2:Y:S01]  /*6000*/  MUFU.TANH R250, R60 ;  /* 0x0000003c00fa7308 */ /* 0x000ea20000002400 */
[----:B---3--:R-:W-:Y:S09]  /*6010*/  FMNMX.FTZ R0, R44, R0, !PT ;  /* 0x000000002c007209 */ /* 0x008ff20007810000 */
[----:B------:R-:W3:Y:S01]  /*6020*/  MUFU.TANH R249, R65 ;  /* 0x0000004100f97308 */ /* 0x000ee20000002400 */
[----:B-1----:R-:W-:Y:S09]  /*6030*/  FMNMX.FTZ R4, R45, R4, !PT ;  /* 0x000000042d047209 */ /* 0x002ff20007810000 */
[----:B------:R-:W1:Y:S01]  /*6040*/  MUFU.TANH R248, R61 ;  /* 0x0000003d00f87308 */ /* 0x000e620000002400 */
[----:B--2---:R-:W-:Y:S09]  /*6050*/  FMNMX.FTZ R0, R250, R0, !PT ;  /* 0x00000000fa007209 */ /* 0x004ff20007810000 */
[----:B------:R-:W2:Y:S01]  /*6060*/  MUFU.TANH R183, R14 ;  /* 0x0000000e00b77308 */ /* 0x000ea20000002400 */
[----:B---3--:R-:W-:Y:S05]  /*6070*/  FMNMX.FTZ R4, R249, R4, !PT ;  /* 0x00000004f9047209 */ /* 0x008fea0007810000 */
[----:B------:R-:W3:Y:S04]  /*6080*/  SHFL.BFLY PT, R7, R4, 0x2, 0x1f ;  /* 0x0c401f0004077f89 */ /* 0x000ee800000e0000 */
[----:B------:R-:W4:Y:S01]  /*6090*/  MUFU.TANH R15, R15 ;  /* 0x0000000f000f7308 */ /* 0x000f220000002400 */
[----:B-1----:R-:W-:Y:S05]  /*60a0*/  FMNMX.FTZ R0, R248, R0, !PT ;  /* 0x00000000f8007209 */ /* 0x002fea0007810000 */
[----:B------:R-:W1:Y:S04]  /*60b0*/  SHFL.BFLY PT, R103, R0, 0x2, 0x1f ;  /* 0x0c401f0000677f89 */ /* 0x000e6800000e0000 */
[----:B------:R-:W1:Y:S01]  /*60c0*/  MUFU.TANH R211, R30 ;  /* 0x0000001e00d37308 */ /* 0x000e620000002400 */
[----:B--2---:R-:W-:Y:S09]  /*60d0*/  FMNMX.FTZ R5, R183, R5, !PT ;  /* 0x00000005b7057209 */ /* 0x004ff20007810000 */
[----:B------:R-:W2:Y:S01]  /*60e0*/  MUFU.TANH R51, R66 ;  /* 0x0000004200337308 */ /* 0x000ea20000002400 */
[----:B---3--:R-:W-:Y:S02]  /*60f0*/  FMNMX.FTZ R4, R4, R7, !PT ;  /* 0x0000000704047209 */ /* 0x008fe40007810000 */
[----:B----4-:R-:W-:Y:S03]  /*6100*/  FMNMX.FTZ R5, R15, R5, !PT ;  /* 0x000000050f057209 */ /* 0x010fe60007810000 */
[----:B------:R-:W3:Y:S01]  /*6110*/  SHFL.BFLY PT, R105, R4, 0x1, 0x1f ;  /* 0x0c201f0004697f89 */ /* 0x000ee200000e0000 */
[----:B------:R-:W-:Y:S03]  /*6120*/  FMNMX.FTZ R5, R202, R5, !PT ;  /* 0x00000005ca057209 */ /* 0x000fe60007810000 */
[----:B------:R-:W4:Y:S01]  /*6130*/  MUFU.TANH R214, R31 ;  /* 0x0000001f00d67308 */ /* 0x000f220000002400 */
[----:B------:R-:W-:Y:S02]  /*6140*/  FMNMX.FTZ R5, R204, R5, !PT ;  /* 0x00000005cc057209 */ /* 0x000fe40007810000 */
[----:B-1----:R-:W-:Y:S02]  /*6150*/  FMNMX.FTZ R103, R0, R103, !PT ;  /* 0x0000006700677209 */ /* 0x002fe40007810000 */
[----:B------:R-:W-:Y:S05]  /*6160*/  FMNMX.FTZ R5, R211, R5, !PT ;  /* 0x00000005d3057209 */ /* 0x000fea0007810000 */
[----:B------:R-:W1:Y:S01]  /*6170*/  MUFU.TANH R50, R67 ;  /* 0x0000004300327308 */ /* 0x000e620000002400 */
[----:B--2---:R-:W-:Y:S09]  /*6180*/  FMNMX.FTZ R2, R51, R2, !PT ;  /* 0x0000000233027209 */ /* 0x004ff20007810000 */
[----:B------:R-:W2:Y:S01]  /*6190*/  MUFU.TANH R189, R42 ;  /* 0x0000002a00bd7308 */ /* 0x000ea20000002400 */
[----:B---3--:R-:W-:Y:S02]  /*61a0*/  FMNMX.FTZ R105, R4, R105, !PT ;  /* 0x0000006904697209 */ /* 0x008fe40007810000 */
[----:B----4-:R-:W-:Y:S03]  /*61b0*/  FMNMX.FTZ R0, R214, R5, !PT ;  /* 0x00000005d6007209 */ /* 0x010fe60007810000 */
[----:B------:R-:W-:Y:S04]  /*61c0*/  FMUL.FTZ R174, R105, c[0x0][0x2d0] ;  /* 0x0000b40069ae7a20 */ /* 0x000fe80000410000 */
[----:B------:R-:W3:Y:S01]  /*61d0*/  MUFU.TANH R205, R47 ;  /* 0x0000002f00cd7308 */ /* 0x000ee20000002400 */
[--C-:B------:R-:W-:Y:S01]  /*61e0*/  FFMA.FTZ R40, R193, c[0x0][0x2d0], -R174.reuse ;  /* 0x0000b400c1287a23 */ /* 0x100fe200000108ae */
[----:B------:R-:W-:Y:S02]  /*61f0*/  MOV R193, R45 ;  /* 0x0000002d00c17202 */ /* 0x000fe40000000f00 */
[----:B-1----:R-:W-:Y:S05]  /*6200*/  FMNMX.FTZ R2, R50, R2, !PT ;  /* 0x0000000232027209 */ /* 0x002fea0007810000 */
[----:B------:R-:W1:Y:S01]  /*6210*/  SHFL.BFLY PT, R6, R2, 0x2, 0x1f ;  /* 0x0c401f0002067f89 */ /* 0x000e6200000e0000 */
[----:B------:R-:W4:Y:S01]  /*6220*/  MUFU.TANH R246, R58 ;  /* 0x0000003a00f67308 */ /* 0x000f220000002400 */
[----:B--2---:R-:W-:Y:S01]  /*6230*/  FMNMX.FTZ R5, R189, R0, !PT ;  /* 0x00000000bd057209 */ /* 0x004fe20007810000 */
[----:B------:R-:W-:Y:S03]  /*6240*/  FMUL.FTZ R0, R63, c[0x0][0x320] ;  /* 0x0000c8003f007a20 */ /* 0x000fe60000410000 */
[----:B------:R-:W-:Y:S05]  /*6250*/  FMNMX.FTZ R5, R188, R5, !PT ;  /* 0x00000005bc057209 */ /* 0x000fea0007810000 */
[----:B------:R2:W-:Y:S01]  /*6260*/  MUFU.TANH R173, R0 ;  /* 0x0000000000ad7308 */ /* 0x0005e20000002400 */
[----:B------:R-:W-:Y:S04]  /*6270*/  FMNMX.FTZ R4, R190, R5, !PT ;  /* 0x00000005be047209 */ /* 0x000fe80007810000 */
[----:B---3--:R-:W-:Y:S05]  /*6280*/  FMNMX.FTZ R4, R205, R4, !PT ;  /* 0x00000004cd047209 */ /* 0x008fea0007810000 */
[----:B------:R-:W3:Y:S01]  /*6290*/  MUFU.TANH R243, R59 ;  /* 0x0000003b00f37308 */ /* 0x000ee20000002400 */
[----:B-1----:R-:W-:Y:S02]  /*62a0*/  FMNMX.FTZ R2, R2, R6, !PT ;  /* 0x0000000602027209 */ /* 0x002fe40007810000 */
[----:B------:R-:W1:Y:S07]  /*62b0*/  SHFL.BFLY PT, R6, R103, 0x1, 0x1f ;  /* 0x0c201f0067067f89 */ /* 0x000e6e00000e0000 */
[----:B------:R-:W-:Y:S01]  /*62c0*/  MUFU.TANH R172, R62 ;  /* 0x0000003e00ac7308 */ /* 0x000fe20000002400 */
[----:B------:R-:W3:Y:S01]  /*62d0*/  SHFL.BFLY PT, R104, R2, 0x1, 0x1f ;  /* 0x0c201f0002687f89 */ /* 0x000ee200000e0000 */
[----:B--2---:R-:W-:Y:S04]  /*62e0*/  FADD.FTZ R0, -R105, R3 ;  /* 0x0000000369007221 */ /* 0x004fe80000010100 */
[----:B------:R-:W-:Y:S04]  /*62f0*/  FMUL.FTZ R0, R0, c[0x0][0x2d0] ;  /* 0x0000b40000007a20 */ /* 0x000fe80000410000 */
[----:B------:R2:W2:Y:S01]  /*6300*/  MUFU.EX2 R102, R0 ;  /* 0x0000000000667308 */ /* 0x0004a20000000800 */
[----:B-1----:R-:W-:Y:S02]  /*6310*/  FMNMX.FTZ R103, R103, R6, !PT ;  /* 0x0000000667677209 */ /* 0x002fe40007810000 */
[----:B---3--:R-:W-:Y:S02]  /*6320*/  FMNMX.FTZ R104, R2, R104, !PT ;  /* 0x0000006802687209 */ /* 0x008fe40007810000 */
[----:B----4-:R-:W-:Y:S01]  /*6330*/  FMNMX.FTZ R2, R246, R4, !PT ;  /* 0x00000004f6027209 */ /* 0x010fe20007810000 */
[----:B------:R-:W-:Y:S02]  /*6340*/  FFMA.FTZ R4, R177, c[0x0][0x2d0], -R174 ;  /* 0x0000b400b1047a23 */ /* 0x000fe400000108ae */
[C---:B------:R-:W-:Y:S02]  /*6350*/  FMUL.FTZ R175, R104.reuse, c[0x0][0x2d0] ;  /* 0x0000b40068af7a20 */ /* 0x040fe40000410000 */
[----:B------:R-:W-:Y:S01]  /*6360*/  MUFU.EX2 R177, R4 ;  /* 0x0000000400b17308 */ /* 0x000fe20000000800 */
[----:B--2---:R-:W-:Y:S01]  /*6370*/  FMNMX.FTZ R0, R243, R2, !PT ;  /* 0x00000002f3007209 */ /* 0x004fe20007810000 */
[----:B------:R-:W-:Y:S02]  /*6380*/  FADD.FTZ R2, -R104, R100 ;  /* 0x0000006468027221 */ /* 0x000fe40000010100 */
[----:B------:R-:W-:Y:S01]  /*6390*/  FMUL.FTZ R32, R102, R136 ;  /* 0x0000008866207220 */ /* 0x000fe20000410000 */
[----:B------:R-:W-:Y:S01]  /*63a0*/  FMNMX.FTZ R0, R172, R0, !PT ;  /* 0x00000000ac007209 */ /* 0x000fe20007810000 */
[----:B------:R-:W-:Y:S01]  /*63b0*/  FMUL.FTZ R2, R2, c[0x0][0x2d0] ;  /* 0x0000b40002027a20 */ /* 0x000fe20000410000 */
[----:B------:R-:W-:Y:S01]  /*63c0*/  MOV R136, R243 ;  /* 0x000000f300887202 */ /* 0x000fe20000000f00 */
[----:B------:R-:W-:Y:S01]  /*63d0*/  FMUL.FTZ R33, R102, R137 ;  /* 0x0000008966217220 */ /* 0x000fe20000410000 */
[----:B------:R-:W-:Y:S01]  /*63e0*/  FMNMX.FTZ R0, R173, R0, !PT ;  /* 0x00000000ad007209 */ /* 0x000fe20007810000 */
[----:B------:R1:W2:Y:S01]  /*63f0*/  MUFU.EX2 R101, R2 ;  /* 0x0000000200657308 */ /* 0x0002a20000000800 */
[--C-:B------:R-:W-:Y:S01]  /*6400*/  FFMA.FTZ R60, R194, c[0x0][0x2d0], -R175.reuse ;  /* 0x0000b400c23c7a23 */ /* 0x100fe200000108af */
[----:B------:R-:W-:Y:S01]  /*6410*/  MOV R137, R248 ;  /* 0x000000f800897202 */ /* 0x000fe20000000f00 */
[--C-:B------:R-:W-:Y:S01]  /*6420*/  FFMA.FTZ R64, R195, c[0x0][0x2d0], -R175.reuse ;  /* 0x0000b400c3407a23 */ /* 0x100fe200000108af */
[----:B------:R-:W3:Y:S01]  /*6430*/  SHFL.BFLY PT, R3, R0, 0x2, 0x1f ;  /* 0x0c401f0000037f89 */ /* 0x000ee200000e0000 */
[C---:B------:R-:W-:Y:S02]  /*6440*/  FMUL.FTZ R65, R102.reuse, R169 ;  /* 0x000000a966417220 */ /* 0x040fe40000410000 */
[C---:B------:R-:W-:Y:S02]  /*6450*/  FMUL.FTZ R68, R102.reuse, R68 ;  /* 0x0000004466447220 */ /* 0x040fe40000410000 */
[C---:B------:R-:W-:Y:S02]  /*6460*/  FMUL.FTZ R69, R102.reuse, R69 ;  /* 0x0000004566457220 */ /* 0x040fe40000410000 */
[C---:B------:R-:W-:Y:S02]  /*6470*/  FMUL.FTZ R80, R102.reuse, R80 ;  /* 0x0000005066507220 */ /* 0x040fe40000410000 */
[C---:B------:R-:W-:Y:S02]  /*6480*/  FMUL.FTZ R81, R102.reuse, R81 ;  /* 0x0000005166517220 */ /* 0x040fe40000410000 */
[C---:B------:R-:W-:Y:S02]  /*6490*/  FMUL.FTZ R84, R102.reuse, R84 ;  /* 0x0000005466547220 */ /* 0x040fe40000410000 */
[C---:B------:R-:W-:Y:S02]  /*64a0*/  FMUL.FTZ R85, R102.reuse, R85 ;  /* 0x0000005566557220 */ /* 0x040fe40000410000 */
[C---:B------:R-:W-:Y:S02]  /*64b0*/  FMUL.FTZ R96, R102.reuse, R96 ;  /* 0x0000006066607220 */ /* 0x040fe40000410000 */
[----:B------:R-:W-:Y:S02]  /*64c0*/  FMUL.FTZ R97, R102, R97 ;  /* 0x0000006166617220 */ /* 0x000fe40000410000 */
[----:B-1----:R-:W-:Y:S02]  /*64d0*/  FADD.FTZ R2, -R103, R106 ;  /* 0x0000006a67027221 */ /* 0x002fe40000010100 */
[----:B--2---:R-:W-:Y:S01]  /*64e0*/  FMUL.FTZ R34, R101, R138 ;  /* 0x0000008a65227220 */ /* 0x004fe20000410000 */
[----:B------:R-:W-:Y:S01]  /*64f0*/  MOV R138, R250 ;  /* 0x000000fa008a7202 */ /* 0x000fe20000000f00 */
[----:B------:R-:W-:Y:S01]  /*6500*/  FMUL.FTZ R2, R2, c[0x0][0x2d0] ;  /* 0x0000b40002027a20 */ /* 0x000fe20000410000 */
[----:B---3--:R-:W-:Y:S01]  /*6510*/  FMNMX.FTZ R0, R0, R3, !PT ;  /* 0x0000000300007209 */ /* 0x008fe20007810000 */
[--C-:B------:R-:W-:Y:S02]  /*6520*/  FFMA.FTZ R3, R179, c[0x0][0x2d0], -R175.reuse ;  /* 0x0000b400b3037a23 */ /* 0x100fe400000108af */
[----:B------:R1:W2:Y:S01]  /*6530*/  MUFU.EX2 R100, R2 ;  /* 0x0000000200647308 */ /* 0x0002a20000000800 */
[C---:B------:R-:W-:Y:S01]  /*6540*/  FMUL.FTZ R35, R101.reuse, R139 ;  /* 0x0000008b65237220 */ /* 0x040fe20000410000 */
[----:B------:R-:W-:Y:S01]  /*6550*/  MOV R139, R44 ;  /* 0x0000002c008b7202 */ /* 0x000fe20000000f00 */
[--C-:B------:R-:W-:Y:S02]  /*6560*/  FFMA.FTZ R44, R186, c[0x0][0x2d0], -R174.reuse ;  /* 0x0000b400ba2c7a23 */ /* 0x100fe400000108ae */
[C---:B------:R-:W-:Y:S02]  /*6570*/  FMUL.FTZ R66, R101.reuse, R170 ;  /* 0x000000aa65427220 */ /* 0x040fe40000410000 */
[C---:B------:R-:W-:Y:S02]  /*6580*/  FMUL.FTZ R67, R101.reuse, R171 ;  /* 0x000000ab65437220 */ /* 0x040fe40000410000 */
[C---:B------:R-:W-:Y:S01]  /*6590*/  FMUL.FTZ R70, R101.reuse, R70 ;  /* 0x0000004665467220 */ /* 0x040fe20000410000 */
[----:B------:R3:W-:Y:S01]  /*65a0*/  MUFU.EX2 R179, R3 ;  /* 0x0000000300b37308 */ /* 0x0007e20000000800 */
[C---:B------:R-:W-:Y:S02]  /*65b0*/  FMUL.FTZ R71, R101.reuse, R71 ;  /* 0x0000004765477220 */ /* 0x040fe40000410000 */
[C---:B------:R-:W-:Y:S02]  /*65c0*/  FMUL.FTZ R82, R101.reuse, R82 ;  /* 0x0000005265527220 */ /* 0x040fe40000410000 */
[C---:B------:R-:W-:Y:S02]  /*65d0*/  FMUL.FTZ R83, R101.reuse, R83 ;  /* 0x0000005365537220 */ /* 0x040fe40000410000 */
[C---:B------:R-:W-:Y:S02]  /*65e0*/  FMUL.FTZ R86, R101.reuse, R86 ;  /* 0x0000005665567220 */ /* 0x040fe40000410000 */
[C---:B------:R-:W-:Y:S01]  /*65f0*/  FMUL.FTZ R87, R101.reuse, R87 ;  /* 0x0000005765577220 */ /* 0x040fe20000410000 */
[----:B------:R4:W-:Y:S01]  /*6600*/  MUFU.EX2 R250, R44 ;  /* 0x0000002c00fa7308 */ /* 0x0009e20000000800 */
[C---:B------:R-:W-:Y:S02]  /*6610*/  FMUL.FTZ R98, R101.reuse, R98 ;  /* 0x0000006265627220 */ /* 0x040fe40000410000 */
[----:B------:R-:W-:Y:S02]  /*6620*/  FMUL.FTZ R99, R101, R99 ;  /* 0x0000006365637220 */ /* 0x000fe40000410000 */
[----:B-1----:R-:W-:Y:S02]  /*6630*/  FFMA.FTZ R2, R176, c[0x0][0x2d0], -R174 ;  /* 0x0000b400b0027a23 */ /* 0x002fe400000108ae */
[----:B------:R-:W-:Y:S02]  /*6640*/  FMUL.FTZ R176, R103, c[0x0][0x2d0] ;  /* 0x0000b40067b07a20 */ /* 0x000fe40000410000 */
[----:B--2---:R-:W-:Y:S01]  /*6650*/  FMUL.FTZ R29, R100, R133 ;  /* 0x00000085641d7220 */ /* 0x004fe20000410000 */
[----:B------:R-:W1:Y:S01]  /*6660*/  MUFU.EX2 R21, R2 ;  /* 0x0000000200157308 */ /* 0x000e620000000800 */
[--C-:B------:R-:W-:Y:S02]  /*6670*/  FFMA.FTZ R4, R182, c[0x0][0x2d0], -R176.reuse ;  /* 0x0000b400b6047a23 */ /* 0x100fe400000108b0 */
[--C-:B------:R-:W-:Y:S02]  /*6680*/  FFMA.FTZ R14, R12, c[0x0][0x2d0], -R176.reuse ;  /* 0x0000b4000c0e7a23 */ /* 0x100fe400000108b0 */
[--C-:B---3--:R-:W-:Y:S02]  /*6690*/  FFMA.FTZ R3, R178, c[0x0][0x2d0], -R175.reuse ;  /* 0x0000b400b2037a23 */ /* 0x108fe400000108af */
[----:B------:R-:W-:Y:S02]  /*66a0*/  FFMA.FTZ R106, R199, c[0x0][0x2d0], -R176 ;  /* 0x0000b400c76a7a23 */ /* 0x000fe400000108b0 */
[C---:B------:R-:W-:Y:S01]  /*66b0*/  FMUL.FTZ R25, R100.reuse, R129 ;  /* 0x0000008164197220 */ /* 0x040fe20000410000 */
[----:B------:R2:W-:Y:S01]  /*66c0*/  MUFU.EX2 R24, R3 ;  /* 0x0000000300187308 */ /* 0x0005e20000000800 */
[C---:B------:R-:W-:Y:S01]  /*66d0*/  FMUL.FTZ R28, R100.reuse, R132 ;  /* 0x00000084641c7220 */ /* 0x040fe20000410000 */
[----:B------:R-:W-:Y:S01]  /*66e0*/  MOV R129, R51 ;  /* 0x0000003300817202 */ /* 0x000fe20000000f00 */
[C---:B------:R-:W-:Y:S02]  /*66f0*/  FMUL.FTZ R45, R100.reuse, R149 ;  /* 0x00000095642d7220 */ /* 0x040fe40000410000 */
[C---:B----4-:R-:W-:Y:S02]  /*6700*/  FMUL.FTZ R44, R100.reuse, R148 ;  /* 0x00000094642c7220 */ /* 0x050fe40000410000 */
[C---:B------:R-:W-:Y:S02]  /*6710*/  FMUL.FTZ R51, R101.reuse, R155 ;  /* 0x0000009b65337220 */ /* 0x040fe40000410000 */
[C---:B------:R-:W-:Y:S01]  /*6720*/  FMUL.FTZ R57, R100.reuse, R161 ;  /* 0x000000a164397220 */ /* 0x040fe20000410000 */
[----:B------:R-:W-:Y:S01]  /*6730*/  MUFU.EX2 R242, R4 ;  /* 0x0000000400f27308 */ /* 0x000fe20000000800 */
[C---:B------:R-:W-:Y:S02]  /*6740*/  FMUL.FTZ R61, R100.reuse, R165 ;  /* 0x000000a5643d7220 */ /* 0x040fe40000410000 */
[----:B------:R-:W-:Y:S01]  /*6750*/  FMUL.FTZ R72, R100, R72 ;  /* 0x0000004864487220 */ /* 0x000fe20000410000 */
[----:B-1----:R-:W-:Y:S01]  /*6760*/  MOV R182, R21 ;  /* 0x0000001500b67202 */ /* 0x002fe20000000f00 */
[--C-:B------:R-:W-:Y:S02]  /*6770*/  FFMA.FTZ R2, R16, c[0x0][0x2d0], -R174.reuse ;  /* 0x0000b40010027a23 */ /* 0x100fe400000108ae */
[----:B------:R-:W-:Y:S02]  /*6780*/  FMUL.FTZ R16, R102, R120 ;  /* 0x0000007866107220 */ /* 0x000fe40000410000 */
[C---:B------:R-:W-:Y:S01]  /*6790*/  FMUL.FTZ R73, R100.reuse, R73 ;  /* 0x0000004964497220 */ /* 0x040fe20000410000 */
[----:B------:R1:W3:Y:S01]  /*67a0*/  MUFU.EX2 R245, R2 ;  /* 0x0000000200f57308 */ /* 0x0002e20000000800 */
[C---:B------:R-:W-:Y:S02]  /*67b0*/  FMUL.FTZ R76, R100.reuse, R76 ;  /* 0x0000004c644c7220 */ /* 0x040fe40000410000 */
[----:B------:R-:W-:Y:S02]  /*67c0*/  FMUL.FTZ R77, R100, R77 ;  /* 0x0000004d644d7220 */ /* 0x000fe40000410000 */
[--C-:B--2---:R-:W-:Y:S02]  /*67d0*/  FFMA.FTZ R3, R18, c[0x0][0x2d0], -R175.reuse ;  /* 0x0000b40012037a23 */ /* 0x104fe400000108af */
[----:B------:R-:W-:Y:S02]  /*67e0*/  FMUL.FTZ R18, R101, R122 ;  /* 0x0000007a65127220 */ /* 0x000fe40000410000 */
[C---:B------:R-:W-:Y:S01]  /*67f0*/  FMUL.FTZ R88, R100.reuse, R88 ;  /* 0x0000005864587220 */ /* 0x040fe20000410000 */
[----:B------:R2:W4:Y:S01]  /*6800*/  MUFU.EX2 R244, R3 ;  /* 0x0000000300f47308 */ /* 0x0005220000000800 */
[C---:B------:R-:W-:Y:S02]  /*6810*/  FMUL.FTZ R89, R100.reuse, R89 ;  /* 0x0000005964597220 */ /* 0x040fe40000410000 */
[C---:B------:R-:W-:Y:S02]  /*6820*/  FMUL.FTZ R92, R100.reuse, R92 ;  /* 0x0000005c645c7220 */ /* 0x040fe40000410000 */
[----:B------:R-:W-:Y:S05]  /*6830*/  FMUL.FTZ R93, R100, R93 ;  /* 0x0000005d645d7220 */ /* 0x000fea0000410000 */
[----:B------:R-:W-:Y:S01]  /*6840*/  MUFU.EX2 R178, R14 ;  /* 0x0000000e00b27308 */ /* 0x000fe20000000800 */
[----:B-1----:R-:W-:Y:S01]  /*6850*/  FFMA.FTZ R2, R17, c[0x0][0x2d0], -R174 ;  /* 0x0000b40011027a23 */ /* 0x002fe200000108ae */
[----:B---3--:R-:W-:Y:S01]  /*6860*/  MOV R132, R245 ;  /* 0x000000f500847202 */ /* 0x008fe20000000f00 */
[----:B------:R-:W-:Y:S07]  /*6870*/  FMUL.FTZ R17, R102, R121 ;  /* 0x0000007966117220 */ /* 0x000fee0000410000 */
[----:B------:R1:W-:Y:S01]  /*6880*/  MUFU.EX2 R241, R2 ;  /* 0x0000000200f17308 */ /* 0x0003e20000000800 */
[----:B--2---:R-:W-:Y:S01]  /*6890*/  FFMA.FTZ R3, R19, c[0x0][0x2d0], -R175 ;  /* 0x0000b40013037a23 */ /* 0x004fe200000108af */
[----:B----4-:R-:W-:Y:S01]  /*68a0*/  MOV R133, R244 ;  /* 0x000000f400857202 */ /* 0x010fe20000000f00 */
[----:B------:R-:W-:Y:S07]  /*68b0*/  FMUL.FTZ R19, R101, R123 ;  /* 0x0000007b65137220 */ /* 0x000fee0000410000 */
[----:B------:R2:W-:Y:S01]  /*68c0*/  MUFU.EX2 R20, R3 ;  /* 0x0000000300147308 */ /* 0x0005e20000000800 */
[----:B-1----:R-:W1:Y:S01]  /*68d0*/  SHFL.BFLY PT, R2, R0, 0x1, 0x1f ;  /* 0x0c201f0000027f89 */ /* 0x002e6200000e0000 */
[----:B--2---:R-:W-:Y:S01]  /*68e0*/  @P0 IADD3 R3, P1, R22, UR19, RZ ;  /* 0x0000001316030c10 */ /* 0x004fe2000ff3e0ff */
[----:B------:R-:W-:Y:S03]  /*68f0*/  @UP0 UIADD3.X UR19, UR9, UR18, UR8, UP5, UP4 ;  /* 0x0000001209130290 */ /* 0x000fe6000afe8408 */
[----:B------:R-:W-:Y:S02]  /*6900*/  @P0 LEA R10, P3, R3, c[0x0][0x1c8], 0x1 ;  /* 0x00007200030a0a11 */ /* 0x000fe400078608ff */
[----:B------:R-:W-:Y:S01]  /*6910*/  @P0 IADD3.X R4, R23, UR18, RZ, P1, !PT ;  /* 0x0000001217040c10 */ /* 0x000fe20008ffe4ff */
[----:B------:R-:W-:Y:S01]  /*6920*/  @UP0 UIADD3.X UR18, UR10, UR18, URZ, UP3, !UPT ;  /* 0x000000120a120290 */ /* 0x000fe20009ffe43f */
[----:B-----5:R-:W-:Y:S02]  /*6930*/  @P0 IADD3 R7, P2, P1, R26, UR20, R234 ;  /* 0x000000141a070c10 */ /* 0x020fe4000f95e0ea */
[----:B------:R-:W-:Y:S01]  /*6940*/  @P0 LEA.HI.X R11, R3, c[0x0][0x1cc], R4, 0x1, P3 ;  /* 0x00007300030b0a11 */ /* 0x000fe200018f0c04 */
[----:B------:R-:W-:Y:S01]  /*6950*/  FFMA.FTZ R3, R181, c[0x0][0x2d0], -R176 ;  /* 0x0000b400b5037a23 */ /* 0x000fe200000108b0 */
[----:B------:R-:W-:Y:S01]  /*6960*/  @UP0 UIADD3.X UR20, UR9, UR18, UR8, UP2, UP1 ;  /* 0x0000001209140290 */ /* 0x000fe200097e2408 */
[--C-:B------:R-:W-:Y:S02]  /*6970*/  @P0 IADD3.X R9, R8, UR19, R251.reuse, P2, P1 ;  /* 0x0000001308090c10 */ /* 0x100fe400097e24fb */
[----:B------:R2:W-:Y:S01]  /*6980*/  MUFU.EX2 R181, R3 ;  /* 0x0000000300b57308 */ /* 0x0005e20000000800 */
[----:B------:R-:W-:Y:S01]  /*6990*/  @P0 IADD3 R5, P3, P2, R26, UR22, R234 ;  /* 0x000000161a050c10 */ /* 0x000fe2000fa7e0ea */
[----:B------:R3:W-:Y:S01]  /*69a0*/  @P0 LDGSTS.E.BYPASS.LTC128B.128 [R233+0x3100], [R10.64], !P6 ;  /* 0x031000000ae90fae */ /* 0x0007e2000f101d50 */
[----:B-1----:R-:W-:Y:S02]  /*69b0*/  FMNMX.FTZ R2, R0, R2, !PT ;  /* 0x0000000200027209 */ /* 0x002fe40007810000 */
[----:B------:R-:W-:Y:S02]  /*69c0*/  @P0 IADD3.X R13, R8, UR20, R251, P3, P2 ;  /* 0x00000014080d0c10 */ /* 0x000fe40009fe44fb */
[C---:B------:R-:W-:Y:S01]  /*69d0*/  @P0 LEA R6, P3, R7.reuse, c[0x0][0x1c8], 0x1 ;  /* 0x0000720007060a11 */ /* 0x040fe200078608ff */
[----:B------:R-:W-:Y:S02]  /*69e0*/  FADD.FTZ R0, -R2, R107 ;  /* 0x0000006b02007221 */ /* 0x000fe40000010100 */
[----:B------:R1:W-:Y:S01]  /*69f0*/  MUFU.EX2 R251, R40 ;  /* 0x0000002800fb7308 */ /* 0x0003e20000000800 */
[----:B------:R-:W-:Y:S01]  /*6a00*/  @P0 LEA.HI.X R7, R7, c[0x0][0x1cc], R9, 0x1, P3 ;  /* 0x0000730007070a11 */ /* 0x000fe200018f0c09 */
[----:B------:R-:W-:Y:S02]  /*6a10*/  FMUL.FTZ R0, R0, c[0x0][0x2d0] ;  /* 0x0000b40000007a20 */ /* 0x000fe40000410000 */
[----:B------:R-:W-:Y:S02]  /*6a20*/  FFMA.FTZ R107, R215, c[0x0][0x2d0], -R175 ;  /* 0x0000b400d76b7a23 */ /* 0x000fe400000108af */
[----:B------:R4:W-:Y:S04]  /*6a30*/  @P0 LDGSTS.E.BYPASS.LTC128B.128 [R233+0x4100], [R6.64+0x40], !P5 ;  /* 0x0410004006e90fae */ /* 0x0009e8000e901d50 */
[----:B------:R-:W3:Y:S01]  /*6a40*/  MUFU.EX2 R0, R0 ;  /* 0x0000000000007308 */ /* 0x000ee20000000800 */
[----:B--2---:R-:W-:Y:S03]  /*6a50*/  @P0 IADD3 R3, P1, R22, UR21, RZ ;  /* 0x0000001516030c10 */ /* 0x004fe6000ff3e0ff */
[----:B------:R4:W-:Y:S01]  /*6a60*/  @P0 LDGSTS.E.BYPASS.LTC128B.128 [R233+0x5100], [R6.64+0x80], !P4 ;  /* 0x0510008006e90fae */ /* 0x0009e2000e101d50 */
[----:B------:R-:W-:Y:S02]  /*6a70*/  @P0 LEA R8, P2, R3, c[0x0][0x1c8], 0x1 ;  /* 0x0000720003080a11 */ /* 0x000fe400078408ff */
[----:B------:R-:W-:Y:S02]  /*6a80*/  @P0 IADD3.X R12, R23, UR18, RZ, P1, !PT ;  /* 0x00000012170c0c10 */ /* 0x000fe40008ffe4ff */
[----:B------:R-:W-:Y:S02]  /*6a90*/  @P0 LEA R4, P1, R5, c[0x0][0x1c8], 0x1 ;  /* 0x0000720005040a11 */ /* 0x000fe400078208ff */
[----:B------:R-:W-:Y:S01]  /*6aa0*/  @P0 LEA.HI.X R9, R3, c[0x0][0x1cc], R12, 0x1, P2 ;  /* 0x0000730003090a11 */ /* 0x000fe200010f0c0c */
[--C-:B------:R-:W-:Y:S01]  /*6ab0*/  FFMA.FTZ R3, R180, c[0x0][0x2d0], -R176.reuse ;  /* 0x0000b400b4037a23 */ /* 0x100fe200000108b0 */
[----:B------:R-:W-:Y:S01]  /*6ac0*/  @P0 LEA.HI.X R5, R5, c[0x0][0x1cc], R13, 0x1, P1 ;  /* 0x0000730005050a11 */ /* 0x000fe200008f0c0d */
[C---:B------:R-:W-:Y:S02]  /*6ad0*/  FMUL.FTZ R12, R100.reuse, R116 ;  /* 0x00000074640c7220 */ /* 0x040fe40000410000 */
[----:B------:R2:W-:Y:S01]  /*6ae0*/  @P0 LDGSTS.E.BYPASS.LTC128B.128 [R233+0x3900], [R8.64], !P6 ;  /* 0x0390000008e90fae */ /* 0x0005e2000f101d50 */
[----:B------:R5:W5:Y:S01]  /*6af0*/  MUFU.EX2 R180, R3 ;  /* 0x0000000300b47308 */ /* 0x000b620000000800 */
[C---:B------:R-:W-:Y:S02]  /*6b00*/  FMUL.FTZ R13, R100.reuse, R117 ;  /* 0x00000075640d7220 */ /* 0x040fe40000410000 */
[----:B-1----:R-:W-:Y:S01]  /*6b10*/  FMUL.FTZ R40, R100, R144 ;  /* 0x0000009064287220 */ /* 0x002fe20000410000 */
[----:B------:R-:W-:Y:S01]  /*6b20*/  MOV R144, R41 ;  /* 0x0000002900907202 */ /* 0x000fe20000000f00 */
[C---:B---3--:R-:W-:Y:S02]  /*6b30*/  FMUL.FTZ R10, R0.reuse, R110 ;  /* 0x0000006e000a7220 */ /* 0x048fe40000410000 */
[----:B------:R1:W-:Y:S01]  /*6b40*/  @P0 LDGSTS.E.BYPASS.LTC128B.128 [R233+0x4900], [R4.64+0x40], !P5 ;  /* 0x0490004004e90fae */ /* 0x0003e2000e901d50 */
[C---:B------:R-:W-:Y:S02]  /*6b50*/  FMUL.FTZ R11, R0.reuse, R111 ;  /* 0x0000006f000b7220 */ /* 0x040fe40000410000 */
[C---:B------:R-:W-:Y:S02]  /*6b60*/  FMUL.FTZ R14, R0.reuse, R118 ;  /* 0x00000076000e7220 */ /* 0x040fe40000410000 */
[----:B----4-:R-:W-:Y:S02]  /*6b70*/  FMUL.FTZ R7, R101, R115 ;  /* 0x0000007365077220 */ /* 0x010fe40000410000 */
[C---:B------:R-:W-:Y:S01]  /*6b80*/  FMUL.FTZ R30, R0.reuse, R134 ;  /* 0x00000086001e7220 */ /* 0x040fe20000410000 */
[----:B------:R1:W-:Y:S01]  /*6b90*/  @P0 LDGSTS.E.BYPASS.LTC128B.128 [R233+0x5900], [R4.64+0x80], !P4 ;  /* 0x0590008004e90fae */ /* 0x0003e2000e101d50 */
[----:B------:R-:W-:Y:S01]  /*6ba0*/  MOV R134, R242 ;  /* 0x000000f200867202 */ /* 0x000fe20000000f00 */
[C---:B------:R-:W-:Y:S01]  /*6bb0*/  FMUL.FTZ R26, R0.reuse, R130 ;  /* 0x00000082001a7220 */ /* 0x040fe20000410000 */
[----:B------:R-:W-:Y:S01]  /*6bc0*/  MOV R130, R50 ;  /* 0x0000003200827202 */ /* 0x000fe20000000f00 */
[C---:B------:R-:W-:Y:S01]  /*6bd0*/  FMUL.FTZ R27, R0.reuse, R131 ;  /* 0x00000083001b7220 */ /* 0x040fe20000410000 */
[----:B------:R-:W-:Y:S01]  /*6be0*/  MOV R131, R49 ;  /* 0x0000003100837202 */ /* 0x000fe20000000f00 */
[----:B------:R-:W-:Y:S01]  /*6bf0*/  FMUL.FTZ R31, R0, R135 ;  /* 0x00000087001f7220 */ /* 0x000fe20000410000 */
[----:B------:R-:W-:Y:S01]  /*6c00*/  MOV R135, R241 ;  /* 0x000000f100877202 */ /* 0x000fe20000000f00 */
[----:B------:R-:W-:Y:S01]  /*6c10*/  LDSM.16.MT88.4 R36, [R218+0x100] ;  /* 0x00010000da24783b */ /* 0x000fe20000004200 */
[----:B-----5:R-:W-:Y:S01]  /*6c20*/  FMUL.FTZ R3, R2, c[0x0][0x2d0] ;  /* 0x0000b40002037a20 */ /* 0x020fe20000410000 */
[----:B------:R-:W-:Y:S01]  /*6c30*/  F2FP.BF16.PACK_AB R110, R180, R178 ;  /* 0x000000b2b46e723e */ /* 0x000fe200000010ff */
[----:B--2---:R-:W-:Y:S01]  /*6c40*/  FMUL.FTZ R8, R100, R108 ;  /* 0x0000006c64087220 */ /* 0x004fe20000410000 */
[----:B------:R-:W-:Y:S01]  /*6c50*/  F2FP.BF16.PACK_AB R108, R181, R242 ;  /* 0x000000f2b56c723e */ /* 0x000fe200000010ff */
[----:B------:R-:W-:Y:S01]  /*6c60*/  FFMA.FTZ R6, R184, c[0x0][0x2d0], -R3 ;  /* 0x0000b400b8067a23 */ /* 0x000fe20000010803 */
[----:B------:R-:W-:Y:S01]  /*6c70*/  MOV R184, R20 ;  /* 0x0000001400b87202 */ /* 0x000fe20000000f00 */
[----:B------:R-:W-:Y:S01]  /*6c80*/  FMUL.FTZ R9, R100, R109 ;  /* 0x0000006d64097220 */ /* 0x000fe20000410000 */
[----:B------:R-:W2:Y:S01]  /*6c90*/  LDSM.16.MT88.4 R20, [R217+0x100] ;  /* 0x00010000d914783b */ /* 0x000ea20000004200 */
[----:B------:R3:W-:Y:S01]  /*6ca0*/  MUFU.EX2 R206, R6 ;  /* 0x0000000600ce7308 */ /* 0x0007e20000000800 */
[----:B------:R-:W-:Y:S01]  /*6cb0*/  F2FP.BF16.PACK_AB R115, R184, R244 ;  /* 0x000000f4b873723e */ /* 0x000fe200000010ff */
[----:B------:R-:W-:Y:S01]  /*6cc0*/  FMUL.FTZ R41, R100, R145 ;  /* 0x0000009164297220 */ /* 0x000fe20000410000 */
[----:B------:R-:W-:Y:S01]  /*6cd0*/  MOV R145, R56 ;  /* 0x0000003800917202 */ /* 0x000fe20000000f00 */
[----:B------:R-:W-:Y:S02]  /*6ce0*/  FFMA.FTZ R56, R197, c[0x0][0x2d0], -R175 ;  /* 0x0000b400c5387a23 */ /* 0x000fe400000108af */
[C---:B------:R-:W-:Y:S01]  /*6cf0*/  FMUL.FTZ R42, R0.reuse, R146 ;  /* 0x00000092002a7220 */ /* 0x040fe20000410000 */
[----:B------:R-:W4:Y:S01]  /*6d00*/  LDSM.16.MT88.4 R52, [R217+0x1100] ;  /* 0x00110000d934783b */ /* 0x000f220000004200 */
[----:B------:R-:W-:Y:S01]  /*6d10*/  FMUL.FTZ R43, R0, R147 ;  /* 0x00000093002b7220 */ /* 0x000fe20000410000 */
[----:B------:R-:W-:Y:S01]  /*6d20*/  MOV R146, R191 ;  /* 0x000000bf00927202 */ /* 0x000fe20000000f00 */
[--C-:B-1----:R-:W-:Y:S01]  /*6d30*/  FFMA.FTZ R4, R185, c[0x0][0x2d0], -R3.reuse ;  /* 0x0000b400b9047a23 */ /* 0x102fe20000010803 */
[----:B------:R1:W-:Y:S01]  /*6d40*/  MUFU.EX2 R244, R106 ;  /* 0x0000006a00f47308 */ /* 0x0003e20000000800 */
[----:B------:R-:W-:Y:S01]  /*6d50*/  FMUL.FTZ R5, R102, R113 ;  /* 0x0000007166057220 */ /* 0x000fe20000410000 */
[----:B------:R-:W-:Y:S01]  /*6d60*/  MOV R147, R237 ;  /* 0x000000ed00937202 */ /* 0x000fe20000000f00 */
[C---:B------:R-:W-:Y:S01]  /*6d70*/  FMUL.FTZ R46, R0.reuse, R150 ;  /* 0x00000096002e7220 */ /* 0x040fe20000410000 */
[----:B------:R-:W-:Y:S01]  /*6d80*/  MOV R185, R246 ;  /* 0x000000f600b97202 */ /* 0x000fe20000000f00 */
[----:B------:R-:W-:Y:S01]  /*6d90*/  FMUL.FTZ R47, R0, R151 ;  /* 0x00000097002f7220 */ /* 0x000fe20000410000 */
[----:B------:R-:W-:Y:S01]  /*6da0*/  LDSM.16.MT88.4 R120, [R217+0x2100] ;  /* 0x00210000d978783b */ /* 0x000fe20000004200 */
[----:B------:R-:W-:Y:S02]  /*6db0*/  FMUL.FTZ R49, R102, R153 ;  /* 0x0000009966317220 */ /* 0x000fe40000410000 */
[C---:B------:R-:W-:Y:S01]  /*6dc0*/  FMUL.FTZ R50, R101.reuse, R154 ;  /* 0x0000009a65327220 */ /* 0x040fe20000410000 */
[----:B------:R-:W5:Y:S01]  /*6dd0*/  MUFU.EX2 R207, R4 ;  /* 0x0000000400cf7308 */ /* 0x000f620000000800 */
[C---:B------:R-:W-:Y:S02]  /*6de0*/  FMUL.FTZ R58, R0.reuse, R162 ;  /* 0x000000a2003a7220 */ /* 0x040fe40000410000 */
[----:B---3--:R-:W-:Y:S01]  /*6df0*/  FMUL.FTZ R6, R101, R114 ;  /* 0x0000007265067220 */ /* 0x008fe20000410000 */
[----:B------:R-:W-:Y:S01]  /*6e00*/  F2FP.BF16.PACK_AB R114, R241, R245 ;  /* 0x000000f5f172723e */ /* 0x000fe200000010ff */
[C---:B------:R-:W-:Y:S01]  /*6e10*/  FMUL.FTZ R59, R0.reuse, R163 ;  /* 0x000000a3003b7220 */ /* 0x040fe20000410000 */
[----:B------:R-:W0:Y:S01]  /*6e20*/  LDGDEPBAR ;  /* 0x00000000000079af */ /* 0x000e220000000000 */
[C---:B------:R-:W-:Y:S02]  /*6e30*/  FMUL.FTZ R62, R0.reuse, R166 ;  /* 0x000000a6003e7220 */ /* 0x040fe40000410000 */
[C---:B------:R-:W-:Y:S01]  /*6e40*/  FMUL.FTZ R63, R0.reuse, R167 ;  /* 0x000000a7003f7220 */ /* 0x040fe20000410000 */
[----:B------:R3:W-:Y:S01]  /*6e50*/  MUFU.EX2 R246, R60 ;  /* 0x0000003c00f67308 */ /* 0x0007e20000000800 */
[C---:B------:R-:W-:Y:S02]  /*6e60*/  FMUL.FTZ R74, R0.reuse, R74 ;  /* 0x0000004a004a7220 */ /* 0x040fe40000410000 */
[----:B------:R-:W-:Y:S02]  /*6e70*/  FMUL.FTZ R75, R0, R75 ;  /* 0x0000004b004b7220 */ /* 0x000fe40000410000 */
[--C-:B-1----:R-:W-:Y:S02]  /*6e80*/  FFMA.FTZ R106, R198, c[0x0][0x2d0], -R176.reuse ;  /* 0x0000b400c66a7a23 */ /* 0x102fe400000108b0 */
[C---:B------:R-:W-:Y:S02]  /*6e90*/  FMUL.FTZ R78, R0.reuse, R78 ;  /* 0x0000004e004e7220 */ /* 0x040fe40000410000 */
[C---:B------:R-:W-:Y:S01]  /*6ea0*/  FMUL.FTZ R79, R0.reuse, R79 ;  /* 0x0000004f004f7220 */ /* 0x040fe20000410000 */
[----:B------:R1:W-:Y:S01]  /*6eb0*/  MUFU.EX2 R243, R106 ;  /* 0x0000006a00f37308 */ /* 0x0003e20000000800 */
[C---:B------:R-:W-:Y:S02]  /*6ec0*/  FMUL.FTZ R90, R0.reuse, R90 ;  /* 0x0000005a005a7220 */ /* 0x040fe40000410000 */
[----:B------:R-:W-:Y:S01]  /*6ed0*/  FMUL.FTZ R91, R0, R91 ;  /* 0x0000005b005b7220 */ /* 0x000fe20000410000 */
[----:B-----5:R-:W-:Y:S01]  /*6ee0*/  F2FP.BF16.PACK_AB R109, R207, R206 ;  /* 0x000000cecf6d723e */ /* 0x020fe200000010ff */
[--C-:B------:R-:W-:Y:S01]  /*6ef0*/  FFMA.FTZ R4, R183, c[0x0][0x2d0], -R3.reuse ;  /* 0x0000b400b7047a23 */ /* 0x100fe20000010803 */
[----:B------:R-:W-:Y:S01]  /*6f00*/  MOV R183, R24 ;  /* 0x0000001800b77202 */ /* 0x000fe20000000f00 */
[----:B------:R-:W-:Y:S01]  /*6f10*/  FMUL.FTZ R24, R100, R128 ;  /* 0x0000008064187220 */ /* 0x000fe20000410000 */
[----:B------:R-:W-:Y:S01]  /*6f20*/  MOV R128, R238 ;  /* 0x000000ee00807202 */ /* 0x000fe20000000f00 */
[C---:B------:R-:W-:Y:S01]  /*6f30*/  FMUL.FTZ R94, R0.reuse, R94 ;  /* 0x0000005e005e7220 */ /* 0x040fe20000410000 */
[----:B------:R5:W-:Y:S01]  /*6f40*/  MUFU.EX2 R208, R4 ;  /* 0x0000000400d07308 */ /* 0x000be20000000800 */
[----:B------:R-:W-:Y:S01]  /*6f50*/  F2FP.BF16.PACK_AB R113, R183, R179 ;  /* 0x000000b3b771723e */ /* 0x000fe200000010ff */
[----:B------:R-:W-:Y:S02]  /*6f60*/  FMUL.FTZ R95, R0, R95 ;  /* 0x0000005f005f7220 */ /* 0x000fe40000410000 */
[----:B---3--:R-:W-:Y:S02]  /*6f70*/  FMUL.FTZ R60, R100, R164 ;  /* 0x000000a4643c7220 */ /* 0x008fe40000410000 */
[--C-:B------:R-:W-:Y:S04]  /*6f80*/  FFMA.FTZ R172, R172, c[0x0][0x2d0], -R3.reuse ;  /* 0x0000b400acac7a23 */ /* 0x100fe80000010803 */
[----:B------:R3:W-:Y:S01]  /*6f90*/  MUFU.EX2 R245, R64 ;  /* 0x0000004000f57308 */ /* 0x0007e20000000800 */
[--C-:B-1----:R-:W-:Y:S09]  /*6fa0*/  FFMA.FTZ R106, R201, c[0x0][0x2d0], -R176.reuse ;  /* 0x0000b400c96a7a23 */ /* 0x102ff200000108b0 */
[----:B------:R1:W-:Y:S01]  /*6fb0*/  MUFU.EX2 R242, R106 ;  /* 0x0000006a00f27308 */ /* 0x0003e20000000800 */
[--C-:B-----5:R-:W-:Y:S02]  /*6fc0*/  FFMA.FTZ R4, R15, c[0x0][0x2d0], -R3.reuse ;  /* 0x0000b4000f047a23 */ /* 0x120fe40000010803 */
[----:B------:R-:W-:Y:S02]  /*6fd0*/  FMUL.FTZ R15, R0, R119 ;  /* 0x00000077000f7220 */ /* 0x000fe40000410000 */
[----:B------:R-:W5:Y:S05]  /*6fe0*/  LDSM.16.MT88.4 R116, [R218+0x1100] ;  /* 0x00110000da74783b */ /* 0x000f6a0000004200 */
[----:B------:R2:W2:Y:S01]  /*6ff0*/  MUFU.EX2 R209, R4 ;  /* 0x0000000400d17308 */ /* 0x0004a20000000800 */
[----:B---3--:R-:W-:Y:S02]  /*7000*/  FMUL.FTZ R64, R102, R168 ;  /* 0x000000a866407220 */ /* 0x008fe40000410000 */
[----:B------:R-:W-:Y:S01]  /*7010*/  LDSM.16.MT88.4 R168, [R218+0x1d00] ;  /* 0x001d0000daa8783b */ /* 0x000fe20000004200 */
[----:B-1----:R-:W-:Y:S06]  /*7020*/  FFMA.FTZ R106, R200, c[0x0][0x2d0], -R176 ;  /* 0x0000b400c86a7a23 */ /* 0x002fec00000108b0 */
[----:B------:R1:W-:Y:S01]  /*7030*/  MUFU.EX2 R241, R106 ;  /* 0x0000006a00f17308 */ /* 0x0003e20000000800 */
[----:B--2---:R-:W-:Y:S01]  /*7040*/  FMUL.FTZ R4, R102, R112 ;  /* 0x0000007066047220 */ /* 0x004fe20000410000 */
[----:B------:R-:W-:Y:S02]  /*7050*/  F2FP.BF16.PACK_AB R112, R182, R177 ;  /* 0x000000b1b670723e */ /* 0x000fe400000010ff */
[----:B------:R-:W-:Y:S05]  /*7060*/  F2FP.BF16.PACK_AB R111, R209, R208 ;  /* 0x000000d0d16f723e */ /* 0x000fea00000010ff */
[-C--:B------:R-:W-:Y:S08]  /*7070*/  HMMA.16816.F32.BF16 R4, R112, R20.reuse, R4 ;  /* 0x000000147004723c */ /* 0x080ff00000041804 */
[C---:B------:R-:W-:Y:S04]  /*7080*/  HMMA.16816.F32.BF16 R8, R108.reuse, R20, R8 ;  /* 0x000000146c08723c */ /* 0x040fe80000041808 */
[--C-:B-1----:R-:W-:Y:S03]  /*7090*/  FFMA.FTZ R106, R202, c[0x0][0x2d0], -R3.reuse ;  /* 0x0000b400ca6a7a23 */ /* 0x102fe60000010803 */
[C---:B------:R-:W-:Y:S01]  /*70a0*/  FMUL.FTZ R20, R102.reuse, R124 ;  /* 0x0000007c66147220 */ /* 0x040fe20000410000 */
[-C--:B------:R-:W-:Y:S01]  /*70b0*/  HMMA.16816.F32.BF16 R12, R108, R22.reuse, R12 ;  /* 0x000000166c0c723c */ /* 0x080fe2000004180c */
[----:B------:R1:W-:Y:S03]  /*70c0*/  MUFU.EX2 R197, R106 ;  /* 0x0000006a00c57308 */ /* 0x0003e60000000800 */
[----:B------:R-:W-:Y:S04]  /*70d0*/  FMUL.FTZ R21, R102, R125 ;  /* 0x0000007d66157220 */ /* 0x000fe80000410000 */
[C---:B------:R-:W-:Y:S07]  /*70e0*/  HMMA.16816.F32.BF16 R16, R112.reuse, R22, R16 ;  /* 0x000000167010723c */ /* 0x040fee0000041810 */
[C---:B------:R-:W-:Y:S02]  /*70f0*/  FMUL.FTZ R22, R101.reuse, R126 ;  /* 0x0000007e65167220 */ /* 0x040fe40000410000 */
[----:B------:R-:W-:Y:S02]  /*7100*/  FMUL.FTZ R23, R101, R127 ;  /* 0x0000007f65177220 */ /* 0x000fe40000410000 */
[----:B------:R-:W-:Y:S05]  /*7110*/  LDSM.16.MT88.4 R124, [R218+0x500] ;  /* 0x00050000da7c783b */ /* 0x000fea0000004200 */
[-C--:B------:R-:W-:Y:S03]  /*7120*/  HMMA.16816.F32.BF16 R20, R112, R36.reuse, R20 ;  /* 0x000000247014723c */ /* 0x080fe60000041814 */
[----:B-1----:R-:W-:Y:S05]  /*7130*/  FFMA.FTZ R106, R204, c[0x0][0x2d0], -R3 ;  /* 0x0000b400cc6a7a23 */ /* 0x002fea0000010803 */
[C---:B------:R-:W-:Y:S07]  /*7140*/  HMMA.16816.F32.BF16 R24, R108.reuse, R36, R24 ;  /* 0x000000246c18723c */ /* 0x040fee0000041818 */
[--C-:B------:R-:W-:Y:S01]  /*7150*/  FFMA.FTZ R36, R192, c[0x0][0x2d0], -R174.reuse ;  /* 0x0000b400c0247a23 */ /* 0x100fe200000108ae */
[-C--:B------:R-:W-:Y:S03]  /*7160*/  HMMA.16816.F32.BF16 R28, R108, R38.reuse, R28 ;  /* 0x000000266c1c723c */ /* 0x080fe6000004181c */
[----:B------:R1:W2:Y:S01]  /*7170*/  MUFU.EX2 R252, R36 ;  /* 0x0000002400fc7308 */ /* 0x0002a20000000800 */
[C---:B------:R-:W-:Y:S01]  /*7180*/  FMUL.FTZ R37, R102.reuse, R141 ;  /* 0x0000008d66257220 */ /* 0x040fe20000410000 */
[----:B------:R-:W-:Y:S01]  /*7190*/  MOV R192, R48 ;  /* 0x0000003000c07202 */ /* 0x000fe20000000f00 */
[--C-:B------:R-:W-:Y:S01]  /*71a0*/  FFMA.FTZ R48, R187, c[0x0][0x2d0], -R174.reuse ;  /* 0x0000b400bb307a23 */ /* 0x100fe200000108ae */
[----:B------:R-:W-:Y:S01]  /*71b0*/  MOV R141, R240 ;  /* 0x000000f0008d7202 */ /* 0x000fe20000000f00 */
[C---:B------:R-:W-:Y:S07]  /*71c0*/  HMMA.16816.F32.BF16 R32, R112.reuse, R38, R32 ;  /* 0x000000267020723c */ /* 0x040fee0000041820 */
[C---:B------:R-:W-:Y:S01]  /*71d0*/  FMUL.FTZ R38, R101.reuse, R142 ;  /* 0x0000008e65267220 */ /* 0x040fe20000410000 */
[----:B------:R-:W-:Y:S01]  /*71e0*/  MOV R142, R247 ;  /* 0x000000f7008e7202 */ /* 0x000fe20000000f00 */
[C---:B------:R-:W-:Y:S01]  /*71f0*/  FMUL.FTZ R39, R101.reuse, R143 ;  /* 0x0000008f65277220 */ /* 0x040fe20000410000 */
[----:B------:R3:W-:Y:S02]  /*7200*/  MUFU.EX2 R247, R56 ;  /* 0x0000003800f77308 */ /* 0x0007e40000000800 */
[----:B------:R-:W-:Y:S01]  /*7210*/  MOV R143, R239 ;  /* 0x000000ef008f7202 */ /* 0x000fe20000000f00 */
[----:B-1----:R-:W-:Y:S01]  /*7220*/  FMUL.FTZ R36, R102, R140 ;  /* 0x0000008c66247220 */ /* 0x002fe20000410000 */
[----:B------:R-:W-:Y:S06]  /*7230*/  MOV R140, R249 ;  /* 0x000000f9008c7202 */ /* 0x000fec0000000f00 */
[----:B------:R1:W1:Y:S01]  /*7240*/  MUFU.EX2 R249, R48 ;  /* 0x0000003000f97308 */ /* 0x0002620000000800 */
[-C--:B----4-:R-:W-:Y:S08]  /*7250*/  HMMA.16816.F32.BF16 R36, R112, R52.reuse, R36 ;  /* 0x000000347024723c */ /* 0x090ff00000041824 */
[C---:B------:R-:W-:Y:S04]  /*7260*/  HMMA.16816.F32.BF16 R40, R108.reuse, R52, R40 ;  /* 0x000000346c28723c */ /* 0x040fe80000041828 */
[----:B---3--:R-:W-:Y:S03]  /*7270*/  FMUL.FTZ R56, R100, R160 ;  /* 0x000000a064387220 */ /* 0x008fe60000410000 */
[----:B------:R-:W-:Y:S01]  /*7280*/  FFMA.FTZ R52, R196, c[0x0][0x2d0], -R175 ;  /* 0x0000b400c4347a23 */ /* 0x000fe200000108af */
[-C--:B------:R-:W-:Y:S01]  /*7290*/  HMMA.16816.F32.BF16 R44, R108, R54.reuse, R44 ;  /* 0x000000366c2c723c */ /* 0x080fe2000004182c */
[----:B------:R3:W-:Y:S03]  /*72a0*/  MUFU.EX2 R196, R106 ;  /* 0x0000006a00c47308 */ /* 0x0007e60000000800 */
[C---:B-1----:R-:W-:Y:S02]  /*72b0*/  FMUL.FTZ R48, R102.reuse, R152 ;  /* 0x0000009866307220 */ /* 0x042fe40000410000 */
[----:B------:R-:W-:Y:S01]  /*72c0*/  LDSM.16.MT88.4 R152, [R217+0x1d00] ;  /* 0x001d0000d998783b */ /* 0x000fe20000004200 */
[C---:B------:R-:W-:Y:S04]  /*72d0*/  FMUL.FTZ R53, R102.reuse, R157 ;  /* 0x0000009d66357220 */ /* 0x040fe80000410000 */
[C---:B------:R-:W-:Y:S01]  /*72e0*/  HMMA.16816.F32.BF16 R48, R112.reuse, R54, R48 ;  /* 0x000000367030723c */ /* 0x040fe20000041830 */
[----:B------:R1:W4:Y:S06]  /*72f0*/  MUFU.EX2 R248, R52 ;  /* 0x0000003400f87308 */ /* 0x00032c0000000800 */
[C---:B------:R-:W-:Y:S02]  /*7300*/  FMUL.FTZ R54, R101.reuse, R158 ;  /* 0x0000009e65367220 */ /* 0x040fe40000410000 */
[----:B------:R-:W-:Y:S03]  /*7310*/  FMUL.FTZ R55, R101, R159 ;  /* 0x0000009f65377220 */ /* 0x000fe60000410000 */
[--C-:B---3--:R-:W-:Y:S04]  /*7320*/  FFMA.FTZ R106, R211, c[0x0][0x2d0], -R3.reuse ;  /* 0x0000b400d36a7a23 */ /* 0x108fe80000010803 */
[----:B------:R3:W-:Y:S01]  /*7330*/  MUFU.EX2 R191, R106 ;  /* 0x0000006a00bf7308 */ /* 0x0007e20000000800 */
[----:B-1----:R-:W-:Y:S07]  /*7340*/  FMUL.FTZ R52, R102, R156 ;  /* 0x0000009c66347220 */ /* 0x002fee0000410000 */
[-C--:B-----5:R-:W-:Y:S08]  /*7350*/  HMMA.16816.F32.BF16 R52, R112, R116.reuse, R52 ;  /* 0x000000747034723c */ /* 0x0a0ff00000041834 */
[C---:B------:R-:W-:Y:S04]  /*7360*/  HMMA.16816.F32.BF16 R56, R108.reuse, R116, R56 ;  /* 0x000000746c38723c */ /* 0x040fe80000041838 */
[----:B---3--:R-:W-:Y:S02]  /*7370*/  FFMA.FTZ R106, R214, c[0x0][0x2d0], -R3 ;  /* 0x0000b400d66a7a23 */ /* 0x008fe40000010803 */
[----:B------:R-:W-:Y:S02]  /*7380*/  MUFU.EX2 R214, R107 ;  /* 0x0000006b00d67308 */ /* 0x000fe40000000800 */
[-C--:B------:R-:W-:Y:S08]  /*7390*/  HMMA.16816.F32.BF16 R60, R108, R118.reuse, R60 ;  /* 0x000000766c3c723c */ /* 0x080ff0000004183c */
[C---:B------:R-:W-:Y:S01]  /*73a0*/  HMMA.16816.F32.BF16 R64, R112.reuse, R118, R64 ;  /* 0x000000767040723c */ /* 0x040fe20000041840 */
[----:B------:R1:W3:Y:S01]  /*73b0*/  MUFU.EX2 R194, R106 ;  /* 0x0000006a00c27308 */ /* 0x0002e20000000800 */
[----:B------:R-:W5:Y:S06]  /*73c0*/  LDSM.16.MT88.4 R116, [R218+0x2100] ;  /* 0x00210000da74783b */ /* 0x000f6c0000004200 */
[-C--:B------:R-:W-:Y:S08]  /*73d0*/  HMMA.16816.F32.BF16 R68, R112, R120.reuse, R68 ;  /* 0x000000787044723c */ /* 0x080ff00000041844 */
[C---:B------:R-:W-:Y:S08]  /*73e0*/  HMMA.16816.F32.BF16 R72, R108.reuse, R120, R72 ;  /* 0x000000786c48723c */ /* 0x040ff00000041848 */
[-C--:B------:R-:W-:Y:S04]  /*73f0*/  HMMA.16816.F32.BF16 R76, R108, R122.reuse, R76 ;  /* 0x0000007a6c4c723c */ /* 0x080fe8000004184c */
[--C-:B-1----:R-:W-:Y:S04]  /*7400*/  FFMA.FTZ R106, R212, c[0x0][0x2d0], -R174.reuse ;  /* 0x0000b400d46a7a23 */ /* 0x102fe800000108ae */
[C---:B------:R-:W-:Y:S01]  /*7410*/  HMMA.16816.F32.BF16 R80, R112.reuse, R122, R80 ;  /* 0x0000007a7050723c */ /* 0x040fe20000041850 */
[----:B------:R1:W-:Y:S01]  /*7420*/  MUFU.EX2 R240, R106 ;  /* 0x0000006a00f07308 */ /* 0x0003e20000000800 */
[----:B------:R-:W3:Y:S06]  /*7430*/  LDSM.16.MT88.4 R120, [R217+0x500] ;  /* 0x00050000d978783b */ /* 0x000eec0000004200 */
[-C--:B-----5:R-:W-:Y:S08]  /*7440*/  HMMA.16816.F32.BF16 R84, R112, R116.reuse, R84 ;  /* 0x000000747054723c */ /* 0x0a0ff00000041854 */
[C---:B------:R-:W-:Y:S04]  /*7450*/  HMMA.16816.F32.BF16 R88, R108.reuse, R116, R88 ;  /* 0x000000746c58723c */ /* 0x040fe80000041858 */
[--C-:B-1----:R-:W-:Y:S04]  /*7460*/  FFMA.FTZ R106, R213, c[0x0][0x2d0], -R174.reuse ;  /* 0x0000b400d56a7a23 */ /* 0x102fe800000108ae */
[-C--:B------:R-:W-:Y:S01]  /*7470*/  HMMA.16816.F32.BF16 R92, R108, R118.reuse, R92 ;  /* 0x000000766c5c723c */ /* 0x080fe2000004185c */
[----:B------:R1:W5:Y:S06]  /*7480*/  MUFU.EX2 R238, R106 ;  /* 0x0000006a00ee7308 */ /* 0x00036c0000000800 */
[----:B--2---:R-:W-:Y:S01]  /*7490*/  F2FP.BF16.PACK_AB R108, R251, R252 ;  /* 0x000000fcfb6c723e */ /* 0x004fe200000010ff */
[----:B------:R-:W-:Y:S01]  /*74a0*/  HMMA.16816.F32.BF16 R96, R112, R118, R96 ;  /* 0x000000767060723c */ /* 0x000fe20000041860 */
[----:B------:R-:W2:Y:S03]  /*74b0*/  LDSM.16.MT88.4 R116, [R217+0x1500] ;  /* 0x00150000d974783b */ /* 0x000ea60000004200 */
[----:B------:R-:W-:Y:S02]  /*74c0*/  F2FP.BF16.PACK_AB R110, R249, R250 ;  /* 0x000000faf96e723e */ /* 0x000fe400000010ff */
[----:B----4-:R-:W-:Y:S02]  /*74d0*/  F2FP.BF16.PACK_AB R109, R247, R248 ;  /* 0x000000f8f76d723e */ /* 0x010fe400000010ff */
[----:B------:R-:W-:Y:S04]  /*74e0*/  F2FP.BF16.PACK_AB R111, R245, R246 ;  /* 0x000000f6f56f723e */ /* 0x000fe800000010ff */
[----:B------:R-:W-:Y:S02]  /*74f0*/  F2FP.BF16.PACK_AB R112, R243, R244 ;  /* 0x000000f4f370723e */ /* 0x000fe400000010ff */
[----:B------:R-:W-:Y:S01]  /*7500*/  F2FP.BF16.PACK_AB R114, R241, R242 ;  /* 0x000000f2f172723e */ /* 0x000fe200000010ff */
[-C--:B---3--:R-:W-:Y:S05]  /*7510*/  HMMA.16816.F32.BF16 R4, R108, R120.reuse, R4 ;  /* 0x000000786c04723c */ /* 0x088fea0000041804 */
[--C-:B-1----:R-:W-:Y:S01]  /*7520*/  FFMA.FTZ R106, R203, c[0x0][0x2d0], -R174.reuse ;  /* 0x0000b400cb6a7a23 */ /* 0x102fe200000108ae */
[----:B------:R-:W-:Y:S02]  /*7530*/  F2FP.BF16.PACK_AB R113, R196, R197 ;  /* 0x000000c5c471723e */ /* 0x000fe400000010ff */
[----:B------:R-:W-:Y:S01]  /*7540*/  F2FP.BF16.PACK_AB R115, R194, R191 ;  /* 0x000000bfc273723e */ /* 0x000fe200000010ff */
[----:B------:R1:W-:Y:S06]  /*7550*/  MUFU.EX2 R239, R106 ;  /* 0x0000006a00ef7308 */ /* 0x0003ec0000000800 */
[C---:B------:R-:W-:Y:S08]  /*7560*/  HMMA.16816.F32.BF16 R8, R112.reuse, R120, R8 ;  /* 0x000000787008723c */ /* 0x040ff00000041808 */
[-C--:B------:R-:W-:Y:S08]  /*7570*/  HMMA.16816.F32.BF16 R12, R112, R122.reuse, R12 ;  /* 0x0000007a700c723c */ /* 0x080ff0000004180c */
[C---:B------:R-:W-:Y:S01]  /*7580*/  HMMA.16816.F32.BF16 R16, R108.reuse, R122, R16 ;  /* 0x0000007a6c10723c */ /* 0x040fe20000041810 */
[----:B------:R-:W3:Y:S03]  /*7590*/  LDSM.16.MT88.4 R120, [R218+0x1500] ;  /* 0x00150000da78783b */ /* 0x000ee60000004200 */
[----:B-1----:R-:W-:Y:S04]  /*75a0*/  FFMA.FTZ R106, R210, c[0x0][0x2d0], -R174 ;  /* 0x0000b400d26a7a23 */ /* 0x002fe800000108ae */
[-C--:B------:R-:W-:Y:S01]  /*75b0*/  HMMA.16816.F32.BF16 R20, R108, R124.reuse, R20 ;  /* 0x0000007c6c14723c */ /* 0x080fe20000041814 */
[----:B------:R1:W4:Y:S07]  /*75c0*/  MUFU.EX2 R237, R106 ;  /* 0x0000006a00ed7308 */ /* 0x00032e0000000800 */
[C---:B------:R-:W-:Y:S08]  /*75d0*/  HMMA.16816.F32.BF16 R24, R112.reuse, R124, R24 ;  /* 0x0000007c7018723c */ /* 0x040ff00000041818 */
[-C--:B------:R-:W-:Y:S08]  /*75e0*/  HMMA.16816.F32.BF16 R28, R112, R126.reuse, R28 ;  /* 0x0000007e701c723c */ /* 0x080ff0000004181c */
[C---:B------:R-:W-:Y:S01]  /*75f0*/  HMMA.16816.F32.BF16 R32, R108.reuse, R126, R32 ;  /* 0x0000007e6c20723c */ /* 0x040fe20000041820 */
[----:B------:R-:W4:Y:S03]  /*7600*/  LDSM.16.MT88.4 R124, [R217+0x2500] ;  /* 0x00250000d97c783b */ /* 0x000f260000004200 */
[--C-:B-1----:R-:W-:Y:S04]  /*7610*/  FFMA.FTZ R106, R236, c[0x0][0x2d0], -R175.reuse ;  /* 0x0000b400ec6a7a23 */ /* 0x102fe800000108af */
[-C--:B--2---:R-:W-:Y:S01]  /*7620*/  HMMA.16816.F32.BF16 R36, R108, R116.reuse, R36 ;  /* 0x000000746c24723c */ /* 0x084fe20000041824 */
[----:B------:R1:W-:Y:S07]  /*7630*/  MUFU.EX2 R236, R106 ;  /* 0x0000006a00ec7308 */ /* 0x0003ee0000000800 */
[C---:B------:R-:W-:Y:S08]  /*7640*/  HMMA.16816.F32.BF16 R40, R112.reuse, R116, R40 ;  /* 0x000000747028723c */ /* 0x040ff00000041828 */
[-C--:B------:R-:W-:Y:S08]  /*7650*/  HMMA.16816.F32.BF16 R44, R112, R118.reuse, R44 ;  /* 0x00000076702c723c */ /* 0x080ff0000004182c */
[C---:B------:R-:W-:Y:S01]  /*7660*/  HMMA.16816.F32.BF16 R48, R108.reuse, R118, R48 ;  /* 0x000000766c30723c */ /* 0x040fe20000041830 */
[----:B------:R-:W2:Y:S03]  /*7670*/  LDSM.16.MT88.4 R116, [R218+0x2500] ;  /* 0x00250000da74783b */ /* 0x000ea60000004200 */
[--C-:B-1----:R-:W-:Y:S04]  /*7680*/  FFMA.FTZ R106, R235, c[0x0][0x2d0], -R175.reuse ;  /* 0x0000b400eb6a7a23 */ /* 0x102fe800000108af */
[-C--:B---3--:R-:W-:Y:S01]  /*7690*/  HMMA.16816.F32.BF16 R52, R108, R120.reuse, R52 ;  /* 0x000000786c34723c */ /* 0x088fe20000041834 */
[----:B------:R1:W3:Y:S07]  /*76a0*/  MUFU.EX2 R235, R106 ;  /* 0x0000006a00eb7308 */ /* 0x0002ee0000000800 */
[C---:B------:R-:W-:Y:S08]  /*76b0*/  HMMA.16816.F32.BF16 R56, R112.reuse, R120, R56 ;  /* 0x000000787038723c */ /* 0x040ff00000041838 */
[-C--:B------:R-:W-:Y:S08]  /*76c0*/  HMMA.16816.F32.BF16 R60, R112, R122.reuse, R60 ;  /* 0x0000007a703c723c */ /* 0x080ff0000004183c */
[C---:B------:R-:W-:Y:S01]  /*76d0*/  HMMA.16816.F32.BF16 R64, R108.reuse, R122, R64 ;  /* 0x0000007a6c40723c */ /* 0x040fe20000041840 */
[----:B------:R-:W-:Y:S03]  /*76e0*/  LDSM.16.MT88.4 R120, [R218+0x900] ;  /* 0x00090000da78783b */ /* 0x000fe60000004200 */
[----:B-1----:R-:W-:Y:S04]  /*76f0*/  FFMA.FTZ R106, R147, c[0x0][0x2d0], -R175 ;  /* 0x0000b400936a7a23 */ /* 0x002fe800000108af */
[-C--:B----4-:R-:W-:Y:S01]  /*7700*/  HMMA.16816.F32.BF16 R68, R108, R124.reuse, R68 ;  /* 0x0000007c6c44723c */ /* 0x090fe20000041844 */
[----:B------:R1:W4:Y:S07]  /*7710*/  MUFU.EX2 R215, R106 ;  /* 0x0000006a00d77308 */ /* 0x00032e0000000800 */
[C---:B------:R-:W-:Y:S08]  /*7720*/  HMMA.16816.F32.BF16 R72, R112.reuse, R124, R72 ;  /* 0x0000007c7048723c */ /* 0x040ff00000041848 */
[-C--:B------:R-:W-:Y:S08]  /*7730*/  HMMA.16816.F32.BF16 R76, R112, R126.reuse, R76 ;  /* 0x0000007e704c723c */ /* 0x080ff0000004184c */
[C---:B------:R-:W-:Y:S01]  /*7740*/  HMMA.16816.F32.BF16 R80, R108.reuse, R126, R80 ;  /* 0x0000007e6c50723c */ /* 0x040fe20000041850 */
[----:B------:R-:W-:Y:S03]  /*7750*/  LDSM.16.MT88.4 R124, [R218+0x1900] ;  /* 0x00190000da7c783b */ /* 0x000fe60000004200 */
[--C-:B-1----:R-:W-:Y:S01]  /*7760*/  FFMA.FTZ R106, R146, c[0x0][0x2d0], -R176.reuse ;  /* 0x0000b400926a7a23 */ /* 0x102fe200000108b0 */
[----:B------:R-:W-:Y:S03]  /*7770*/  MOV R146, R128 ;  /* 0x0000008000927202 */ /* 0x000fe60000000f00 */
[-C--:B--2---:R-:W-:Y:S01]  /*7780*/  HMMA.16816.F32.BF16 R84, R108, R116.reuse, R84 ;  /* 0x000000746c54723c */ /* 0x084fe20000041854 */
[----:B------:R1:W-:Y:S07]  /*7790*/  MUFU.EX2 R213, R106 ;  /* 0x0000006a00d57308 */ /* 0x0003ee0000000800 */
[C---:B------:R-:W-:Y:S08]  /*77a0*/  HMMA.16816.F32.BF16 R88, R112.reuse, R116, R88 ;  /* 0x000000747058723c */ /* 0x040ff00000041858 */
[-C--:B------:R-:W-:Y:S08]  /*77b0*/  HMMA.16816.F32.BF16 R92, R112, R118.reuse, R92 ;  /* 0x00000076705c723c */ /* 0x080ff0000004185c */
[----:B------:R-:W-:Y:S01]  /*77c0*/  HMMA.16816.F32.BF16 R96, R108, R118, R96 ;  /* 0x000000766c60723c */ /* 0x000fe20000041860 */
[----:B------:R-:W-:Y:S03]  /*77d0*/  LDSM.16.MT88.4 R116, [R217+0x1900] ;  /* 0x00190000d974783b */ /* 0x000fe60000004200 */
[--C-:B-1----:R-:W-:Y:S01]  /*77e0*/  FFMA.FTZ R106, R145, c[0x0][0x2d0], -R176.reuse ;  /* 0x0000b400916a7a23 */ /* 0x102fe200000108b0 */
[----:B------:R-:W-:Y:S02]  /*77f0*/  MOV R145, R131 ;  /* 0x0000008300917202 */ /* 0x000fe40000000f00 */
[----:B-----5:R-:W-:Y:S01]  /*7800*/  F2FP.BF16.PACK_AB R108, R238, R240 ;  /* 0x000000f0ee6c723e */ /* 0x020fe200000010ff */
[----:B------:R1:W2:Y:S01]  /*7810*/  MUFU.EX2 R212, R106 ;  /* 0x0000006a00d47308 */ /* 0x0002a20000000800 */
[----:B------:R-:W-:Y:S03]  /*7820*/  F2FP.BF16.PACK_AB R110, R237, R239 ;  /* 0x000000efed6e723e */ /* 0x000fe600000010ff */
[----:B---3--:R-:W-:Y:S02]  /*7830*/  F2FP.BF16.PACK_AB R109, R235, R236 ;  /* 0x000000eceb6d723e */ /* 0x008fe400000010ff */
[----:B----4-:R-:W-:Y:S01]  /*7840*/  F2FP.BF16.PACK_AB R111, R215, R214 ;  /* 0x000000d6d76f723e */ /* 0x010fe200000010ff */
[----:B-1----:R-:W-:Y:S01]  /*7850*/  FFMA.FTZ R106, R144, c[0x0][0x2d0], -R176 ;  /* 0x0000b400906a7a23 */ /* 0x002fe200000108b0 */
[----:B------:R-:W-:Y:S02]  /*7860*/  MOV R144, R193 ;  /* 0x000000c100907202 */ /* 0x000fe40000000f00 */
[----:B------:R-:W-:Y:S01]  /*7870*/  MOV R193, R130 ;  /* 0x0000008200c17202 */ /* 0x000fe20000000f00 */
[----:B------:R1:W-:Y:S01]  /*7880*/  MUFU.EX2 R210, R106 ;  /* 0x0000006a00d27308 */ /* 0x0003e20000000800 */
[----:B--2---:R-:W-:Y:S01]  /*7890*/  F2FP.BF16.PACK_AB R112, R212, R213 ;  /* 0x000000d5d470723e */ /* 0x004fe200000010ff */
[----:B------:R-:W-:Y:S01]  /*78a0*/  FFMA.FTZ R107, R144, c[0x0][0x2d0], -R174 ;  /* 0x0000b400906b7a23 */ /* 0x000fe200000108ae */
[----:B------:R-:W-:Y:S07]  /*78b0*/  MOV R144, R180 ;  /* 0x000000b400907202 */ /* 0x000fee0000000f00 */
[----:B------:R2:W-:Y:S01]  /*78c0*/  MUFU.EX2 R203, R107 ;  /* 0x0000006b00cb7308 */ /* 0x0005e20000000800 */
[--C-:B-1----:R-:W-:Y:S01]  /*78d0*/  FFMA.FTZ R106, R143, c[0x0][0x2d0], -R176.reuse ;  /* 0x0000b4008f6a7a23 */ /* 0x102fe200000108b0 */
[----:B------:R-:W-:Y:S02]  /*78e0*/  MOV R143, R140 ;  /* 0x0000008c008f7202 */ /* 0x000fe40000000f00 */
[----:B------:R-:W-:Y:S06]  /*78f0*/  MOV R140, R129 ;  /* 0x00000081008c7202 */ /* 0x000fec0000000f00 */
[----:B------:R1:W3:Y:S01]  /*7900*/  MUFU.EX2 R211, R106 ;  /* 0x0000006a00d37308 */ /* 0x0002e20000000800 */
[----:B------:R-:W4:Y:S01]  /*7910*/  LDSM.16.MT88.4 R128, [R217+0x900] ;  /* 0x00090000d980783b */ /* 0x000f220000004200 */
[----:B--2---:R-:W-:Y:S08]  /*7920*/  FFMA.FTZ R107, R139, c[0x0][0x2d0], -R176 ;  /* 0x0000b4008b6b7a23 */ /* 0x004ff000000108b0 */
[----:B------:R-:W-:Y:S10]  /*7930*/  MUFU.EX2 R195, R107 ;  /* 0x0000006b00c37308 */ /* 0x000ff40000000800 */
[----:B------:R-:W-:Y:S01]  /*7940*/  MUFU.EX2 R107, R172 ;  /* 0x000000ac006b7308 */ /* 0x000fe20000000800 */
[--C-:B-1----:R-:W-:Y:S01]  /*7950*/  FFMA.FTZ R106, R189, c[0x0][0x2d0], -R3.reuse ;  /* 0x0000b400bd6a7a23 */ /* 0x102fe20000010803 */
[----:B---3--:R-:W-:Y:S08]  /*7960*/  F2FP.BF16.PACK_AB R114, R211, R210 ;  /* 0x000000d2d372723e */ /* 0x008ff000000010ff */
[----:B------:R1:W-:Y:S01]  /*7970*/  MUFU.EX2 R189, R106 ;  /* 0x0000006a00bd7308 */ /* 0x0003e20000000800 */
[-C--:B----4-:R-:W-:Y:S03]  /*7980*/  HMMA.16816.F32.BF16 R4, R108, R128.reuse, R4 ;  /* 0x000000806c04723c */ /* 0x090fe60000041804 */
[--C-:B-1----:R-:W-:Y:S06]  /*7990*/  FFMA.FTZ R106, R188, c[0x0][0x2d0], -R3.reuse ;  /* 0x0000b400bc6a7a23 */ /* 0x102fec0000010803 */
[----:B------:R1:W2:Y:S03]  /*79a0*/  MUFU.EX2 R188, R106 ;  /* 0x0000006a00bc7308 */ /* 0x0002a60000000800 */
[--C-:B-1----:R-:W-:Y:S01]  /*79b0*/  FFMA.FTZ R106, R190, c[0x0][0x2d0], -R3.reuse ;  /* 0x0000b400be6a7a23 */ /* 0x102fe20000010803 */
[----:B--2---:R-:W-:Y:S06]  /*79c0*/  F2FP.BF16.PACK_AB R113, R188, R189 ;  /* 0x000000bdbc71723e */ /* 0x004fec00000010ff */
[----:B------:R1:W-:Y:S02]  /*79d0*/  MUFU.EX2 R187, R106 ;  /* 0x0000006a00bb7308 */ /* 0x0003e40000000800 */
[----:B-1----:R-:W-:Y:S08]  /*79e0*/  FFMA.FTZ R106, R205, c[0x0][0x2d0], -R3 ;  /* 0x0000b400cd6a7a23 */ /* 0x002ff00000010803 */
[----:B------:R1:W2:Y:S02]  /*79f0*/  MUFU.EX2 R186, R106 ;  /* 0x0000006a00ba7308 */ /* 0x0002a40000000800 */
[--C-:B-1----:R-:W-:Y:S01]  /*7a00*/  FFMA.FTZ R106, R146, c[0x0][0x2d0], -R174.reuse ;  /* 0x0000b400926a7a23 */ /* 0x102fe200000108ae */
[----:B--2---:R-:W-:Y:S02]  /*7a10*/  F2FP.BF16.PACK_AB R115, R186, R187 ;  /* 0x000000bbba73723e */ /* 0x004fe400000010ff */
[----:B------:R-:W-:Y:S05]  /*7a20*/  MOV R146, R182 ;  /* 0x000000b600927202 */ /* 0x000fea0000000f00 */
[----:B------:R1:W-:Y:S01]  /*7a30*/  MUFU.EX2 R204, R106 ;  /* 0x0000006a00cc7308 */ /* 0x0003e20000000800 */
[C---:B------:R-:W-:Y:S08]  /*7a40*/  HMMA.16816.F32.BF16 R8, R112.reuse, R128, R8 ;  /* 0x000000807008723c */ /* 0x040ff00000041808 */
[-C--:B------:R-:W-:Y:S08]  /*7a50*/  HMMA.16816.F32.BF16 R12, R112, R130.reuse, R12 ;  /* 0x00000082700c723c */ /* 0x080ff0000004180c */
[C---:B------:R-:W-:Y:S04]  /*7a60*/  HMMA.16816.F32.BF16 R16, R108.reuse, R130, R16 ;  /* 0x000000826c10723c */ /* 0x040fe80000041810 */
[--C-:B-1----:R-:W-:Y:S01]  /*7a70*/  FFMA.FTZ R106, R145, c[0x0][0x2d0], -R174.reuse ;  /* 0x0000b400916a7a23 */ /* 0x102fe200000108ae */
[----:B------:R-:W-:Y:S03]  /*7a80*/  MOV R145, R181 ;  /* 0x000000b500917202 */ /* 0x000fe60000000f00 */
[-C--:B------:R-:W-:Y:S01]  /*7a90*/  HMMA.16816.F32.BF16 R20, R108, R120.reuse, R20 ;  /* 0x000000786c14723c */ /* 0x080fe20000041814 */
[----:B------:R1:W2:Y:S07]  /*7aa0*/  MUFU.EX2 R205, R106 ;  /* 0x0000006a00cd7308 */ /* 0x0002ae0000000800 */
[C---:B------:R-:W-:Y:S08]  /*7ab0*/  HMMA.16816.F32.BF16 R24, R112.reuse, R120, R24 ;  /* 0x000000787018723c */ /* 0x040ff00000041818 */
[-C--:B------:R-:W-:Y:S08]  /*7ac0*/  HMMA.16816.F32.BF16 R28, R112, R122.reuse, R28 ;  /* 0x0000007a701c723c */ /* 0x080ff0000004181c */
[C---:B------:R-:W-:Y:S01]  /*7ad0*/  HMMA.16816.F32.BF16 R32, R108.reuse, R122, R32 ;  /* 0x0000007a6c20723c */ /* 0x040fe20000041820 */
[----:B------:R-:W3:Y:S03]  /*7ae0*/  LDSM.16.MT88.4 R120, [R217+0x2900] ;  /* 0x00290000d978783b */ /* 0x000ee60000004200 */
[----:B-1----:R-:W-:Y:S01]  /*7af0*/  FFMA.FTZ R106, R143, c[0x0][0x2d0], -R174 ;  /* 0x0000b4008f6a7a23 */ /* 0x002fe200000108ae */
[----:B--2---:R-:W-:Y:S02]  /*7b00*/  F2FP.BF16.PACK_AB R172, R205, R204 ;  /* 0x000000cccdac723e */ /* 0x004fe400000010ff */
[----:B------:R-:W-:Y:S01]  /*7b10*/  MOV R143, R184 ;  /* 0x000000b8008f7202 */ /* 0x000fe20000000f00 */
[-C--:B------:R-:W-:Y:S01]  /*7b20*/  HMMA.16816.F32.BF16 R36, R108, R116.reuse, R36 ;  /* 0x000000746c24723c */ /* 0x080fe20000041824 */
[----:B------:R1:W2:Y:S07]  /*7b30*/  MUFU.EX2 R202, R106 ;  /* 0x0000006a00ca7308 */ /* 0x0002ae0000000800 */
[C---:B------:R-:W-:Y:S08]  /*7b40*/  HMMA.16816.F32.BF16 R40, R112.reuse, R116, R40 ;  /* 0x000000747028723c */ /* 0x040ff00000041828 */
[-C--:B------:R-:W-:Y:S08]  /*7b50*/  HMMA.16816.F32.BF16 R44, R112, R118.reuse, R44 ;  /* 0x00000076702c723c */ /* 0x080ff0000004182c */
[C---:B------:R-:W-:Y:S01]  /*7b60*/  HMMA.16816.F32.BF16 R48, R108.reuse, R118, R48 ;  /* 0x000000766c30723c */ /* 0x040fe20000041830 */
[----:B------:R-:W4:Y:S03]  /*7b70*/  LDSM.16.MT88.4 R116, [R218+0x2900] ;  /* 0x00290000da74783b */ /* 0x000f260000004200 */
[--C-:B-1----:R-:W-:Y:S01]  /*7b80*/  FFMA.FTZ R106, R142, c[0x0][0x2d0], -R175.reuse ;  /* 0x0000b4008e6a7a23 */ /* 0x102fe200000108af */
[----:B------:R-:W-:Y:S02]  /*7b90*/  MOV R142, R183 ;  /* 0x000000b7008e7202 */ /* 0x000fe40000000f00 */
[----:B--2---:R-:W-:Y:S01]  /*7ba0*/  F2FP.BF16.PACK_AB R174, R202, R203 ;  /* 0x000000cbcaae723e */ /* 0x004fe200000010ff */
[-C--:B------:R-:W-:Y:S01]  /*7bb0*/  HMMA.16816.F32.BF16 R52, R108, R124.reuse, R52 ;  /* 0x0000007c6c34723c */ /* 0x080fe20000041834 */
[----:B------:R1:W-:Y:S01]  /*7bc0*/  MUFU.EX2 R200, R106 ;  /* 0x0000006a00c87308 */ /* 0x0003e20000000800 */
[----:B------:R-:W-:Y:S06]  /*7bd0*/  LDSM.16.MT88.4 R180, [R217+0x2d00] ;  /* 0x002d0000d9b4783b */ /* 0x000fec0000004200 */
[C---:B------:R-:W-:Y:S08]  /*7be0*/  HMMA.16816.F32.BF16 R56, R112.reuse, R124, R56 ;  /* 0x0000007c7038723c */ /* 0x040ff00000041838 */
[-C--:B------:R-:W-:Y:S08]  /*7bf0*/  HMMA.16816.F32.BF16 R60, R112, R126.reuse, R60 ;  /* 0x0000007e703c723c */ /* 0x080ff0000004183c */
[C---:B------:R-:W-:Y:S01]  /*7c00*/  HMMA.16816.F32.BF16 R64, R108.reuse, R126, R64 ;  /* 0x0000007e6c40723c */ /* 0x040fe20000041840 */
[----:B------:R-:W2:Y:S03]  /*7c10*/  LDSM.16.MT88.4 R124, [R217+0xd00] ;  /* 0x000d0000d97c783b */ /* 0x000ea60000004200 */
[--C-:B-1----:R-:W-:Y:S01]  /*7c20*/  FFMA.FTZ R106, R141, c[0x0][0x2d0], -R175.reuse ;  /* 0x0000b4008d6a7a23 */ /* 0x102fe200000108af */
[----:B------:R-:W-:Y:S02]  /*7c30*/  MOV R141, R132 ;  /* 0x00000084008d7202 */ /* 0x000fe40000000f00 */
[----:B------:R-:W-:Y:S01]  /*7c40*/  MOV R132, R179 ;  /* 0x000000b300847202 */ /* 0x000fe20000000f00 */
[-C--:B---3--:R-:W-:Y:S01]  /*7c50*/  HMMA.16816.F32.BF16 R68, R108, R120.reuse, R68 ;  /* 0x000000786c44723c */ /* 0x088fe20000041844 */
[----:B------:R1:W-:Y:S07]  /*7c60*/  MUFU.EX2 R201, R106 ;  /* 0x0000006a00c97308 */ /* 0x0003ee0000000800 */
[C---:B------:R-:W-:Y:S08]  /*7c70*/  HMMA.16816.F32.BF16 R72, R112.reuse, R120, R72 ;  /* 0x000000787048723c */ /* 0x040ff00000041848 */
[-C--:B------:R-:W-:Y:S08]  /*7c80*/  HMMA.16816.F32.BF16 R76, R112, R122.reuse, R76 ;  /* 0x0000007a704c723c */ /* 0x080ff0000004184c */
[C---:B------:R-:W-:Y:S04]  /*7c90*/  HMMA.16816.F32.BF16 R80, R108.reuse, R122, R80 ;  /* 0x0000007a6c50723c */ /* 0x040fe80000041850 */
[--C-:B-1----:R-:W-:Y:S01]  /*7ca0*/  FFMA.FTZ R106, R140, c[0x0][0x2d0], -R175.reuse ;  /* 0x0000b4008c6a7a23 */ /* 0x102fe200000108af */
[----:B------:R-:W-:Y:S02]  /*7cb0*/  MOV R140, R133 ;  /* 0x00000085008c7202 */ /* 0x000fe40000000f00 */
[----:B------:R-:W-:Y:S01]  /*7cc0*/  MOV R133, R177 ;  /* 0x000000b100857202 */ /* 0x000fe20000000f00 */
[-C--:B----4-:R-:W-:Y:S01]  /*7cd0*/  HMMA.16816.F32.BF16 R84, R108, R116.reuse, R84 ;  /* 0x000000746c54723c */ /* 0x090fe20000041854 */
[----:B------:R1:W-:Y:S07]  /*7ce0*/  MUFU.EX2 R199, R106 ;  /* 0x0000006a00c77308 */ /* 0x0003ee0000000800 */
[C---:B------:R-:W-:Y:S08]  /*7cf0*/  HMMA.16816.F32.BF16 R88, R112.reuse, R116, R88 ;  /* 0x000000747058723c */ /* 0x040ff00000041858 */
[-C--:B------:R-:W-:Y:S08]  /*7d00*/  HMMA.16816.F32.BF16 R92, R112, R118.reuse, R92 ;  /* 0x00000076705c723c */ /* 0x080ff0000004185c */
[----:B------:R-:W-:Y:S04]  /*7d10*/  HMMA.16816.F32.BF16 R96, R108, R118, R96 ;  /* 0x000000766c60723c */ /* 0x000fe80000041860 */
[----:B-1----:R-:W-:Y:S04]  /*7d20*/  FFMA.FTZ R106, R193, c[0x0][0x2d0], -R175 ;  /* 0x0000b400c16a7a23 */ /* 0x002fe800000108af */
[----:B------:R1:W3:Y:S04]  /*7d30*/  MUFU.EX2 R198, R106 ;  /* 0x0000006a00c67308 */ /* 0x0002e80000000800 */
[--C-:B-1----:R-:W-:Y:S01]  /*7d40*/  FFMA.FTZ R106, R192, c[0x0][0x2d0], -R176.reuse ;  /* 0x0000b400c06a7a23 */ /* 0x102fe200000108b0 */
[----:B---3--:R-:W-:Y:S05]  /*7d50*/  F2FP.BF16.PACK_AB R175, R198, R199 ;  /* 0x000000c7c6af723e */ /* 0x008fea00000010ff */
[----:B------:R1:W3:Y:S02]  /*7d60*/  MUFU.EX2 R193, R106 ;  /* 0x0000006a00c17308 */ /* 0x0002e40000000800 */
[--C-:B-1----:R-:W-:Y:S08]  /*7d70*/  FFMA.FTZ R106, R138, c[0x0][0x2d0], -R176.reuse ;  /* 0x0000b4008a6a7a23 */ /* 0x102ff000000108b0 */
[----:B------:R1:W-:Y:S02]  /*7d80*/  MUFU.EX2 R192, R106 ;  /* 0x0000006a00c07308 */ /* 0x0003e40000000800 */
[----:B-1----:R-:W-:Y:S01]  /*7d90*/  FFMA.FTZ R106, R137, c[0x0][0x2d0], -R176 ;  /* 0x0000b400896a7a23 */ /* 0x002fe200000108b0 */
[----:B---3--:R-:W-:Y:S07]  /*7da0*/  F2FP.BF16.PACK_AB R176, R195, R193 ;  /* 0x000000c1c3b0723e */ /* 0x008fee00000010ff */
[----:B------:R1:W-:Y:S02]  /*7db0*/  MUFU.EX2 R190, R106 ;  /* 0x0000006a00be7308 */ /* 0x0003e40000000800 */
[--C-:B-1----:R-:W-:Y:S08]  /*7dc0*/  FFMA.FTZ R106, R185, c[0x0][0x2d0], -R3.reuse ;  /* 0x0000b400b96a7a23 */ /* 0x102ff00000010803 */
[----:B------:R1:W-:Y:S02]  /*7dd0*/  MUFU.EX2 R185, R106 ;  /* 0x0000006a00b97308 */ /* 0x0003e40000000800 */
[--C-:B-1----:R-:W-:Y:S02]  /*7de0*/  FFMA.FTZ R106, R136, c[0x0][0x2d0], -R3.reuse ;  /* 0x0000b400886a7a23 */ /* 0x102fe40000010803 */
[----:B------:R-:W-:Y:S01]  /*7df0*/  FFMA.FTZ R3, R173, c[0x0][0x2d0], -R3 ;  /* 0x0000b400ad037a23 */ /* 0x000fe20000010803 */
[----:B------:R-:W-:Y:S05]  /*7e00*/  F2FP.BF16.PACK_AB R173, R201, R200 ;  /* 0x000000c8c9ad723e */ /* 0x000fea00000010ff */
[----:B------:R-:W1:Y:S01]  /*7e10*/  MUFU.EX2 R184, R106 ;  /* 0x0000006a00b87308 */ /* 0x000e620000000800 */
[----:B------:R-:W3:Y:S01]  /*7e20*/  LDSM.16.MT88.4 R136, [R218+0xd00] ;  /* 0x000d0000da88783b */ /* 0x000ee20000004200 */
[-C--:B--2---:R-:W-:Y:S07]  /*7e30*/  HMMA.16816.F32.BF16 R112, R172, R124.reuse, R4 ;  /* 0x0000007cac70723c */ /* 0x084fee0000041804 */
[----:B------:R-:W2:Y:S01]  /*7e40*/  LDSM.16.MT88.4 R4, [R218+0x2d00] ;  /* 0x002d0000da04783b */ /* 0x000ea20000004200 */
[----:B------:R-:W4:Y:S01]  /*7e50*/  MUFU.EX2 R106, R3 ;  /* 0x00000003006a7308 */ /* 0x000f220000000800 */
[----:B-1----:R-:W-:Y:S03]  /*7e60*/  F2FP.BF16.PACK_AB R177, R184, R185 ;  /* 0x000000b9b8b1723e */ /* 0x002fe600000010ff */
[----:B----4-:R-:W-:Y:S02]  /*7e70*/  F2FP.BF16.PACK_AB R179, R106, R107 ;  /* 0x0000006b6ab3723e */ /* 0x010fe400000010ff */
[----:B------:R-:W-:Y:S02]  /*7e80*/  MOV R3, R178 ;  /* 0x000000b200037202 */ /* 0x000fe40000000f00 */
[----:B------:R-:W-:Y:S07]  /*7e90*/  F2FP.BF16.PACK_AB R178, R190, R192 ;  /* 0x000000c0beb2723e */ /* 0x000fee00000010ff */
[C---:B------:R-:W-:Y:S07]  /*7ea0*/  HMMA.16816.F32.BF16 R108, R176.reuse, R124, R8 ;  /* 0x0000007cb06c723c */ /* 0x040fee0000041808 */
[----:B------:R-:W-:Y:S01]  /*7eb0*/  MOV R10, R143 ;  /* 0x0000008f000a7202 */ /* 0x000fe20000000f00 */
[-C--:B------:R-:W-:Y:S04]  /*7ec0*/  HMMA.16816.F32.BF16 R116, R176, R126.reuse, R12 ;  /* 0x0000007eb074723c */ /* 0x080fe8000004180c */
[----:B------:R-:W-:Y:S02]  /*7ed0*/  MOV R11, R144 ;  /* 0x00000090000b7202 */ /* 0x000fe40000000f00 */
[----:B------:R-:W-:Y:S02]  /*7ee0*/  MOV R9, R146 ;  /* 0x0000009200097202 */ /* 0x000fe40000000f00 */
[C---:B------:R-:W-:Y:S01]  /*7ef0*/  HMMA.16816.F32.BF16 R120, R172.reuse, R126, R16 ;  /* 0x0000007eac78723c */ /* 0x040fe20000041810 */
[----:B------:R-:W4:Y:S03]  /*7f00*/  LDL.LU R16, [R1+0x14] ;  /* 0x0000140001107983 */ /* 0x000f260000300800 */
[----:B------:R-:W-:Y:S01]  /*7f10*/  MOV R15, R135 ;  /* 0x00000087000f7202 */ /* 0x000fe20000000f00 */
[----:B------:R-:W5:Y:S01]  /*7f20*/  LDL.LU R18, [R1+0x18] ;  /* 0x0000180001127983 */ /* 0x000f620000300800 */
[----:B------:R-:W-:Y:S02]  /*7f30*/  MOV R13, R141 ;  /* 0x0000008d000d7202 */ /* 0x000fe40000000f00 */
[-C--:B---3--:R-:W-:Y:S01]  /*7f40*/  HMMA.16816.F32.BF16 R124, R172, R136.reuse, R20 ;  /* 0x00000088ac7c723c */ /* 0x088fe20000041814 */
[----:B------:R-:W3:Y:S03]  /*7f50*/  LDL.LU R19, [R1+0x1c] ;  /* 0x00001c0001137983 */ /* 0x000ee60000300800 */
[----:B------:R-:W-:Y:S01]  /*7f60*/  MOV R14, R140 ;  /* 0x0000008c000e7202 */ /* 0x000fe20000000f00 */
[----:B------:R-:W3:Y:S01]  /*7f70*/  LDL.LU R22, [R1+0x10] ;  /* 0x0000100001167983 */ /* 0x000ee20000300800 */
[----:B------:R-:W-:Y:S02]  /*7f80*/  MOV R8, R145 ;  /* 0x0000009100087202 */ /* 0x000fe40000000f00 */
[C---:B------:R-:W-:Y:S04]  /*7f90*/  HMMA.16816.F32.BF16 R128, R176.reuse, R136, R24 ;  /* 0x00000088b080723c */ /* 0x040fe80000041818 */
[----:B------:R-:W-:Y:S02]  /*7fa0*/  MOV R17, R134 ;  /* 0x0000008600117202 */ /* 0x000fe40000000f00 */
[----:B------:R-:W-:Y:S02]  /*7fb0*/  MOV R21, R133 ;  /* 0x0000008500157202 */ /* 0x000fe40000000f00 */
[----:B------:R-:W-:Y:S02]  /*7fc0*/  MOV R23, R132 ;  /* 0x0000008400177202 */ /* 0x000fe40000000f00 */
[-C--:B------:R-:W-:Y:S03]  /*7fd0*/  HMMA.16816.F32.BF16 R132, R176, R138.reuse, R28 ;  /* 0x0000008ab084723c */ /* 0x080fe6000004181c */
[----:B------:R-:W-:Y:S05]  /*7fe0*/  MOV R12, R142 ;  /* 0x0000008e000c7202 */ /* 0x000fea0000000f00 */
        /* <DEDUP_REMOVED lines=13> */
[-C--:B--2---:R-:W-:Y:S08]  /*80c0*/  HMMA.16816.F32.BF16 R84, R172, R4.reuse, R84 ;  /* 0x00000004ac54723c */ /* 0x084ff00000041854 */
[C---:B------:R-:W-:Y:S08]  /*80d0*/  HMMA.16816.F32.BF16 R88, R176.reuse, R4, R88 ;  /* 0x00000004b058723c */ /* 0x040ff00000041858 */
[-C--:B------:R-:W-:Y:S08]  /*80e0*/  HMMA.16816.F32.BF16 R92, R176, R6.reuse, R92 ;  /* 0x00000006b05c723c */ /* 0x080ff0000004185c */
[----:B------:R-:W-:Y:S04]  /*80f0*/  HMMA.16816.F32.BF16 R96, R172, R6, R96 ;  /* 0x00000006ac60723c */ /* 0x000fe80000041860 */
[----:B----4-:R-:W-:Y:S02]  /*8100*/  FFMA.FTZ R101, R101, R16, R23 ;  /* 0x0000001065657223 */ /* 0x010fe40000010017 */
[----:B-----5:R-:W-:Y:S02]  /*8110*/  FFMA.FTZ R100, R100, R18, R17 ;  /* 0x0000001264647223 */ /* 0x020fe40000010011 */
[----:B------:R-:W-:Y:S04]  /*8120*/  FADD.FTZ R12, R12, R101 ;  /* 0x000000650c0c7221 */ /* 0x000fe80000010000 */
[----:B---3--:R-:W-:Y:S02]  /*8130*/  FFMA.FTZ R0, R0, R19, R206 ;  /* 0x0000001300007223 */ /* 0x008fe400000100ce */
[----:B------:R-:W-:Y:S01]  /*8140*/  FADD.FTZ R8, R8, R100 ;  /* 0x0000006408087221 */ /* 0x000fe20000010000 */
[----:B------:R-:W-:Y:S01]  /*8150*/  MOV R100, R104 ;  /* 0x0000006800647202 */ /* 0x000fe20000000f00 */
[----:B------:R-:W-:Y:S02]  /*8160*/  FFMA.FTZ R102, R102, R22, R21 ;  /* 0x0000001666667223 */ /* 0x000fe40000010015 */
[----:B------:R-:W-:Y:S02]  /*8170*/  FADD.FTZ R0, R207, R0 ;  /* 0x00000000cf007221 */ /* 0x000fe40000010000 */
        /* <DEDUP_REMOVED lines=52> */
[----:B------:R-:W-:Y:S01]  /*84c0*/  FADD.FTZ R4, R199, R0 ;  /* 0x00000000c7047221 */ /* 0x000fe20000010000 */
[----:B------:R-:W-:Y:S01]  /*84d0*/  STL [R1+0x10], R5 ;  /* 0x0000100501007387 */ /* 0x000fe20000100800 */
[----:B------:R-:W-:Y:S02]  /*84e0*/  FADD.FTZ R3, R190, R3 ;  /* 0x00000003be037221 */ /* 0x000fe40000010000 */
[----:B------:R-:W-:Y:S02]  /*84f0*/  FADD.FTZ R4, R198, R4 ;  /* 0x00000004c6047221 */ /* 0x000fe40000010000 */
[----:B------:R-:W-:Y:S01]  /*8500*/  FADD.FTZ R0, R107, R7 ;  /* 0x000000076b007221 */ /* 0x000fe20000010000 */
[----:B------:R-:W-:Y:S02]  /*8510*/  MOV R107, R2 ;  /* 0x00000002006b7202 */ /* 0x000fe40000000f00 */
[----:B------:R-:W-:Y:S01]  /*8520*/  STL [R1+0x14], R4 ;  /* 0x0000140401007387 */ /* 0x000fe20000100800 */
[----:B------:R-:W-:Y:S01]  /*8530*/  FADD.FTZ R0, R106, R0 ;  /* 0x000000006a007221 */ /* 0x000fe20000010000 */
[----:B------:R-:W-:Y:S02]  /*8540*/  MOV R106, R103 ;  /* 0x00000067006a7202 */ /* 0x000fe40000000f00 */
[----:B------:R1:W-:Y:S04]  /*8550*/  STL [R1+0x18], R3 ;  /* 0x0000180301007387 */ /* 0x0003e80000100800 */
[----:B------:R2:W-:Y:S01]  /*8560*/  STL [R1+0x1c], R0 ;  /* 0x00001c0001007387 */ /* 0x0005e20000100800 */
[----:B-1----:R-:W-:Y:S01]  /*8570*/  MOV R3, R105 ;  /* 0x0000006900037202 */ /* 0x002fe20000000f00 */
[----:B------:R-:W-:-:S05]  /*8580*/  @P0 BRA `(.L_x_2) ;  /* 0xffffc47000000947 */ /* 0x000fca000383ffff */
.L_x_1:
[----:B------:R-:W3:Y:S04]  /*8590*/  LDL.LU R8, [R1+0x10] ;  /* 0x0000100001087983 */ /* 0x000ee80000300800 */
[----:B------:R-:W4:Y:S04]  /*85a0*/  LDL.LU R5, [R1+0x14] ;  /* 0x0000140001057983 */ /* 0x000f280000300800 */
[----:B------:R-:W5:Y:S04]  /*85b0*/  LDL.LU R4, [R1+0x18] ;  /* 0x0000180001047983 */ /* 0x000f680000300800 */
[----:B--2---:R-:W2:Y:S04]  /*85c0*/  LDL.LU R0, [R1+0x1c] ;  /* 0x00001c0001007983 */ /* 0x004ea80000300800 */
[----:B------:R-:W2:Y:S01]  /*85d0*/  LDL.LU R22, [R1+0x48] ;  /* 0x0000480001167983 */ /* 0x000ea20000300800 */
[----:B------:R-:W-:-:S03]  /*85e0*/  MOV R66, c[0x0][0x4e8] ;  /* 0x00013a0000427a02 */ /* 0x000fc60000000f00 */
[----:B------:R-:W2:Y:S01]  /*85f0*/  LDL.LU R67, [R1+0x4c] ;  /* 0x00004c0001437983 */ /* 0x000ea20000300800 */
[----:B------:R-:W-:-:S03]  /*8600*/  ISETP.NE.AND P0, PT, R66, 0x1, PT ;  /* 0x000000014200780c */ /* 0x000fc60003f05270 */
[----:B------:R-:W1:Y:S02]  /*8610*/  S2R R10, SR_CTAID.Y ;  /* 0x00000000000a7919 */ /* 0x000e640000002600 */
[----:B-1----:R-:W-:-:S04]  /*8620*/  IMAD.WIDE.U32 R18, R10, c[0x0][0x490], RZ ;  /* 0x000124000a127a25 */ /* 0x002fc800078e00ff */
[----:B------:R-:W-:Y:S01]  /*8630*/  IMAD.WIDE.U32 R20, R10, c[0x0][0x3e8], RZ ;  /* 0x0000fa000a147a25 */ /* 0x000fe200078e00ff */
[----:B------:R-:W-:Y:S02]  /*8640*/  MOV R62, 0xff800000 ;  /* 0xff800000003e7802 */ /* 0x000fe40000000f00 */
[----:B------:R-:W-:Y:S02]  /*8650*/  MOV R61, 0xff800000 ;  /* 0xff800000003d7802 */ /* 0x000fe40000000f00 */
[----:B------:R-:W-:Y:S01]  /*8660*/  MOV R58, 0xff800000 ;  /* 0xff800000003a7802 */ /* 0x000fe20000000f00 */
[----:B------:R-:W-:Y:S01]  /*8670*/  IMAD.MOV.U32 R59, RZ, RZ, -0x800000 ;  /* 0xff800000ff3b7424 */ /* 0x000fe200078e00ff */
[----:B------:R-:W-:Y:S06]  /*8680*/  BAR.SYNC.DEFER_BLOCKING 0x1, 0x80 ;  /* 0x0042000000007b1d */ /* 0x000fec0000010000 */
[----:B---3--:R-:W1:Y:S04]  /*8690*/  SHFL.BFLY PT, R11, R8, 0x2, 0x1f ;  /* 0x0c401f00080b7f89 */ /* 0x008e6800000e0000 */
[----:B----4-:R-:W3:Y:S04]  /*86a0*/  SHFL.BFLY PT, R9, R5, 0x2, 0x1f ;  /* 0x0c401f0005097f89 */ /* 0x010ee800000e0000 */
[----:B-----5:R-:W4:Y:S04]  /*86b0*/  SHFL.BFLY PT, R7, R4, 0x2, 0x1f ;  /* 0x0c401f0004077f89 */ /* 0x020f2800000e0000 */
[----:B--2---:R-:W2:Y:S01]  /*86c0*/  SHFL.BFLY PT, R6, R0, 0x2, 0x1f ;  /* 0x0c401f0000067f89 */ /* 0x004ea200000e0000 */
[----:B------:R-:W-:Y:S01]  /*86d0*/  MOV R14, R22 ;  /* 0x00000016000e7202 */ /* 0x000fe20000000f00 */
[----:B-1----:R-:W-:-:S02]  /*86e0*/  FADD.FTZ R11, R11, R8 ;  /* 0x000000080b0b7221 */ /* 0x002fc40000010000 */
[----:B------:R-:W1:Y:S01]  /*86f0*/  S2R R8, SR_TID.X ;  /* 0x0000000000087919 */ /* 0x000e620000002100 */
[----:B---3--:R-:W-:Y:S02]  /*8700*/  FADD.FTZ R9, R9, R5 ;  /* 0x0000000509097221 */ /* 0x008fe40000010000 */
[----:B----4-:R-:W-:-:S03]  /*8710*/  FADD.FTZ R7, R7, R4 ;  /* 0x0000000407077221 */ /* 0x010fc60000010000 */
[----:B------:R-:W3:Y:S01]  /*8720*/  SHFL.BFLY PT, R3, R9, 0x1, 0x1f ;  /* 0x0c201f0009037f89 */ /* 0x000ee200000e0000 */
[----:B--2---:R-:W-:-:S03]  /*8730*/  FADD.FTZ R6, R6, R0 ;  /* 0x0000000006067221 */ /* 0x004fc60000010000 */
[----:B------:R-:W2:Y:S04]  /*8740*/  SHFL.BFLY PT, R4, R7, 0x1, 0x1f ;  /* 0x0c201f0007047f89 */ /* 0x000ea800000e0000 */
[----:B------:R-:W4:Y:S04]  /*8750*/  SHFL.BFLY PT, R0, R11, 0x1, 0x1f ;  /* 0x0c201f000b007f89 */ /* 0x000f2800000e0000 */
[----:B------:R-:W5:Y:S01]  /*8760*/  SHFL.BFLY PT, R5, R6, 0x1, 0x1f ;  /* 0x0c201f0006057f89 */ /* 0x000f6200000e0000 */
[----:B-1----:R-:W-:-:S04]  /*8770*/  SHF.R.S32.HI R65, RZ, 0x1f, R8 ;  /* 0x0000001fff417819 */ /* 0x002fc80000011408 */
[CC--:B------:R-:W-:Y:S02]  /*8780*/  LEA.HI R31, R65.reuse, R8.reuse, RZ, 0x2 ;  /* 0x00000008411f7211 */ /* 0x0c0fe400078f10ff */
[-C--:B------:R-:W-:Y:S01]  /*8790*/  LEA.HI R65, R65, R8.reuse, RZ, 0x5 ;  /* 0x0000000841417211 */ /* 0x080fe200078f28ff */
[----:B---3--:R-:W-:Y:S01]  /*87a0*/  FADD.FTZ R9, R9, R3 ;  /* 0x0000000309097221 */ /* 0x008fe20000010000 */
[----:B------:R-:W-:Y:S02]  /*87b0*/  SHF.R.S32.HI R3, RZ, 0x1f, R10 ;  /* 0x0000001fff037819 */ /* 0x000fe4000001140a */
[----:B------:R-:W-:Y:S01]  /*87c0*/  LOP3.LUT R15, R31, 0xfffffffc, RZ, 0xc0, !PT ;  /* 0xfffffffc1f0f7812 */ /* 0x000fe200078ec0ff */
[----:B--2---:R-:W-:Y:S01]  /*87d0*/  FADD.FTZ R7, R7, R4 ;  /* 0x0000000407077221 */ /* 0x004fe20000010000 */
[----:B------:R-:W-:Y:S01]  /*87e0*/  FSETP.NE.FTZ.AND P4, PT, R9, RZ, PT ;  /* 0x000000ff0900720b */ /* 0x000fe20003f95000 */
[----:B------:R-:W-:Y:S01]  /*87f0*/  IMAD R16, R3, c[0x0][0x490], RZ ;  /* 0x0001240003107a24 */ /* 0x000fe200078e02ff */
[----:B------:R-:W-:Y:S01]  /*8800*/  MOV R4, RZ ;  /* 0x000000ff00047202 */ /* 0x000fe20000000f00 */
[----:B----4-:R-:W-:Y:S01]  /*8810*/  FADD.FTZ R11, R11, R0 ;  /* 0x000000000b0b7221 */ /* 0x010fe20000010000 */
[----:B------:R-:W-:Y:S01]  /*8820*/  MOV R0, RZ ;  /* 0x000000ff00007202 */ /* 0x000fe20000000f00 */
[----:B------:R-:W-:Y:S01]  /*8830*/  IMAD R12, R3, c[0x0][0x3e8], RZ ;  /* 0x0000fa00030c7a24 */ /* 0x000fe200078e02ff */
[----:B------:R-:W-:Y:S01]  /*8840*/  IADD3 R15, -R15, R8, RZ ;  /* 0x000000080f0f7210 */ /* 0x000fe20007ffe1ff */
[----:B------:R-:W-:Y:S01]  /*8850*/  @P0 IMAD.HI.U32 R3, R22, c[0x0][0x4ec], RZ ;  /* 0x00013b0016030a27 */ /* 0x000fe200078e00ff */
[----:B------:R-:W-:-:S02]  /*8860*/  FSETP.NE.FTZ.AND P5, PT, R11, RZ, PT ;  /* 0x000000ff0b00720b */ /* 0x000fc40003fb5000 */
[----:B------:R-:W-:Y:S01]  /*8870*/  FSETP.NE.FTZ.AND P2, PT, R7, RZ, PT ;  /* 0x000000ff0700720b */ /* 0x000fe20003f55000 */
[----:B------:R-:W-:Y:S01]  /*8880*/  IMAD R16, R10, c[0x0][0x494], R16 ;  /* 0x000125000a107a24 */ /* 0x000fe200078e0210 */
[----:B------:R-:W-:Y:S01]  /*8890*/  @P0 SHF.R.U32.HI R14, RZ, c[0x0][0x4f0], R3 ;  /* 0x00013c00ff0e0a19 */ /* 0x000fe20000011603 */
[----:B------:R-:W1:Y:S01]  /*88a0*/  @P4 MUFU.RCP R4, R9 ;  /* 0x0000000900044308 */ /* 0x000e620000001000 */
[----:B-----5:R-:W-:Y:S01]  /*88b0*/  FADD.FTZ R6, R6, R5 ;  /* 0x0000000506067221 */ /* 0x020fe20000010000 */
[----:B------:R-:W-:Y:S01]  /*88c0*/  LOP3.LUT R5, R65, 0xffffffe0, RZ, 0xc0, !PT ;  /* 0xffffffe041057812 */ /* 0x000fe200078ec0ff */
[----:B------:R-:W-:Y:S01]  /*88d0*/  IMAD R12, R10, c[0x0][0x3ec], R12 ;  /* 0x0000fb000a0c7a24 */ /* 0x000fe200078e020c */
[----:B------:R-:W-:Y:S01]  /*88e0*/  IADD3 R17, R19, R16, RZ ;  /* 0x0000001013117210 */ /* 0x000fe20007ffe0ff */
[----:B------:R-:W-:-:S03]  /*88f0*/  IMAD.MOV R3, RZ, RZ, -R14 ;  /* 0x000000ffff037224 */ /* 0x000fc600078e0a0e */
[----:B------:R-:W2:Y:S01]  /*8900*/  @P5 MUFU.RCP R0, R11 ;  /* 0x0000000b00005308 */ /* 0x000ea20000001000 */
[----:B------:R-:W-:Y:S01]  /*8910*/  IMAD R63, R3, c[0x0][0x4e8], R22 ;  /* 0x00013a00033f7a24 */ /* 0x000fe200078e0216 */
[----:B------:R-:W-:Y:S02]  /*8920*/  MOV R3, RZ ;  /* 0x000000ff00037202 */ /* 0x000fe40000000f00 */
[----:B------:R-:W-:Y:S02]  /*8930*/  FSETP.NE.FTZ.AND P1, PT, R6, RZ, PT ;  /* 0x000000ff0600720b */ /* 0x000fe40003f35000 */
[----:B------:R-:W-:Y:S01]  /*8940*/  IADD3 R13, R21, R12, RZ ;  /* 0x0000000c150d7210 */ /* 0x000fe20007ffe0ff */
[C---:B-1----:R-:W-:Y:S01]  /*8950*/  FMUL.FTZ R115, R4.reuse, R115 ;  /* 0x0000007304737220 */ /* 0x042fe20000410000 */
[----:B------:R-:W-:Y:S01]  /*8960*/  MOV R12, R20 ;  /* 0x00000014000c7202 */ /* 0x000fe20000000f00 */
[C---:B------:R-:W-:Y:S01]  /*8970*/  FMUL.FTZ R114, R4.reuse, R114 ;  /* 0x0000007204727220 */ /* 0x040fe20000410000 */
[----:B------:R-:W-:Y:S01]  /*8980*/  MOV R16, R18 ;  /* 0x0000001200107202 */ /* 0x000fe20000000f00 */
[C---:B------:R-:W-:Y:S01]  /*8990*/  FMUL.FTZ R123, R4.reuse, R123 ;  /* 0x0000007b047b7220 */ /* 0x040fe20000410000 */
[----:B------:R-:W-:Y:S01]  /*89a0*/  IADD3 R5, -R5, R8, RZ ;  /* 0x0000000805057210 */ /* 0x000fe20007ffe1ff */
[----:B------:R-:W-:-:S02]  /*89b0*/  FMUL.FTZ R46, R4, R122 ;  /* 0x0000007a042e7220 */ /* 0x000fc40000410000 */
[C---:B------:R-:W-:Y:S02]  /*89c0*/  FMUL.FTZ R127, R4.reuse, R127 ;  /* 0x0000007f047f7220 */ /* 0x040fe40000410000 */
[C---:B------:R-:W-:Y:S02]  /*89d0*/  FMUL.FTZ R52, R4.reuse, R126 ;  /* 0x0000007e04347220 */ /* 0x040fe40000410000 */
[C---:B------:R-:W-:Y:S02]  /*89e0*/  FMUL.FTZ R139, R4.reuse, R139 ;  /* 0x0000008b048b7220 */ /* 0x040fe40000410000 */
[C---:B------:R-:W-:Y:S02]  /*89f0*/  FMUL.FTZ R49, R4.reuse, R138 ;  /* 0x0000008a04317220 */ /* 0x040fe40000410000 */
[C---:B------:R-:W-:Y:S02]  /*8a00*/  FMUL.FTZ R143, R4.reuse, R143 ;  /* 0x0000008f048f7220 */ /* 0x040fe40000410000 */
        /* <DEDUP_REMOVED lines=14> */
[----:B------:R-:W-:Y:S01]  /*8af0*/  FMUL.FTZ R30, R4, R98 ;  /* 0x00000062041e7220 */ /* 0x000fe20000410000 */
[----:B------:R-:W1:Y:S01]  /*8b00*/  @P2 MUFU.RCP R3, R7 ;  /* 0x0000000700032308 */ /* 0x000e620000001000 */
[----:B------:R-:W3:Y:S01]  /*8b10*/  S2R R4, SR_CTAID.Z ;  /* 0x0000000000047919 */ /* 0x000ee20000002700 */
[C---:B--2---:R-:W-:Y:S01]  /*8b20*/  FMUL.FTZ R113, R0.reuse, R113 ;  /* 0x0000007100717220 */ /* 0x044fe20000410000 */
[----:B------:R-:W-:Y:S01]  /*8b30*/  LOP3.LUT P3, RZ, R5, 0x3, RZ, 0xc0, !PT ;  /* 0x0000000305ff7812 */ /* 0x000fe2000786c0ff */
        /* <DEDUP_REMOVED lines=23> */
[----:B------:R-:W-:-:S06]  /*8cb0*/  MOV R0, RZ ;  /* 0x000000ff00007202 */ /* 0x000fcc0000000f00 */
[----:B------:R-:W2:Y:S01]  /*8cc0*/  @P1 MUFU.RCP R0, R6 ;  /* 0x0000000600001308 */ /* 0x000ea20000001000 */
[C---:B-1----:R-:W-:Y:S02]  /*8cd0*/  FMUL.FTZ R109, R3.reuse, R109 ;  /* 0x0000006d036d7220 */ /* 0x042fe40000410000 */
[C---:B------:R-:W-:Y:S02]  /*8ce0*/  FMUL.FTZ R54, R3.reuse, R108 ;  /* 0x0000006c03367220 */ /* 0x040fe40000410000 */
[----:B------:R-:W-:-:S03]  /*8cf0*/  FMUL.FTZ R117, R3, R117 ;  /* 0x0000007503757220 */ /* 0x000fc60000410000 */
[----:B------:R-:W1:Y:S01]  /*8d00*/  @P2 MUFU.LG2 R7, R7 ;  /* 0x0000000700072308 */ /* 0x000e620000000c00 */
        /* <DEDUP_REMOVED lines=20> */
[----:B------:R-:W-:Y:S01]  /*8e50*/  FMUL.FTZ R29, R3, R92 ;  /* 0x0000005c031d7220 */ /* 0x000fe20000410000 */
[----:B---3--:R-:W-:Y:S01]  /*8e60*/  SHF.R.S32.HI R3, RZ, 0x1f, R4 ;  /* 0x0000001fff037819 */ /* 0x008fe20000011404 */
[C---:B--2---:R-:W-:Y:S02]  /*8e70*/  FMUL.FTZ R111, R0.reuse, R111 ;  /* 0x0000006f006f7220 */ /* 0x044fe40000410000 */
[----:B------:R-:W-:Y:S02]  /*8e80*/  FMUL.FTZ R110, R0, R110 ;  /* 0x0000006e006e7220 */ /* 0x000fe40000410000 */
[----:B------:R-:W-:-:S02]  /*8e90*/  IMAD R64, R3, c[0x0][0x498], RZ ;  /* 0x0001260003407a24 */ /* 0x000fc400078e02ff */
[----:B------:R-:W-:Y:S01]  /*8ea0*/  IMAD R60, R3, c[0x0][0x3f0], RZ ;  /* 0x0000fc00033c7a24 */ /* 0x000fe200078e02ff */
[----:B------:R-:W-:Y:S01]  /*8eb0*/  @P4 MOV R3, 0x3f317218 ;  /* 0x3f31721800034802 */ /* 0x000fe20000000f00 */
        /* <DEDUP_REMOVED lines=21> */
[----:B------:R-:W-:Y:S01]  /*9010*/  FMUL.FTZ R28, R0, R94 ;  /* 0x0000005e001c7220 */ /* 0x000fe20000410000 */
[----:B------:R-:W-:Y:S01]  /*9020*/  @P2 MOV R0, 0x3f317218 ;  /* 0x3f31721800002802 */ /* 0x000fe20000000f00 */
[----:B------:R-:W-:-:S02]  /*9030*/  @P4 FMUL.FTZ R5, R3, c[0x0][0x2d0] ;  /* 0x0000b40003054a20 */ /* 0x000fc40000410000 */
[----:B-1----:R-:W-:Y:S02]  /*9040*/  @P2 FMUL.FTZ R7, R7, 0.69314718246459960938 ;  /* 0x3f31721807072820 */ /* 0x002fe40000410000 */
[----:B------:R-:W-:-:S04]  /*9050*/  @P2 FMUL.FTZ R3, R0, c[0x0][0x2d0] ;  /* 0x0000b40000032a20 */ /* 0x000fc80000410000 */
[----:B------:R-:W-:Y:S01]  /*9060*/  @P2 FFMA.FTZ R62, R3, R103, R7 ;  /* 0x00000067033e2223 */ /* 0x000fe20000010007 */
[----:B------:R-:W-:Y:S02]  /*9070*/  SHF.R.S32.HI R7, RZ, 0x2, R67 ;  /* 0x00000002ff077819 */ /* 0x000fe40000011443 */
[----:B------:R-:W2:Y:S01]  /*9080*/  LDL.LU R67, [R1+0x44] ;  /* 0x0000440001437983 */ /* 0x000ea20000300800 */
[----:B------:R-:W-:-:S03]  /*9090*/  F2FP.BF16.PACK_AB R24, R69, R24 ;  /* 0x000000184518723e */ /* 0x000fc600000010ff */
[----:B------:R-:W3:Y:S01]  /*90a0*/  LDL R69, [R1+0x40] ;  /* 0x0000400001457983 */ /* 0x000ee20000100800 */
[----:B------:R-:W1:Y:S01]  /*90b0*/  @P1 MUFU.LG2 R6, R6 ;  /* 0x0000000600061308 */ /* 0x000e620000000c00 */
[C---:B------:R-:W-:Y:S02]  /*90c0*/  IMAD R64, R4.reuse, c[0x0][0x49c], R64 ;  /* 0x0001270004407a24 */ /* 0x040fe400078e0240 */
[C---:B------:R-:W-:Y:S02]  /*90d0*/  IMAD R60, R4.reuse, c[0x0][0x3f4], R60 ;  /* 0x0000fd00043c7a24 */ /* 0x040fe400078e023c */
[----:B------:R-:W-:-:S04]  /*90e0*/  IMAD.WIDE.U32 R56, R4, c[0x0][0x498], R16 ;  /* 0x0001260004387a25 */ /* 0x000fc800078e0010 */
[----:B------:R-:W-:Y:S01]  /*90f0*/  IMAD.WIDE.U32 R12, R4, c[0x0][0x3f0], R12 ;  /* 0x0000fc00040c7a25 */ /* 0x000fe200078e000c */
[----:B------:R-:W-:-:S03]  /*9100*/  @P5 MOV R4, 0x3f317218 ;  /* 0x3f31721800045802 */ /* 0x000fc60000000f00 */
[----:B------:R-:W-:Y:S02]  /*9110*/  @P1 IMAD.MOV.U32 R8, RZ, RZ, 0x3f317218 ;  /* 0x3f317218ff081424 */ /* 0x000fe400078e00ff */
[----:B------:R-:W-:Y:S02]  /*9120*/  @P5 FMUL.FTZ R10, R4, c[0x0][0x2d0] ;  /* 0x0000b400040a5a20 */ /* 0x000fe40000410000 */
[----:B-1----:R-:W-:Y:S02]  /*9130*/  @P1 FMUL.FTZ R4, R6, 0.69314718246459960938 ;  /* 0x3f31721806041820 */ /* 0x002fe40000410000 */
[----:B------:R-:W-:-:S04]  /*9140*/  @P1 FMUL.FTZ R0, R8, c[0x0][0x2d0] ;  /* 0x0000b40008001a20 */ /* 0x000fc80000410000 */
[----:B------:R-:W-:Y:S01]  /*9150*/  @P1 FFMA.FTZ R61, R0, R2, R4 ;  /* 0x00000002003d1223 */ /* 0x000fe20000010004 */
[----:B------:R-:W-:Y:S01]  /*9160*/  SHF.R.S32.HI R2, RZ, 0x2, R31 ;  /* 0x00000002ff027819 */ /* 0x000fe2000001141f */
[----:B------:R-:W1:Y:S03]  /*9170*/  @P4 MUFU.LG2 R9, R9 ;  /* 0x0000000900094308 */ /* 0x000e660000000c00 */
[----:B------:R-:W-:Y:S02]  /*9180*/  SHF.R.S32.HI R3, RZ, 0x1f, R2 ;  /* 0x0000001fff037819 */ /* 0x000fe40000011402 */
[----:B------:R-:W-:Y:S02]  /*9190*/  SHF.R.S32.HI R0, RZ, 0x5, R65 ;  /* 0x00000005ff007819 */ /* 0x000fe40000011441 */
[----:B------:R-:W-:Y:S02]  /*91a0*/  LEA.HI R3, R3, R2, RZ, 0x3 ;  /* 0x0000000203037211 */ /* 0x000fe400078f18ff */
[----:B------:R-:W-:-:S02]  /*91b0*/  SHF.R.S32.HI R4, RZ, 0x1f, R0 ;  /* 0x0000001fff047819 */ /* 0x000fc40000011400 */
[----:B------:R-:W-:Y:S01]  /*91c0*/  LOP3.LUT R3, R3, 0xfffffff8, RZ, 0xc0, !PT ;  /* 0xfffffff803037812 */ /* 0x000fe200078ec0ff */
[----:B------:R-:W4:Y:S01]  /*91d0*/  @P5 MUFU.LG2 R11, R11 ;  /* 0x0000000b000b5308 */ /* 0x000f220000000c00 */
[----:B------:R-:W5:Y:S02]  /*91e0*/  S2R R65, SR_CTAID.X ;  /* 0x0000000000417919 */ /* 0x000f640000002500 */
[----:B------:R-:W-:Y:S02]  /*91f0*/  IADD3 R8, R2, -R3, RZ ;  /* 0x8000000302087210 */ /* 0x000fe40007ffe0ff */
[----:B------:R-:W-:Y:S02]  /*9200*/  LEA.HI R3, R4, R0, RZ, 0x2 ;  /* 0x0000000004037211 */ /* 0x000fe400078f10ff */
[----:B------:R-:W-:Y:S01]  /*9210*/  LEA.HI R2, R15, R15, RZ, 0x1 ;  /* 0x0000000f0f027211 */ /* 0x000fe200078f08ff */
[----:B-1----:R-:W-:Y:S01]  /*9220*/  @P4 FMUL.FTZ R9, R9, 0.69314718246459960938 ;  /* 0x3f31721809094820 */ /* 0x002fe20000410000 */
[----:B------:R-:W-:-:S02]  /*9230*/  LOP3.LUT R4, R3, 0xffffffc, RZ, 0xc0, !PT ;  /* 0x0ffffffc03047812 */ /* 0x000fc400078ec0ff */
[C---:B------:R-:W-:Y:S02]  /*9240*/  LOP3.LUT R3, R2.reuse, 0x1ffffffe, RZ, 0xc0, !PT ;  /* 0x1ffffffe02037812 */ /* 0x040fe400078ec0ff */
[----:B------:R-:W-:Y:S01]  /*9250*/  SHF.L.U32 R2, R2, 0x5, RZ ;  /* 0x0000000502027819 */ /* 0x000fe200000006ff */
[----:B------:R-:W-:Y:S01]  /*9260*/  @P4 FFMA.FTZ R58, R5, R104, R9 ;  /* 0x00000068053a4223 */ /* 0x000fe20000010009 */
[----:B------:R-:W-:Y:S02]  /*9270*/  IADD3 R4, R0, -R4, RZ ;  /* 0x8000000400047210 */ /* 0x000fe40007ffe0ff */
[----:B------:R-:W-:Y:S02]  /*9280*/  SHF.R.S32.HI R5, RZ, 0x1f, R14 ;  /* 0x0000001fff057819 */ /* 0x000fe4000001140e */
[----:B------:R-:W-:Y:S02]  /*9290*/  IADD3 R6, R15, -R3, RZ ;  /* 0x800000030f067210 */ /* 0x000fe40007ffe0ff */
[----:B------:R-:W-:Y:S01]  /*92a0*/  LOP3.LUT R2, R2, 0xffffffc0, RZ, 0xc0, !PT ;  /* 0xffffffc002027812 */ /* 0x000fe200078ec0ff */
[----:B------:R-:W-:Y:S01]  /*92b0*/  IMAD R7, R4, 0x10, R7 ;  /* 0x0000001004077824 */ /* 0x000fe200078e0207 */
[----:B------:R-:W-:Y:S01]  /*92c0*/  LEA R9, R0, R15, 0x8 ;  /* 0x0000000f00097211 */ /* 0x000fe200078e40ff */
[----:B----4-:R-:W-:Y:S01]  /*92d0*/  @P5 FMUL.FTZ R11, R11, 0.69314718246459960938 ;  /* 0x3f3172180b0b5820 */ /* 0x010fe20000410000 */
[----:B------:R-:W-:Y:S01]  /*92e0*/  LEA R6, R6, R2, 0x3 ;  /* 0x0000000206067211 */ /* 0x000fe200078e18ff */
[----:B------:R-:W-:Y:S01]  /*92f0*/  IMAD R4, R5, c[0x0][0x3e0], RZ ;  /* 0x0000f80005047a24 */ /* 0x000fe200078e02ff */
[----:B------:R-:W-:-:S02]  /*9300*/  IADD3 R3, R13, R60, RZ ;  /* 0x0000003c0d037210 */ /* 0x000fc40007ffe0ff */
[----:B------:R-:W-:Y:S02]  /*9310*/  MOV R2, R12 ;  /* 0x0000000c00027202 */ /* 0x000fe40000000f00 */
[----:B------:R-:W-:Y:S01]  /*9320*/  LEA.HI R0, R8, R8, RZ, 0x1 ;  /* 0x0000000808007211 */ /* 0x000fe200078f08ff */
[----:B------:R-:W-:Y:S02]  /*9330*/  @P5 FFMA.FTZ R59, R10, R105, R11 ;  /* 0x000000690a3b5223 */ /* 0x000fe4000001000b */
[----:B------:R-:W-:Y:S01]  /*9340*/  IMAD R12, R14, c[0x0][0x3e4], R4 ;  /* 0x0000f9000e0c7a24 */ /* 0x000fe200078e0204 */
[----:B------:R-:W-:Y:S01]  /*9350*/  LOP3.LUT R4, R0, 0x3fffffe, RZ, 0xc0, !PT ;  /* 0x03fffffe00047812 */ /* 0x000fe200078ec0ff */
[----:B------:R-:W-:Y:S01]  /*9360*/  IMAD.WIDE.U32 R10, R14, c[0x0][0x3e0], R2 ;  /* 0x0000f8000e0a7a25 */ /* 0x000fe200078e0002 */
[----:B------:R-:W-:Y:S02]  /*9370*/  IADD3 R2, R7, R6, RZ ;  /* 0x0000000607027210 */ /* 0x000fe40007ffe0ff */
[----:B------:R-:W-:-:S02]  /*9380*/  IADD3 R4, R8, -R4, RZ ;  /* 0x8000000408047210 */ /* 0x000fc40007ffe0ff */
[C---:B-----5:R-:W-:Y:S02]  /*9390*/  LEA R8, R65.reuse, R2, 0x7 ;  /* 0x0000000241087211 */ /* 0x060fe400078e38ff */
[----:B------:R-:W-:Y:S02]  /*93a0*/  SHF.R.S32.HI R5, RZ, 0x1, R0 ;  /* 0x00000001ff057819 */ /* 0x000fe40000011400 */
[----:B------:R-:W-:Y:S01]  /*93b0*/  LEA R0, R65, R7, 0x7 ;  /* 0x0000000741007211 */ /* 0x000fe200078e38ff */
[----:B------:R-:W-:Y:S01]  /*93c0*/  @P0 IMAD.HI.U32 R7, R8, c[0x0][0x4ec], RZ ;  /* 0x00013b0008070a27 */ /* 0x000fe200078e00ff */
[C---:B------:R-:W-:Y:S02]  /*93d0*/  SHF.L.U32 R2, R5.reuse, 0x6, RZ ;  /* 0x0000000605027819 */ /* 0x040fe400000006ff */
[----:B------:R-:W-:Y:S01]  /*93e0*/  LOP3.LUT R3, R5, 0x1, RZ, 0xc0, !PT ;  /* 0x0000000105037812 */ /* 0x000fe200078ec0ff */
[----:B------:R-:W-:Y:S01]  /*93f0*/  IMAD R65, R66, c[0x0][0x388], RZ ;  /* 0x0000e20042417a24 */ /* 0x000fe200078e02ff */
[----:B------:R-:W-:Y:S01]  /*9400*/  IADD3 R6, R0, 0x8, RZ ;  /* 0x0000000800067810 */ /* 0x000fe20007ffe0ff */
[----:B------:R-:W-:Y:S01]  /*9410*/  IMAD R9, R4, 0x10, R9 ;  /* 0x0000001004097824 */ /* 0x000fe200078e0209 */
[----:B------:R-:W-:-:S02]  /*9420*/  MOV R4, R8 ;  /* 0x0000000800047202 */ /* 0x000fc40000000f00 */
[----:B------:R-:W-:Y:S02]  /*9430*/  @P0 SHF.R.U32.HI R4, RZ, c[0x0][0x4f0], R7 ;  /* 0x00013c00ff040a19 */ /* 0x000fe40000011607 */
[----:B------:R-:W-:Y:S02]  /*9440*/  LOP3.LUT R2, R2, 0xc0, RZ, 0xc0, !PT ;  /* 0x000000c002027812 */ /* 0x000fe400078ec0ff */
[----:B------:R-:W-:Y:S02]  /*9450*/  ISETP.NE.U32.AND P2, PT, R3, 0x1, PT ;  /* 0x000000010300780c */ /* 0x000fe40003f45070 */
[-C--:B------:R-:W-:Y:S02]  /*9460*/  ISETP.GE.OR P5, PT, R6, R65.reuse, P3 ;  /* 0x000000410600720c */ /* 0x080fe40001fa6670 */
[C---:B------:R-:W-:Y:S02]  /*9470*/  IADD3 R3, R0.reuse, 0x40, RZ ;  /* 0x0000004000037810 */ /* 0x040fe40007ffe0ff */
[----:B------:R-:W-:-:S02]  /*9480*/  ISETP.GE.OR P6, PT, R0, R65, P3 ;  /* 0x000000410000720c */ /* 0x000fc40001fc6670 */
[----:B------:R-:W-:Y:S02]  /*9490*/  IADD3 R6, R0, 0x48, RZ ;  /* 0x0000004800067810 */ /* 0x000fe40007ffe0ff */
[----:B------:R-:W-:Y:S02]  /*94a0*/  LOP3.LUT P1, RZ, R5, 0x2, RZ, 0xc0, !PT ;  /* 0x0000000205ff7812 */ /* 0x000fe4000782c0ff */
[----:B------:R-:W-:Y:S02]  /*94b0*/  IADD3 R0, -R4, RZ, RZ ;  /* 0x000000ff04007210 */ /* 0x000fe40007ffe1ff */
[----:B------:R-:W-:Y:S02]  /*94c0*/  LEA.HI R5, R2, R2, RZ, 0x1d ;  /* 0x0000000202057211 */ /* 0x000fe400078fe8ff */
[----:B------:R-:W-:Y:S02]  /*94d0*/  ISETP.GE.OR P4, PT, R3, R65, P3 ;  /* 0x000000410300720c */ /* 0x000fe40001f86670 */
[----:B------:R-:W-:-:S02]  /*94e0*/  IADD3 R3, R11, R12, RZ ;  /* 0x0000000c0b037210 */ /* 0x000fc40007ffe0ff */
[----:B------:R-:W-:Y:S01]  /*94f0*/  ISETP.GE.OR P3, PT, R6, R65, P3 ;  /* 0x000000410600720c */ /* 0x000fe20001f66670 */
[----:B------:R-:W-:Y:S01]  /*9500*/  IMAD R6, R0, c[0x0][0x4e8], R8 ;  /* 0x00013a0000067a24 */ /* 0x000fe200078e0208 */
[----:B------:R-:W-:Y:S02]  /*9510*/  MOV R2, R10 ;  /* 0x0000000a00027202 */ /* 0x000fe40000000f00 */
[----:B------:R-:W-:Y:S02]  /*9520*/  SHF.R.S32.HI R7, RZ, 0x1f, R63 ;  /* 0x0000001fff077819 */ /* 0x000fe4000001143f */
[----:B------:R-:W-:Y:S01]  /*9530*/  LEA R9, R9, R5, 0x1 ;  /* 0x0000000509097211 */ /* 0x000fe200078e08ff */
[----:B------:R-:W-:Y:S01]  /*9540*/  IMAD.WIDE.U32 R14, R63, c[0x0][0x3d8], R2 ;  /* 0x0000f6003f0e7a25 */ /* 0x000fe200078e0002 */
[----:B------:R-:W-:Y:S02]  /*9550*/  SHF.R.S32.HI R5, RZ, 0x1f, R4 ;  /* 0x0000001fff057819 */ /* 0x000fe40000011404 */
[----:B------:R-:W-:Y:S01]  /*9560*/  IADD3 R4, P0, R4, R56, RZ ;  /* 0x0000003804047210 */ /* 0x000fe20007f1e0ff */
[----:B------:R-:W-:Y:S01]  /*9570*/  IMAD R7, R7, c[0x0][0x3d8], RZ ;  /* 0x0000f60007077a24 */ /* 0x000fe200078e02ff */
[----:B------:R-:W-:Y:S01]  /*9580*/  SHF.R.S32.HI R3, RZ, 0x1f, R6 ;  /* 0x0000001fff037819 */ /* 0x000fe20000011406 */
[----:B------:R-:W-:Y:S01]  /*9590*/  IMAD.SHL.U32 R0, R9, 0x2, RZ ;  /* 0x0000000209007824 */ /* 0x000fe200078e00ff */
[----:B------:R-:W-:Y:S01]  /*95a0*/  IADD3.X R5, R5, R57, R64, P0, !PT ;  /* 0x0000003905057210 */ /* 0x000fe200007fe440 */
[----:B------:R-:W-:-:S02]  /*95b0*/  IMAD R60, R63, c[0x0][0x3dc], R7 ;  /* 0x0000f7003f3c7a24 */ /* 0x000fc400078e0207 */
[----:B------:R-:W-:Y:S01]  /*95c0*/  IMAD R3, R3, c[0x0][0x488], RZ ;  /* 0x0001220003037a24 */ /* 0x000fe200078e02ff */
[----:B------:R-:W-:Y:S01]  /*95d0*/  IADD3 R7, R0, 0x80, RZ ;  /* 0x0000008000077810 */ /* 0x000fe20007ffe0ff */
[----:B------:R-:W-:Y:S01]  /*95e0*/  IMAD.WIDE.U32 R4, R6, c[0x0][0x488], R4 ;  /* 0x0001220006047a25 */ /* 0x000fe200078e0004 */
[----:B------:R-:W-:Y:S02]  /*95f0*/  IADD3 R2, R0, 0x70, RZ ;  /* 0x0000007000027810 */ /* 0x000fe40007ffe0ff */
[----:B------:R-:W-:Y:S01]  /*9600*/  @P2 IADD3 R2, R7, 0x10, RZ ;  /* 0x0000001007022810 */ /* 0x000fe20007ffe0ff */
[----:B------:R-:W-:Y:S01]  /*9610*/  IMAD R3, R6, c[0x0][0x48c], R3 ;  /* 0x0001230006037a24 */ /* 0x000fe200078e0203 */
[----:B------:R-:W-:Y:S02]  /*9620*/  MOV R7, 0x20 ;  /* 0x0000002000077802 */ /* 0x000fe40000000f00 */
[----:B------:R-:W-:Y:S02]  /*9630*/  F2FP.BF16.PACK_AB R17, R113, R112 ;  /* 0x000000707111723e */ /* 0x000fe400000010ff */
[----:B------:R-:W-:-:S02]  /*9640*/  F2FP.BF16.PACK_AB R16, R115, R114 ;  /* 0x000000727310723e */ /* 0x000fc400000010ff */
[----:B------:R-:W-:Y:S02]  /*9650*/  SEL R7, R7, 0xffffffe0, !P1 ;  /* 0xffffffe007077807 */ /* 0x000fe40004800000 */
[----:B------:R-:W-:Y:S02]  /*9660*/  LEA R6, P0, R4, c[0x0][0x450], 0x2 ;  /* 0x0001140004067a11 */ /* 0x000fe400078010ff */
[----:B------:R-:W-:Y:S02]  /*9670*/  IADD3 R5, R5, R3, RZ ;  /* 0x0000000305057210 */ /* 0x000fe40007ffe0ff */
[----:B------:R-:W-:Y:S02]  /*9680*/  F2FP.BF16.PACK_AB R47, R121, R47 ;  /* 0x0000002f792f723e */ /* 0x000fe400000010ff */
[----:B------:R-:W-:Y:S02]  /*9690*/  F2FP.BF16.PACK_AB R46, R123, R46 ;  /* 0x0000002e7b2e723e */ /* 0x000fe400000010ff */
[----:B------:R-:W-:-:S02]  /*96a0*/  F2FP.BF16.PACK_AB R54, R109, R54 ;  /* 0x000000366d36723e */ /* 0x000fc400000010ff */
[----:B------:R-:W-:Y:S02]  /*96b0*/  F2FP.BF16.PACK_AB R110, R111, R110 ;  /* 0x0000006e6f6e723e */ /* 0x000fe400000010ff */
[----:B------:R-:W-:Y:S02]  /*96c0*/  F2FP.BF16.PACK_AB R55, R117, R55 ;  /* 0x000000377537723e */ /* 0x000fe400000010ff */
[----:B------:R-:W-:Y:S01]  /*96d0*/  F2FP.BF16.PACK_AB R118, R119, R118 ;  /* 0x000000767776723e */ /* 0x000fe200000010ff */
[----:B------:R-:W-:Y:S01]  /*96e0*/  STS [R0+0x80], R17 ;  /* 0x0000801100007388 */ /* 0x000fe20000000800 */
[----:B------:R-:W-:Y:S02]  /*96f0*/  F2FP.BF16.PACK_AB R53, R125, R53 ;  /* 0x000000357d35723e */ /* 0x000fe400000010ff */
[----:B------:R-:W-:Y:S01]  /*9700*/  F2FP.BF16.PACK_AB R52, R127, R52 ;  /* 0x000000347f34723e */ /* 0x000fe200000010ff */
[----:B------:R-:W-:Y:S01]  /*9710*/  STS [R0+0x280], R16 ;  /* 0x0002801000007388 */ /* 0x000fe20000000800 */
[----:B------:R-:W-:-:S02]  /*9720*/  IADD3 R3, R0, R7, RZ ;  /* 0x0000000700037210 */ /* 0x000fc40007ffe0ff */
[----:B------:R-:W-:Y:S01]  /*9730*/  LEA.HI.X R5, R4, c[0x0][0x454], R5, 0x2, P0 ;  /* 0x0001150004057a11 */ /* 0x000fe200000f1405 */
[----:B------:R-:W-:Y:S01]  /*9740*/  STS [R2], R47 ;  /* 0x0000002f02007388 */ /* 0x000fe20000000800 */
[----:B------:R-:W-:Y:S02]  /*9750*/  F2FP.BF16.PACK_AB R50, R137, R50 ;  /* 0x000000328932723e */ /* 0x000fe400000010ff */
[----:B------:R-:W-:Y:S01]  /*9760*/  F2FP.BF16.PACK_AB R49, R139, R49 ;  /* 0x000000318b31723e */ /* 0x000fe200000010ff */
[----:B------:R-:W-:Y:S01]  /*9770*/  STS [R2+0x200], R46 ;  /* 0x0002002e02007388 */ /* 0x000fe20000000800 */
[----:B------:R-:W-:Y:S02]  /*9780*/  IADD3 R4, R7, R2, RZ ;  /* 0x0000000207047210 */ /* 0x000fe40007ffe0ff */
[----:B------:R-:W-:Y:S01]  /*9790*/  F2FP.BF16.PACK_AB R51, R129, R51 ;  /* 0x000000338133723e */ /* 0x000fe200000010ff */
[----:B------:R-:W-:Y:S01]  /*97a0*/  STS [R0+0x1080], R54 ;  /* 0x0010803600007388 */ /* 0x000fe20000000800 */
[----:B------:R-:W-:-:S02]  /*97b0*/  F2FP.BF16.PACK_AB R130, R131, R130 ;  /* 0x000000828382723e */ /* 0x000fc400000010ff */
[----:B------:R-:W-:Y:S01]  /*97c0*/  F2FP.BF16.PACK_AB R48, R133, R48 ;  /* 0x000000308530723e */ /* 0x000fe200000010ff */
[----:B------:R-:W-:Y:S01]  /*97d0*/  STS [R0+0x1280], R110 ;  /* 0x0012806e00007388 */ /* 0x000fe20000000800 */
[----:B------:R-:W-:Y:S02]  /*97e0*/  F2FP.BF16.PACK_AB R134, R135, R134 ;  /* 0x000000868786723e */ /* 0x000fe400000010ff */
[----:B------:R-:W-:Y:S01]  /*97f0*/  F2FP.BF16.PACK_AB R45, R141, R45 ;  /* 0x0000002d8d2d723e */ /* 0x000fe200000010ff */
[----:B------:R-:W-:Y:S01]  /*9800*/  STS [R2+0x1000], R55 ;  /* 0x0010003702007388 */ /* 0x000fe20000000800 */
[----:B------:R-:W-:Y:S02]  /*9810*/  F2FP.BF16.PACK_AB R44, R143, R44 ;  /* 0x0000002c8f2c723e */ /* 0x000fe400000010ff */
[----:B------:R-:W-:Y:S01]  /*9820*/  F2FP.BF16.PACK_AB R27, R153, R27 ;  /* 0x0000001b991b723e */ /* 0x000fe200000010ff */
[----:B------:R-:W-:Y:S01]  /*9830*/  STS [R2+0x1200], R118 ;  /* 0x0012007602007388 */ /* 0x000fe20000000800 */
[----:B------:R-:W-:-:S02]  /*9840*/  F2FP.BF16.PACK_AB R26, R155, R26 ;  /* 0x0000001a9b1a723e */ /* 0x000fc400000010ff */
[----:B------:R-:W-:Y:S01]  /*9850*/  F2FP.BF16.PACK_AB R43, R145, R43 ;  /* 0x0000002b912b723e */ /* 0x000fe200000010ff */
[----:B------:R-:W-:Y:S01]  /*9860*/  STS [R3+0x80], R53 ;  /* 0x0000803503007388 */ /* 0x000fe20000000800 */
[----:B------:R-:W-:-:S03]  /*9870*/  F2FP.BF16.PACK_AB R146, R147, R146 ;  /* 0x000000929392723e */ /* 0x000fc600000010ff */
[----:B------:R-:W-:Y:S01]  /*9880*/  STS [R3+0x280], R52 ;  /* 0x0002803403007388 */ /* 0x000fe20000000800 */
[----:B------:R-:W-:Y:S02]  /*9890*/  F2FP.BF16.PACK_AB R25, R149, R25 ;  /* 0x000000199519723e */ /* 0x000fe400000010ff */
[----:B------:R-:W-:Y:S01]  /*98a0*/  F2FP.BF16.PACK_AB R150, R151, R150 ;  /* 0x000000969796723e */ /* 0x000fe200000010ff */
[----:B------:R-:W-:Y:S01]  /*98b0*/  STS [R4], R50 ;  /* 0x0000003204007388 */ /* 0x000fe20000000800 */
[----:B------:R-:W-:-:S03]  /*98c0*/  F2FP.BF16.PACK_AB R23, R157, R23 ;  /* 0x000000179d17723e */ /* 0x000fc600000010ff */
[----:B------:R-:W-:Y:S01]  /*98d0*/  STS [R4+0x200], R49 ;  /* 0x0002003104007388 */ /* 0x000fe20000000800 */
        /* <DEDUP_REMOVED lines=43> */
[----:B------:R-:W-:Y:S04]  /*9b90*/  STS [R0+0x4280], R42 ;  /* 0x0042802a00007388 */ /* 0x000fe80000000800 */
[----:B------:R-:W-:Y:S04]  /*9ba0*/  STS [R2+0x4000], R39 ;  /* 0x0040002702007388 */ /* 0x000fe80000000800 */
[----:B------:R-:W-:Y:S04]  /*9bb0*/  STS [R2+0x4200], R38 ;  /* 0x0042002602007388 */ /* 0x000fe80000000800 */
[----:B------:R-:W-:Y:S04]  /*9bc0*/  STS [R0+0x5080], R41 ;  /* 0x0050802900007388 */ /* 0x000fe80000000800 */
[----:B------:R2:W-:Y:S04]  /*9bd0*/  STS [R0+0x5280], R40 ;  /* 0x0052802800007388 */ /* 0x0005e80000000800 */
[----:B------:R-:W-:Y:S04]  /*9be0*/  STS [R2+0x5000], R37 ;  /* 0x0050002502007388 */ /* 0x000fe80000000800 */
        /* <DEDUP_REMOVED lines=9> */
[----:B------:R-:W-:Y:S04]  /*9c80*/  SHFL.IDX PT, R10, R6, RZ, 0x1c1f ;  /* 0x001c1fff060a7589 */ /* 0x000fe800000e0000 */
[----:B------:R-:W1:Y:S04]  /*9c90*/  SHFL.IDX PT, R11, R5, RZ, 0x1c1f ;  /* 0x001c1fff050b7589 */ /* 0x000e6800000e0000 */
[----:B------:R-:W-:Y:S06]  /*9ca0*/  BAR.SYNC.DEFER_BLOCKING 0x1, 0x80 ;  /* 0x0042000000007b1d */ /* 0x000fec0000010000 */
[----:B------:R-:W-:Y:S04]  /*9cb0*/  SHFL.IDX PT, R8, R6, 0x1, 0x1c1f ;  /* 0x003c1f0006087f89 */ /* 0x000fe800000e0000 */
[----:B------:R-:W4:Y:S04]  /*9cc0*/  SHFL.IDX PT, R9, R5, 0x1, 0x1c1f ;  /* 0x003c1f0005097f89 */ /* 0x000f2800000e0000 */
[----:B------:R-:W-:Y:S04]  /*9cd0*/  SHFL.IDX PT, R12, R6, 0x2, 0x1c1f ;  /* 0x005c1f00060c7f89 */ /* 0x000fe800000e0000 */
[----:B------:R-:W5:Y:S04]  /*9ce0*/  SHFL.IDX PT, R13, R5, 0x2, 0x1c1f ;  /* 0x005c1f00050d7f89 */ /* 0x000f6800000e0000 */
[----:B------:R-:W-:Y:S04]  /*9cf0*/  SHFL.IDX PT, R6, R6, 0x3, 0x1c1f ;  /* 0x007c1f0006067f89 */ /* 0x000fe800000e0000 */
[----:B------:R-:W3:Y:S01]  /*9d00*/  SHFL.IDX PT, R7, R5, 0x3, 0x1c1f ;  /* 0x007c1f0005077f89 */ /* 0x000ee200000e0000 */
[----:B--2---:R-:W-:-:S03]  /*9d10*/  SHF.L.U32 R0, R67, 0x1, RZ ;  /* 0x0000000143007819 */ /* 0x004fc600000006ff */
[----:B-1----:R1:W-:Y:S04]  /*9d20*/  @!P6 ST.E [R10.64], R59 ;  /* 0x0000003b0a00e985 */ /* 0x0023e8000c101910 */
[----:B----4-:R1:W-:Y:S04]  /*9d30*/  @!P5 ST.E [R8.64], R58 ;  /* 0x0000003a0800d985 */ /* 0x0103e8000c101910 */
[----:B-----5:R1:W-:Y:S04]  /*9d40*/  @!P4 ST.E [R12.64], R62 ;  /* 0x0000003e0c00c985 */ /* 0x0203e8000c101910 */
[----:B---3--:R1:W-:Y:S04]  /*9d50*/  @!P3 ST.E [R6.64], R61 ;  /* 0x0000003d0600b985 */ /* 0x0083e8000c101910 */
[----:B------:R1:W2:Y:S04]  /*9d60*/  LDS.128 R32, [R0+0x880] ;  /* 0x0008800000207984 */ /* 0x0002a80000000c00 */
[----:B------:R1:W3:Y:S04]  /*9d70*/  LDS.128 R44, [R0+0x1080] ;  /* 0x00108000002c7984 */ /* 0x0002e80000000c00 */
[----:B------:R1:W4:Y:S04]  /*9d80*/  LDS.128 R52, [R0+0x1880] ;  /* 0x0018800000347984 */ /* 0x0003280000000c00 */
[----:B------:R1:W1:Y:S04]  /*9d90*/  LDS.128 R28, [R0+0x2880] ;  /* 0x00288000001c7984 */ /* 0x0002680000000c00 */
[----:B------:R1:W1:Y:S04]  /*9da0*/  LDS.128 R40, [R0+0x3080] ;  /* 0x0030800000287984 */ /* 0x0002680000000c00 */
[----:B------:R1:W1:Y:S04]  /*9db0*/  LDS.128 R48, [R0+0x3880] ;  /* 0x0038800000307984 */ /* 0x0002680000000c00 */
[----:B------:R1:W1:Y:S04]  /*9dc0*/  LDS.128 R24, [R0+0x4880] ;  /* 0x0048800000187984 */ /* 0x0002680000000c00 */
[----:B------:R1:W1:Y:S04]  /*9dd0*/  LDS.128 R36, [R0+0x5080] ;  /* 0x0050800000247984 */ /* 0x0002680000000c00 */
[----:B------:R1:W1:Y:S01]  /*9de0*/  LDS.128 R56, [R0+0x5880] ;  /* 0x0058800000387984 */ /* 0x0002620000000c00 */
[----:B------:R-:W-:-:S02]  /*9df0*/  IADD3 R2, R15, R60, RZ ;  /* 0x0000003c0f027210 */ /* 0x000fc40007ffe0ff */
[----:B------:R-:W-:-:S04]  /*9e00*/  LEA R21, P0, R14, c[0x0][0x380], 0x1 ;  /* 0x0000e0000e157a11 */ /* 0x000fc800078008ff */
[----:B------:R-:W-:Y:S02]  /*9e10*/  LEA.HI.X R20, R14, c[0x0][0x384], R2, 0x1, P0 ;  /* 0x0000e1000e147a11 */ /* 0x000fe400000f0c02 */
[----:B------:R-:W-:Y:S01]  /*9e20*/  ISETP.GE.AND P0, PT, R69, R65, PT ;  /* 0x000000414500720c */ /* 0x000fe20003f06270 */
[----:B------:R1:W1:Y:S01]  /*9e30*/  SHFL.IDX PT, R2, R21, RZ, 0x1c1f ;  /* 0x001c1fff15027589 */ /* 0x00026200000e0000 */
[----:B------:R-:W-:Y:S03]  /*9e40*/  BSSY B0, `(.L_x_3) ;  /* 0x0000017000007945 */ /* 0x000fe60003800000 */
[----:B------:R1:W1:Y:S01]  /*9e50*/  SHFL.IDX PT, R3, R20, RZ, 0x1c1f ;  /* 0x001c1fff14037589 */ /* 0x00026200000e0000 */
[C---:B------:R-:W-:Y:S02]  /*9e60*/  IADD3 R67, R234.reuse, 0x40, RZ ;  /* 0x00000040ea437810 */ /* 0x040fe40007ffe0ff */
[----:B------:R-:W-:-:S05]  /*9e70*/  IADD3 R68, R234, 0x20, RZ ;  /* 0x00000020ea447810 */ /* 0x000fca0007ffe0ff */
[----:B------:R-:W-:Y:S05]  /*9e80*/  @P0 BRA `(.L_x_4) ;  /* 0x0000012000000947 */ /* 0x000fea0003800000 */
[----:B--234-:R-:W2:Y:S01]  /*9e90*/  LDS.128 R16, [R0+0x80] ;  /* 0x0000800000107984 */ /* 0x01cea20000000c00 */
[----:B------:R-:W-:Y:S02]  /*9ea0*/  ISETP.GE.AND P1, PT, R68, c[0x0][0x3c8], PT ;  /* 0x0000f20044007a0c */ /* 0x000fe40003f26270 */
[----:B------:R-:W-:Y:S01]  /*9eb0*/  ISETP.GE.AND P0, PT, R67, c[0x0][0x3c8], PT ;  /* 0x0000f20043007a0c */ /* 0x000fe20003f06270 */
[----:B-1----:R-:W1:Y:S01]  /*9ec0*/  LDS.128 R12, [R0+0x2080] ;  /* 0x00208000000c7984 */ /* 0x002e620000000c00 */
[----:B------:R-:W-:-:S03]  /*9ed0*/  ISETP.GE.AND P2, PT, R234, c[0x0][0x3c8], PT ;  /* 0x0000f200ea007a0c */ /* 0x000fc60003f46270 */
[----:B------:R3:W4:Y:S06]  /*9ee0*/  LDS.128 R8, [R0+0x4080] ;  /* 0x0040800000087984 */ /* 0x00072c0000000c00 */
[----:B------:R-:W-:-:S04]  /*9ef0*/  @!P1 SHF.R.S32.HI R4, RZ, 0x1f, R68 ;  /* 0x0000001fff049819 */ /* 0x000fc80000011444 */
[----:B------:R-:W-:Y:S01]  /*9f00*/  @!P1 LEA.HI R4, R4, R68, RZ, 0x3 ;  /* 0x0000004404049211 */ /* 0x000fe200078f18ff */
[----:B------:R-:W-:-:S03]  /*9f10*/  @!P2 IMAD.WIDE R6, R234, 0x2, R2 ;  /* 0x00000002ea06a825 */ /* 0x000fc600078e0202 */
[----:B------:R-:W-:-:S05]  /*9f20*/  @!P1 LOP3.LUT R4, R4, 0xfffffff8, RZ, 0xc0, !PT ;  /* 0xfffffff804049812 */ /* 0x000fca00078ec0ff */
[----:B------:R-:W-:Y:S01]  /*9f30*/  @!P1 IMAD.WIDE R4, R4, 0x2, R2 ;  /* 0x0000000204049825 */ /* 0x000fe200078e0202 */
[----:B---3--:R-:W-:-:S04]  /*9f40*/  @!P0 SHF.R.S32.HI R0, RZ, 0x1f, R67 ;  /* 0x0000001fff008819 */ /* 0x008fc80000011443 */
[----:B------:R-:W-:-:S04]  /*9f50*/  @!P0 LEA.HI R0, R0, R67, RZ, 0x3 ;  /* 0x0000004300008211 */ /* 0x000fc800078f18ff */
[----:B------:R-:W-:Y:S01]  /*9f60*/  @!P0 LOP3.LUT R0, R0, 0xfffffff8, RZ, 0xc0, !PT ;  /* 0xfffffff800008812 */ /* 0x000fe200078ec0ff */
[----:B--2---:R2:W-:Y:S04]  /*9f70*/  @!P2 ST.E.128 [R6.64], R16 ;  /* 0x000000100600a985 */ /* 0x0045e8000c101d10 */
[----:B------:R-:W-:Y:S01]  /*9f80*/  @!P0 IMAD.WIDE R2, R0, 0x2, R2 ;  /* 0x0000000200028825 */ /* 0x000fe200078e0202 */
[----:B-1----:R2:W-:Y:S04]  /*9f90*/  @!P1 ST.E.128 [R4.64], R12 ;  /* 0x0000000c04009985 */ /* 0x0025e8000c101d10 */
[----:B----4-:R2:W-:Y:S02]  /*9fa0*/  @!P0 ST.E.128 [R2.64], R8 ;  /* 0x0000000802008985 */ /* 0x0105e4000c101d10 */
.L_x_4:
[----:B--234-:R-:W-:Y:S05]  /*9fb0*/  BSYNC B0 ;  /* 0x0000000000007941 */ /* 0x01cfea0003800000 */
.L_x_3:
[----:B-1----:R-:W-:Y:S01]  /*9fc0*/  IADD3 R0, R69, 0x20, RZ ;  /* 0x0000002045007810 */ /* 0x002fe20007ffe0ff */
[----:B------:R1:W2:Y:S01]  /*9fd0*/  SHFL.IDX PT, R3, R20, 0x1, 0x1c1f ;  /* 0x003c1f0014037f89 */ /* 0x0002a200000e0000 */
[----:B------:R-:W-:Y:S02]  /*9fe0*/  BSSY B0, `(.L_x_5) ;  /* 0x0000013000007945 */ /* 0x000fe40003800000 */
[----:B------:R-:W-:Y:S01]  /*9ff0*/  ISETP.GE.AND P0, PT, R0, R65, PT ;  /* 0x000000410000720c */ /* 0x000fe20003f06270 */
[----:B------:R1:W3:-:S12]  /*a000*/  SHFL.IDX PT, R2, R21, 0x1, 0x1c1f ;  /* 0x003c1f0015027f89 */ /* 0x0002d800000e0000 */
[----:B------:R-:W-:Y:S05]  /*a010*/  @P0 BRA `(.L_x_6) ;  /* 0x000000f000000947 */ /* 0x000fea0003800000 */
[----:B------:R-:W-:Y:S02]  /*a020*/  ISETP.GE.AND P1, PT, R68, c[0x0][0x3c8], PT ;  /* 0x0000f20044007a0c */ /* 0x000fe40003f26270 */
[----:B------:R-:W-:Y:S02]  /*a030*/  ISETP.GE.AND P0, PT, R67, c[0x0][0x3c8], PT ;  /* 0x0000f20043007a0c */ /* 0x000fe40003f06270 */
[----:B------:R-:W-:-:S09]  /*a040*/  ISETP.GE.AND P2, PT, R234, c[0x0][0x3c8], PT ;  /* 0x0000f200ea007a0c */ /* 0x000fd20003f46270 */
[----:B------:R-:W-:Y:S02]  /*a050*/  @!P1 SHF.R.S32.HI R4, RZ, 0x1f, R68 ;  /* 0x0000001fff049819 */ /* 0x000fe40000011444 */
[----:B------:R-:W-:Y:S02]  /*a060*/  @!P0 SHF.R.S32.HI R0, RZ, 0x1f, R67 ;  /* 0x0000001fff008819 */ /* 0x000fe40000011443 */
[----:B------:R-:W-:Y:S01]  /*a070*/  @!P1 LEA.HI R4, R4, R68, RZ, 0x3 ;  /* 0x0000004404049211 */ /* 0x000fe200078f18ff */
[--C-:B--23--:R-:W-:Y:S01]  /*a080*/  @!P2 IMAD.WIDE R6, R234, 0x2, R2.reuse ;  /* 0x00000002ea06a825 */ /* 0x10cfe200078e0202 */
[----:B------:R-:W-:Y:S02]  /*a090*/  @!P0 LEA.HI R0, R0, R67, RZ, 0x3 ;  /* 0x0000004300008211 */ /* 0x000fe400078f18ff */
[----:B------:R-:W-:Y:S02]  /*a0a0*/  @!P1 LOP3.LUT R4, R4, 0xfffffff8, RZ, 0xc0, !PT ;  /* 0xfffffff804049812 */ /* 0x000fe400078ec0ff */
[----:B------:R-:W-:Y:S01]  /*a0b0*/  @!P0 LOP3.LUT R0, R0, 0xfffffff8, RZ, 0xc0, !PT ;  /* 0xfffffff800008812 */ /* 0x000fe200078ec0ff */
[----:B------:R2:W-:Y:S02]  /*a0c0*/  @!P2 ST.E.128 [R6.64], R32 ;  /* 0x000000200600a985 */ /* 0x0005e4000c101d10 */
[----:B------:R-:W-:-:S04]  /*a0d0*/  @!P1 IMAD.WIDE R4, R4, 0x2, R2 ;  /* 0x0000000204049825 */ /* 0x000fc800078e0202 */
[----:B------:R-:W-:Y:S01]  /*a0e0*/  @!P0 IMAD.WIDE R2, R0, 0x2, R2 ;  /* 0x0000000200028825 */ /* 0x000fe200078e0202 */
[----:B------:R2:W-:Y:S04]  /*a0f0*/  @!P1 ST.E.128 [R4.64], R28 ;  /* 0x0000001c04009985 */ /* 0x0005e8000c101d10 */
[----:B------:R2:W-:Y:S02]  /*a100*/  @!P0 ST.E.128 [R2.64], R24 ;  /* 0x0000001802008985 */ /* 0x0005e4000c101d10 */
.L_x_6:
[----:B------:R-:W-:Y:S05]  /*a110*/  BSYNC B0 ;  /* 0x0000000000007941 */ /* 0x000fea0003800000 */
.L_x_5:
[----:B------:R-:W-:Y:S01]  /*a120*/  IADD3 R0, R69, 0x40, RZ ;  /* 0x0000004045007810 */ /* 0x000fe20007ffe0ff */
[----:B--2---:R2:W4:Y:S01]  /*a130*/  SHFL.IDX PT, R3, R20, 0x2, 0x1c1f ;  /* 0x005c1f0014037f89 */ /* 0x00452200000e0000 */
[----:B------:R-:W-:Y:S02]  /*a140*/  BSSY B0, `(.L_x_7) ;  /* 0x0000013000007945 */ /* 0x000fe40003800000 */
[----:B------:R-:W-:Y:S01]  /*a150*/  ISETP.GE.AND P0, PT, R0, R65, PT ;  /* 0x000000410000720c */ /* 0x000fe20003f06270 */
[----:B---3--:R2:W3:-:S12]  /*a160*/  SHFL.IDX PT, R2, R21, 0x2, 0x1c1f ;  /* 0x005c1f0015027f89 */ /* 0x0084d800000e0000 */
[----:B------:R-:W-:Y:S05]  /*a170*/  @P0 BRA `(.L_x_8) ;  /* 0x000000f000000947 */ /* 0x000fea0003800000 */
[----:B------:R-:W-:Y:S02]  /*a180*/  ISETP.GE.AND P1, PT, R68, c[0x0][0x3c8], PT ;  /* 0x0000f20044007a0c */ /* 0x000fe40003f26270 */
[----:B------:R-:W-:Y:S02]  /*a190*/  ISETP.GE.AND P0, PT, R67, c[0x0][0x3c8], PT ;  /* 0x0000f20043007a0c */ /* 0x000fe40003f06270 */
[----:B------:R-:W-:-:S09]  /*a1a0*/  ISETP.GE.AND P2, PT, R234, c[0x0][0x3c8], PT ;  /* 0x0000f200ea007a0c */ /* 0x000fd20003f46270 */
[----:B------:R-:W-:Y:S02]  /*a1b0*/  @!P1 SHF.R.S32.HI R4, RZ, 0x1f, R68 ;  /* 0x0000001fff049819 */ /* 0x000fe40000011444 */
[----:B------:R-:W-:Y:S02]  /*a1c0*/  @!P0 SHF.R.S32.HI R0, RZ, 0x1f, R67 ;  /* 0x0000001fff008819 */ /* 0x000fe40000011443 */
[----:B------:R-:W-:Y:S01]  /*a1d0*/  @!P1 LEA.HI R4, R4, R68, RZ, 0x3 ;  /* 0x0000004404049211 */ /* 0x000fe200078f18ff */
[--C-:B---34-:R-:W-:Y:S01]  /*a1e0*/  @!P2 IMAD.WIDE R6, R234, 0x2, R2.reuse ;  /* 0x00000002ea06a825 */ /* 0x118fe200078e0202 */
        /* <DEDUP_REMOVED lines=8> */
.L_x_8:
[----:B------:R-:W-:Y:S05]  /*a270*/  BSYNC B0 ;  /* 0x0000000000007941 */ /* 0x000fea0003800000 */
.L_x_7:
[----:B------:R-:W-:Y:S01]  /*a280*/  IADD3 R0, R69, 0x60, RZ ;  /* 0x0000006045007810 */ /* 0x000fe20007ffe0ff */
[----:B---34-:R3:W4:Y:S03]  /*a290*/  SHFL.IDX PT, R3, R20, 0x3, 0x1c1f ;  /* 0x007c1f0014037f89 */ /* 0x01872600000e0000 */
[----:B------:R-:W-:Y:S01]  /*a2a0*/  ISETP.GE.AND P0, PT, R0, R65, PT ;  /* 0x000000410000720c */ /* 0x000fe20003f06270 */
[----:B------:R3:W1:-:S12]  /*a2b0*/  SHFL.IDX PT, R2, R21, 0x3, 0x1c1f ;  /* 0x007c1f0015027f89 */ /* 0x00065800000e0000 */
[----:B------:R-:W-:Y:S05]  /*a2c0*/  @P0 EXIT ;  /* 0x000000000000094d */ /* 0x000fea0003800000 */
[----:B------:R-:W-:Y:S02]  /*a2d0*/  ISETP.GE.AND P0, PT, R68, c[0x0][0x3c8], PT ;  /* 0x0000f20044007a0c */ /* 0x000fe40003f06270 */
[----:B------:R-:W-:-:S11]  /*a2e0*/  ISETP.GE.AND P1, PT, R234, c[0x0][0x3c8], PT ;  /* 0x0000f200ea007a0c */ /* 0x000fd60003f26270 */
[----:B------:R-:W-:Y:S02]  /*a2f0*/  @!P0 SHF.R.S32.HI R0, RZ, 0x1f, R68 ;  /* 0x0000001fff008819 */ /* 0x000fe40000011444 */
[----:B-1--4-:R-:W-:Y:S02]  /*a300*/  @!P1 IMAD.WIDE R6, R234, 0x2, R2 ;  /* 0x00000002ea069825 */ /* 0x012fe400078e0202 */
[----:B------:R-:W-:-:S03]  /*a310*/  @!P0 LEA.HI R0, R0, R68, RZ, 0x3 ;  /* 0x0000004400008211 */ /* 0x000fc600078f18ff */
[----:B------:R1:W-:Y:S01]  /*a320*/  @!P1 ST.E.128 [R6.64], R52 ;  /* 0x0000003406009985 */ /* 0x0003e2000c101d10 */
[----:B------:R-:W-:-:S05]  /*a330*/  @!P0 LOP3.LUT R0, R0, 0xfffffff8, RZ, 0xc0, !PT ;  /* 0xfffffff800008812 */ /* 0x000fca00078ec0ff */
[----:B------:R-:W-:-:S05]  /*a340*/  @!P0 IMAD.WIDE R4, R0, 0x2, R2 ;  /* 0x0000000200048825 */ /* 0x000fca00078e0202 */
[----:B------:R1:W-:Y:S01]  /*a350*/  @!P0 ST.E.128 [R4.64], R48 ;  /* 0x0000003004008985 */ /* 0x0003e2000c101d10 */
[----:B------:R-:W-:-:S13]  /*a360*/  ISETP.GE.AND P0, PT, R67, c[0x0][0x3c8], PT ;  /* 0x0000f20043007a0c */ /* 0x000fda0003f06270 */
[----:B------:R-:W-:Y:S05]  /*a370*/  @P0 EXIT ;  /* 0x000000000000094d */ /* 0x000fea0003800000 */
[----:B------:R-:W-:-:S04]  /*a380*/  SHF.R.S32.HI R0, RZ, 0x1f, R67 ;  /* 0x0000001fff007819 */ /* 0x000fc80000011443 */
[----:B------:R-:W-:-:S04]  /*a390*/  LEA.HI R0, R0, R67, RZ, 0x3 ;  /* 0x0000004300007211 */ /* 0x000fc800078f18ff */
[----:B------:R-:W-:-:S05]  /*a3a0*/  LOP3.LUT R0, R0, 0xfffffff8, RZ, 0xc0, !PT ;  /* 0xfffffff800007812 */ /* 0x000fca00078ec0ff */
[----:B------:R-:W-:-:S05]  /*a3b0*/  IMAD.WIDE R2, R0, 0x2, R2 ;  /* 0x0000000200027825 */ /* 0x000fca00078e0202 */
[----:B------:R-:W-:Y:S01]  /*a3c0*/  ST.E.128 [R2.64], R56 ;  /* 0x0000003802007985 */ /* 0x000fe2000c101d10 */
[----:B------:R-:W-:Y:S05]  /*a3d0*/  EXIT ;  /* 0x000000000000794d */ /* 0x000fea0003800000 */
.L_x_9:
[----:B------:R-:W-:-:S00]  /*a3e0*/  BRA `(.L_x_9) ;  /* 0xfffffff000007947 */ /* 0x000fc0000383ffff */
[----:B------:R-:W-:-:S00]  /*a3f0*/  NOP ;  /* 0x0000000000007918 */ /* 0x000fc00000000000 */
        /* <DEDUP_REMOVED lines=8> */
.L_x_754:


//--------------------- .text._ZN7cutlass13device_kernelIN5flash19enable_sm80_to_sm89INS1_16FlashAttnFwdSm80INS1_25CollectiveMainloopFwdSm80ILi4ELi1ELb0EN4cute5tupleIJNS5_1CILi128EEENS7_ILi64EEENS7_ILi96EEEEEELi96ENS_10bfloat16_tEfNS_4arch4Sm80ELb0ELb0ELb1ELb1ELb0ELb0ELb1ELb0EEENS1_21CollectiveEpilogueFwdINS6_IJS8_SA_S9_EEENS6_IJNS7_ILi1EEESI_SI_EEESC_SE_Li128ELb1ELb1ELb0ELb0EEENS1_19SingleTileSchedulerILb1ELb0ELb1ELi128EEEEEEEEEvNT_6ParamsE --------------------------
	.section	.text._ZN7cutlass13device_kernelIN5flash19enable_sm80_to_sm89INS1_16FlashAttnFwdSm80INS1_25CollectiveMainloopFwdSm80ILi4ELi1ELb0EN4cute5tupleIJNS5_1CILi128EEENS7_ILi64EEENS7_ILi96EEEEEELi96ENS_10bfloat16_tEfNS_4arch4Sm80ELb0ELb0ELb1ELb1ELb0ELb0ELb1ELb0EEENS1_21CollectiveEpilogueFwdINS6_IJS8_SA_S9_EEENS6_IJNS7_ILi1EEESI_SI_EEESC_SE_Li128ELb1ELb1ELb0ELb0EEENS1_19SingleTileSchedulerILb1ELb0ELb1ELi128EEEEEEEEEvNT_6ParamsE,"ax",@progbits
	.sectioninfo	@"SHI_REGISTERS=255"
	.align	128
.text._ZN7cutlass13device_kernelIN5flash19enable_sm80_to_sm89INS1_16FlashAttnFwdSm80INS1_25CollectiveMainloopFwdSm80ILi4ELi1ELb0EN4cute5tupleIJNS5_1CILi128EEENS7_ILi64EEENS7_ILi96EEEEEELi96ENS_10bfloat16_tEfNS_4arch4Sm80ELb0ELb0ELb1ELb1ELb0ELb0ELb1ELb0EEENS1_21CollectiveEpilogueFwdINS6_IJS8_SA_S9_EEENS6_IJNS7_ILi1EEESI_SI_EEESC_SE_Li128ELb1ELb1ELb0ELb0EEENS1_19SingleTileSchedulerILb1ELb0ELb1ELi128EEEEEEEEEvNT_6ParamsE:
        .type           _ZN7cutlass13device_kernelIN5flash19enable_sm80_to_sm89INS1_16FlashAttnFwdSm80INS1_25CollectiveMainloopFwdSm80ILi4ELi1ELb0EN4cute5tupleIJNS5_1CILi128EEENS7_ILi64EEENS7_ILi96EEEEEELi96ENS_10bfloat16_tEfNS_4arch4Sm80ELb0ELb0ELb1ELb1ELb0ELb0ELb1ELb0EEENS1_21CollectiveEpilogueFwdINS6_IJS8_SA_S9_EEENS6_IJNS7_ILi1EEESI_SI_EEESC_SE_Li128ELb1ELb1ELb0ELb0EEENS1_19SingleTileSchedulerILb1ELb0ELb1ELi128EEEEEEEEEvNT_6ParamsE,@function
        .size           _ZN7cutlass13device_kernelIN5flash19enable_sm80_to_sm89INS1_16FlashAttnFwdSm80INS1_25CollectiveMainloopFwdSm80ILi4ELi1ELb0EN4cute5tupleIJNS5_1CILi128EEENS7_ILi64EEENS7_ILi96EEEEEELi96ENS_10bfloat16_tEfNS_4arch4Sm80ELb0ELb0ELb1ELb1ELb0ELb0ELb1ELb0EEENS1_21CollectiveEpilogueFwdINS6_IJS8_SA_S9_EEENS6_IJNS7_ILi1EEESI_SI_EEESC_SE_Li128ELb1ELb1ELb0ELb0EEENS1_19SingleTileSchedulerILb1ELb0ELb1ELi128EEEEEEEEEvNT_6ParamsE,(.L_x_755 - _ZN7cutlass13device_kernelIN5flash19enable_sm80_to_sm89INS1_16FlashAttnFwdSm80INS1_25CollectiveMainloopFwdSm80ILi4ELi1ELb0EN4cute5tupleIJNS5_1CILi128EEENS7_ILi64EEENS7_ILi96EEEEEELi96ENS_10bfloat16_tEfNS_4arch4Sm80ELb0ELb0ELb1ELb1ELb0ELb0ELb1ELb0EEENS1_21CollectiveEpilogueFwdINS6_IJS8_SA_S9_EEENS6_IJNS7_ILi1EEESI_SI_EEESC_SE_Li128ELb1ELb1ELb0ELb0EEENS1_19SingleTileSchedulerILb1ELb0ELb1ELi128EEEEEEEEEvNT_6ParamsE)
        .other          _ZN7cutlass13device_kernelIN5flash19enable_sm80_to_sm89INS1_16FlashAttnFwdSm80INS1_25CollectiveMainloopFwdSm80ILi4ELi1ELb0EN4cute5tupleIJNS5_1CILi128EEENS7_ILi64EEENS7_ILi96EEEEEELi96ENS_10bfloat16_tEfNS_4arch4Sm80ELb0ELb0ELb1ELb1ELb0ELb0ELb1ELb0EEENS1_21CollectiveEpilogueFwdINS6_IJS8_SA_S9_EEENS6_IJNS7_ILi1EEESI_SI_EEESC_SE_Li128ELb1ELb1ELb0ELb0EEENS1_19SingleTileSchedulerILb1ELb0ELb1ELi128EEEEEEEEEvNT_6ParamsE,@"STO_CUDA_ENTRY STV_DEFAULT"
_ZN7cutlass13device_kernelIN5flash19enable_sm80_to_sm89INS1_16FlashAttnFwdSm80INS1_25CollectiveMainloopFwdSm80ILi4ELi1ELb0EN4cute5tupleIJNS5_1CILi128EEENS7_ILi64EEENS7_ILi96EEEEEELi96ENS_10bfloat16_tEfNS_4arch4Sm80ELb0ELb0ELb1ELb1ELb0ELb0ELb1ELb0EEENS1_21CollectiveEpilogueFwdINS6_IJS8_SA_S9_EEENS6_IJNS7_ILi1EEESI_SI_EEESC_SE_Li128ELb1ELb1ELb0ELb0EEENS1_19SingleTileSchedulerILb1ELb0ELb1ELi128EEEEEEEEEvNT_6ParamsE:
[----:B------:R-:W-:Y:S02]  /*0000*/  MOV R1, c[0x0][0x28] ;  /* 0x00000a0000017a02 */ /* 0x000fe40000000f00 */
[----:B------:R-:W1:Y:S01]  /*0010*/  S2R R155, SR_TID.X ;  /* 0x00000000009b7919 */ /* 0x000e620000002100 */
[----:B------:R-:W-:Y:S01]  /*0020*/  IMAD.MOV.U32 R13, RZ, RZ, 0x4 ;  /* 0x00000004ff0d7424 */ /* 0x000fe200078e00ff */
[----:B------:R-:W-:Y:S01]  /*0030*/  ULDC.64 UR4, c[0x0][0x118] ;  /* 0x0000460000047ab9 */ /* 0x000fe20000000a00 */
[----:B------:R-:W-:Y:S01]  /*0040*/  IADD3 R1, R1, -0x60, RZ ;  /* 0xffffffa001017810 */ /* 0x000fe20007ffe0ff */
[----:B------:R-:W2:Y:S04]  /*0050*/  S2R R5, SR_CTAID.Z ;  /* 0x0000000000057919 */ /* 0x000ea80000002700 */
[----:B------:R-:W3:Y:S01]  /*0060*/  S2R R48, SR_CTAID.X ;  /* 0x0000000000307919 */ /* 0x000ee20000002500 */
[----:B-1----:R-:W-:Y:S01]  /*0070*/  SHF.R.U32.HI R0, RZ, 0x5, R155 ;  /* 0x00000005ff007819 */ /* 0x002fe2000001169b */
[----:B--2---:R-:W-:-:S05]  /*0080*/  IMAD.WIDE R2, R5, R13, c[0x0][0x568] ;  /* 0x00015a0005027625 */ /* 0x004fca00078e020d */
[----:B------:R-:W1:Y:S02]  /*0090*/  SHFL.IDX PT, R0, R0, RZ, 0x1f ;  /* 0x00001fff00007589 */ /* 0x000e6400000e0000 */
[----:B-1----:R-:W-:-:S13]  /*00a0*/  ISETP.NE.AND P0, PT, R0, RZ, PT ;  /* 0x000000ff0000720c */ /* 0x002fda0003f05270 */
[----:B------:R-:W-:Y:S05]  /*00b0*/  @!P0 BRA `(.L_x_10) ;  /* 0x0000014000008947 */ /* 0x000fea0003800000 */
[----:B---3--:R-:W-:-:S04]  /*00c0*/  ISETP.NE.U32.AND P0, PT, RZ, c[0x0][0x568], PT ;  /* 0x00015a00ff007a0c */ /* 0x008fc80003f05070 */
[----:B------:R-:W-:-:S13]  /*00d0*/  ISETP.NE.AND.EX P0, PT, RZ, c[0x0][0x56c], PT, P0 ;  /* 0x00015b00ff007a0c */ /* 0x000fda0003f05300 */
[----:B------:R-:W-:Y:S05]  /*00e0*/  @!P0 BRA `(.L_x_11) ;  /* 0x0000002000008947 */ /* 0x000fea0003800000 */
[----:B------:R1:W5:Y:S01]  /*00f0*/  LDG.E R0, [R2.64] ;  /* 0x0000000402007981 */ /* 0x000362000c1e1900 */
[----:B------:R-:W-:Y:S05]  /*0100*/  BRA `(.L_x_12) ;  /* 0x0000009000007947 */ /* 0x000fea0003800000 */
.L_x_11:
[----:B------:R-:W-:-:S04]  /*0110*/  ISETP.NE.U32.AND P0, PT, RZ, c[0x0][0x560], PT ;  /* 0x00015800ff007a0c */ /* 0x000fc80003f05070 */
[----:B------:R-:W-:-:S13]  /*0120*/  ISETP.NE.AND.EX P0, PT, RZ, c[0x0][0x564], PT, P0 ;  /* 0x00015900ff007a0c */ /* 0x000fda0003f05300 */
[----:B------:R-:W-:Y:S05]  /*0130*/  @!P0 BRA `(.L_x_13) ;  /* 0x0000005000008947 */ /* 0x000fea0003800000 */
[----:B------:R-:W-:-:S05]  /*0140*/  IMAD.WIDE R2, R5, R13, c[0x0][0x560] ;  /* 0x0001580005027625 */ /* 0x000fca00078e020d */
[----:B------:R-:W2:Y:S04]  /*0150*/  LDG.E R4, [R2.64] ;  /* 0x0000000402047981 */ /* 0x000ea8000c1e1900 */
[----:B------:R-:W2:Y:S02]  /*0160*/  LDG.E R0, [R2.64+0x4] ;  /* 0x0000040402007981 */ /* 0x000ea4000c1e1900 */
[----:B--2---:R-:W-:Y:S01]  /*0170*/  IADD3 R0, -R4, R0, RZ ;  /* 0x0000000004007210 */ /* 0x004fe20007ffe1ff */
[----:B------:R-:W-:Y:S05]  /*0180*/  BRA `(.L_x_12) ;  /* 0x0000001000007947 */ /* 0x000fea0003800000 */
.L_x_13:
[----:B------:R-:W-:-:S05]  /*0190*/  MOV R0, c[0x0][0x54c] ;  /* 0x0001530000007a02 */ /* 0x000fca0000000f00 */
.L_x_12:
[----:B-----5:R-:W-:Y:S01]  /*01a0*/  IMAD R0, R0, c[0x0][0x548], RZ ;  /* 0x0001520000007a24 */ /* 0x020fe200078e02ff */
[----:B-1----:R-:W-:-:S04]  /*01b0*/  SHF.L.U32 R2, R48, 0x7, RZ ;  /* 0x0000000730027819 */ /* 0x002fc800000006ff */
[----:B------:R-:W-:-:S04]  /*01c0*/  ISETP.GE.AND P0, PT, R2, R0, PT ;  /* 0x000000000200720c */ /* 0x000fc80003f06270 */
[----:B------:R-:W-:-:S05]  /*01d0*/  SEL R0, R5, 0xffffffff, !P0 ;  /* 0xffffffff05007807 */ /* 0x000fca0004000000 */
[----:B------:R1:W-:Y:S01]  /*01e0*/  STL [R1+0x30], R0 ;  /* 0x0000300001007387 */ /* 0x0003e20000100800 */
[----:B------:R-:W-:Y:S05]  /*01f0*/  BRA `(.L_x_14) ;  /* 0x0000013000007947 */ /* 0x000fea0003800000 */
.L_x_10:
[----:B---3--:R-:W-:-:S04]  /*0200*/  ISETP.NE.U32.AND P0, PT, RZ, c[0x0][0x568], PT ;  /* 0x00015a00ff007a0c */ /* 0x008fc80003f05070 */
[----:B------:R-:W-:-:S13]  /*0210*/  ISETP.NE.AND.EX P0, PT, RZ, c[0x0][0x56c], PT, P0 ;  /* 0x00015b00ff007a0c */ /* 0x000fda0003f05300 */
[----:B------:R-:W-:Y:S05]  /*0220*/  @!P0 BRA `(.L_x_15) ;  /* 0x0000002000008947 */ /* 0x000fea0003800000 */
[----:B------:R1:W5:Y:S01]  /*0230*/  LDG.E R0, [R2.64] ;  /* 0x0000000402007981 */ /* 0x000362000c1e1900 */
[----:B------:R-:W-:Y:S05]  /*0240*/  BRA `(.L_x_16) ;  /* 0x0000009000007947 */ /* 0x000fea0003800000 */
.L_x_15:
        /* <DEDUP_REMOVED lines=8> */
.L_x_17:
[----:B------:R-:W-:-:S05]  /*02d0*/  MOV R0, c[0x0][0x54c] ;  /* 0x0001530000007a02 */ /* 0x000fca0000000f00 */
.L_x_16:
[----:B-----5:R-:W-:Y:S01]  /*02e0*/  IMAD R0, R0, c[0x0][0x548], RZ ;  /* 0x0001520000007a24 */ /* 0x020fe200078e02ff */
[----:B-1----:R-:W-:-:S04]  /*02f0*/  SHF.L.U32 R2, R48, 0x7, RZ ;  /* 0x0000000730027819 */ /* 0x002fc800000006ff */
[----:B------:R-:W-:-:S04]  /*0300*/  ISETP.GE.AND P0, PT, R2, R0, PT ;  /* 0x000000000200720c */ /* 0x000fc80003f06270 */
[----:B------:R-:W-:-:S05]  /*0310*/  SEL R0, R5, 0xffffffff, !P0 ;  /* 0xffffffff05007807 */ /* 0x000fca0004000000 */
[----:B------:R1:W-:Y:S04]  /*0320*/  STL [R1+0x30], R0 ;  /* 0x0000300001007387 */ /* 0x0003e80000100800 */
.L_x_14:
[----:B------:R-:W2:Y:S02]  /*0330*/  LDL R49, [R1+0x30] ;  /* 0x0000300001317983 */ /* 0x000ea40000100800 */
[----:B--2---:R-:W-:-:S13]  /*0340*/  ISETP.GE.AND P0, PT, R49, RZ, PT ;  /* 0x000000ff3100720c */ /* 0x004fda0003f06270 */
[----:B------:R-:W-:Y:S05]  /*0350*/  @!P0 EXIT ;  /* 0x000000000000894d */ /* 0x000fea0003800000 */
[----:B------:R-:W-:Y:S01]  /*0360*/  ISETP.NE.U32.AND P2, PT, RZ, c[0x0][0x370], PT ;  /* 0x0000dc00ff007a0c */ /* 0x000fe20003f45070 */
[----:B------:R-:W-:Y:S01]  /*0370*/  CS2R R10, SRZ ;  /* 0x00000000000a7805 */ /* 0x000fe2000001ff00 */
[----:B------:R-:W-:Y:S01]  /*0380*/  ISETP.NE.U32.AND P1, PT, RZ, c[0x0][0x360], PT ;  /* 0x0000d800ff007a0c */ /* 0x000fe20003f25070 */
[----:B------:R-:W-:Y:S01]  /*0390*/  IMAD.MOV.U32 R28, RZ, RZ, c[0x0][0x168] ;  /* 0x00005a00ff1c7624 */ /* 0x000fe200078e00ff */
[----:B------:R-:W-:Y:S01]  /*03a0*/  ISETP.NE.AND.EX P2, PT, RZ, c[0x0][0x374], PT, P2 ;  /* 0x0000dd00ff007a0c */ /* 0x000fe20003f45320 */
[----:B------:R-:W-:Y:S01]  /*03b0*/  IMAD.MOV.U32 R12, RZ, RZ, RZ ;  /* 0x000000ffff0c7224 */ /* 0x000fe200078e00ff */
[----:B------:R-:W-:Y:S01]  /*03c0*/  ISETP.NE.AND.EX P1, PT, RZ, c[0x0][0x364], PT, P1 ;  /* 0x0000d900ff007a0c */ /* 0x000fe20003f25310 */
[CC--:B------:R-:W-:Y:S01]  /*03d0*/  IMAD.WIDE R4, R49.reuse, R13.reuse, c[0x0][0x348] ;  /* 0x0000d20031047625 */ /* 0x0c0fe200078e020d */
[----:B------:R-:W-:Y:S02]  /*03e0*/  ISETP.NE.U32.AND P4, PT, RZ, c[0x0][0x348], PT ;  /* 0x0000d200ff007a0c */ /* 0x000fe40003f85070 */
[----:B------:R-:W-:Y:S01]  /*03f0*/  ISETP.NE.U32.AND P0, PT, RZ, c[0x0][0x350], PT ;  /* 0x0000d400ff007a0c */ /* 0x000fe20003f05070 */
[----:B------:R-:W-:Y:S01]  /*0400*/  IMAD.WIDE R2, R49, R13, c[0x0][0x350] ;  /* 0x0000d40031027625 */ /* 0x000fe200078e020d */
[----:B------:R-:W-:-:S02]  /*0410*/  ISETP.NE.AND.EX P4, PT, RZ, c[0x0][0x34c], PT, P4 ;  /* 0x0000d300ff007a0c */ /* 0x000fc40003f85340 */
[----:B------:R-:W-:-:S03]  /*0420*/  ISETP.NE.AND.EX P0, PT, RZ, c[0x0][0x354], PT, P0 ;  /* 0x0000d500ff007a0c */ /* 0x000fc60003f05300 */
[----:B------:R-:W-:-:S04]  /*0430*/  @P2 IMAD.WIDE R8, R49, R13, c[0x0][0x370] ;  /* 0x0000dc0031082625 */ /* 0x000fc800078e020d */
[----:B------:R-:W-:Y:S01]  /*0440*/  @P1 IMAD.WIDE R6, R49, R13, c[0x0][0x360] ;  /* 0x0000d80031061625 */ /* 0x000fe200078e020d */
[----:B------:R2:W5:Y:S04]  /*0450*/  @P2 LDG.E R11, [R8.64] ;  /* 0x00000004080b2981 */ /* 0x000568000c1e1900 */
[----:B------:R2:W5:Y:S04]  /*0460*/  @P1 LDG.E R28, [R6.64] ;  /* 0x00000004061c1981 */ /* 0x000568000c1e1900 */
[----:B------:R2:W5:Y:S04]  /*0470*/  @P4 LDG.E R10, [R4.64] ;  /* 0x00000004040a4981 */ /* 0x000568000c1e1900 */
[----:B------:R2:W5:Y:S01]  /*0480*/  @P0 LDG.E R12, [R2.64] ;  /* 0x00000004020c0981 */ /* 0x000562000c1e1900 */
[----:B-1----:R-:W-:Y:S01]  /*0490*/  IMAD.MOV.U32 R0, RZ, RZ, c[0x0][0x1d0] ;  /* 0x00007400ff007624 */ /* 0x002fe200078e00ff */
[----:B------:R-:W-:Y:S05]  /*04a0*/  @P1 BRA `(.L_x_18) ;  /* 0x0000004000001947 */ /* 0x000fea0003800000 */
[----:B------:R-:W-:Y:S05]  /*04b0*/  @!P4 BRA `(.L_x_18) ;  /* 0x000000300000c947 */ /* 0x000fea0003800000 */
[----:B--2---:R1:W2:Y:S04]  /*04c0*/  LDG.E R6, [R4.64] ;  /* 0x0000000404067981 */ /* 0x0042a8000c1e1900 */
[----:B-1----:R-:W2:Y:S02]  /*04d0*/  LDG.E R4, [R4.64+0x4] ;  /* 0x0000040404047981 */ /* 0x002ea4000c1e1900 */
[----:B--2--5:R-:W-:-:S02]  /*04e0*/  IADD3 R28, -R6, R4, RZ ;  /* 0x00000004061c7210 */ /* 0x024fc40007ffe1ff */
.L_x_18:
[----:B------:R-:W-:-:S04]  /*04f0*/  ISETP.NE.U32.AND P1, PT, RZ, c[0x0][0x368], PT ;  /* 0x0000da00ff007a0c */ /* 0x000fc80003f25070 */
[----:B------:R-:W-:-:S13]  /*0500*/  ISETP.NE.AND.EX P1, PT, RZ, c[0x0][0x36c], PT, P1 ;  /* 0x0000db00ff007a0c */ /* 0x000fda0003f25310 */
[----:B------:R-:W-:Y:S05]  /*0510*/  @!P1 BRA `(.L_x_19) ;  /* 0x0000003000009947 */ /* 0x000fea0003800000 */
[----:B--2---:R-:W-:-:S05]  /*0520*/  IMAD.WIDE R2, R49, R13, c[0x0][0x368] ;  /* 0x0000da0031027625 */ /* 0x004fca00078e020d */
[----:B------:R1:W5:Y:S01]  /*0530*/  LDG.E R0, [R2.64] ;  /* 0x0000000402007981 */ /* 0x000362000c1e1900 */
[----:B------:R-:W-:Y:S05]  /*0540*/  BRA `(.L_x_20) ;  /* 0x0000004000007947 */ /* 0x000fea0003800000 */
.L_x_19:
[----:B------:R-:W-:Y:S05]  /*0550*/  @!P0 BRA `(.L_x_20) ;  /* 0x0000003000008947 */ /* 0x000fea0003800000 */
[----:B------:R1:W3:Y:S04]  /*0560*/  LDG.E R0, [R2.64] ;  /* 0x0000000402007981 */ /* 0x0002e8000c1e1900 */
[----:B-12---:R-:W3:Y:S02]  /*0570*/  LDG.E R2, [R2.64+0x4] ;  /* 0x0000040402027981 */ /* 0x006ee4000c1e1900 */
[----:B---3--:R-:W-:-:S05]  /*0580*/  IADD3 R0, -R0, R2, RZ ;  /* 0x0000000200007210 */ /* 0x008fca0007ffe1ff */
.L_x_20:
[--C-:B-----5:R-:W-:Y:S01]  /*0590*/  IMAD.IADD R145, R0, 0x1, -R11.reuse ;  /* 0x0000000100917824 */ /* 0x120fe200078e0a0b */
[----:B------:R-:W-:Y:S01]  /*05a0*/  PLOP3.LUT P1, PT, PT, PT, PT, 0x80, 0x0 ;  /* 0x000000000000781c */ /* 0x000fe20003f2f070 */
[----:B------:R-:W-:Y:S01]  /*05b0*/  IMAD.IADD R11, R12, 0x1, R11 ;  /* 0x000000010c0b7824 */ /* 0x000fe200078e020b */
[----:B------:R-:W-:Y:S01]  /*05c0*/  CS2R R94, SRZ ;  /* 0x00000000005e7805 */ /* 0x000fe2000001ff00 */
[----:B------:R-:W-:Y:S01]  /*05d0*/  CS2R R92, SRZ ;  /* 0x00000000005c7805 */ /* 0x000fe2000001ff00 */
[C---:B------:R-:W-:Y:S01]  /*05e0*/  ISETP.GE.AND P2, PT, R145.reuse, 0x1, PT ;  /* 0x000000019100780c */ /* 0x040fe20003f46270 */
[----:B------:R-:W-:Y:S01]  /*05f0*/  CS2R R98, SRZ ;  /* 0x0000000000627805 */ /* 0x000fe2000001ff00 */
[----:B------:R-:W-:Y:S01]  /*0600*/  IADD3 R0, R145, 0x3f, RZ ;  /* 0x0000003f91007810 */ /* 0x000fe20007ffe0ff */
[----:B------:R-:W-:Y:S01]  /*0610*/  CS2R R96, SRZ ;  /* 0x0000000000607805 */ /* 0x000fe2000001ff00 */
[----:B------:R-:W-:Y:S01]  /*0620*/  MOV R12, RZ ;  /* 0x000000ff000c7202 */ /* 0x000fe20000000f00 */
[----:B------:R-:W-:Y:S01]  /*0630*/  IMAD.MOV.U32 R90, RZ, RZ, RZ ;  /* 0x000000ffff5a7224 */ /* 0x000fe200078e00ff */
[----:B-12---:R-:W-:Y:S01]  /*0640*/  SHF.R.S32.HI R2, RZ, 0x1f, R0 ;  /* 0x0000001fff027819 */ /* 0x006fe20000011400 */
[----:B------:R-:W-:Y:S01]  /*0650*/  CS2R R88, SRZ ;  /* 0x0000000000587805 */ /* 0x000fe2000001ff00 */
[----:B------:R-:W-:Y:S01]  /*0660*/  CS2R R86, SRZ ;  /* 0x0000000000567805 */ /* 0x000fe2000001ff00 */
[----:B------:R-:W-:Y:S01]  /*0670*/  CS2R R84, SRZ ;  /* 0x0000000000547805 */ /* 0x000fe2000001ff00 */
[----:B------:R-:W-:Y:S01]  /*0680*/  LEA.HI R250, R2, R0, RZ, 0x6 ;  /* 0x0000000002fa7211 */ /* 0x000fe200078f30ff */
[----:B------:R-:W-:Y:S01]  /*0690*/  CS2R R14, SRZ ;  /* 0x00000000000e7805 */ /* 0x000fe2000001ff00 */
[----:B------:R-:W-:Y:S01]  /*06a0*/  IMAD.MOV.U32 R78, RZ, RZ, RZ ;  /* 0x000000ffff4e7224 */ /* 0x000fe200078e00ff */
[----:B------:R-:W-:Y:S01]  /*06b0*/  MOV R76, RZ ;  /* 0x000000ff004c7202 */ /* 0x000fe20000000f00 */
        /* <DEDUP_REMOVED lines=16> */
[----:B------:R-:W-:Y:S01]  /*07c0*/  CS2R R26, SRZ ;  /* 0x00000000001a7805 */ /* 0x000fe2000001ff00 */
[----:B------:R-:W-:Y:S01]  /*07d0*/  IMAD.MOV.U32 R160, RZ, RZ, RZ ;  /* 0x000000ffffa07224 */ /* 0x000fe200078e00ff */
[----:B------:R-:W-:Y:S01]  /*07e0*/  MOV R158, RZ ;  /* 0x000000ff009e7202 */ /* 0x000fe20000000f00 */
[----:B------:R-:W-:Y:S01]  /*07f0*/  CS2R R156, SRZ ;  /* 0x00000000009c7805 */ /* 0x000fe2000001ff00 */
[----:B------:R-:W-:Y:S01]  /*0800*/  CS2R R150, SRZ ;  /* 0x0000000000967805 */ /* 0x000fe2000001ff00 */
[----:B------:R-:W-:Y:S01]  /*0810*/  CS2R R30, SRZ ;  /* 0x00000000001e7805 */ /* 0x000fe2000001ff00 */
[----:B------:R-:W-:Y:S01]  /*0820*/  IMAD.MOV.U32 R148, RZ, RZ, RZ ;  /* 0x000000ffff947224 */ /* 0x000fe200078e00ff */
[----:B------:R-:W-:Y:S01]  /*0830*/  MOV R154, RZ ;  /* 0x000000ff009a7202 */ /* 0x000fe20000000f00 */
[----:B------:R-:W-:Y:S01]  /*0840*/  CS2R R32, SRZ ;  /* 0x0000000000207805 */ /* 0x000fe2000001ff00 */
[----:B------:R-:W-:Y:S01]  /*0850*/  IMAD.MOV.U32 R152, RZ, RZ, RZ ;  /* 0x000000ffff987224 */ /* 0x000fe200078e00ff */
[----:B------:R-:W-:Y:S01]  /*0860*/  CS2R R146, SRZ ;  /* 0x0000000000927805 */ /* 0x000fe2000001ff00 */
        /* <DEDUP_REMOVED lines=18> */
[----:B------:R-:W-:Y:S01]  /*0990*/  CS2R R42, SRZ ;  /* 0x00000000002a7805 */ /* 0x000fe2000001ff00 */
[----:B------:R-:W-:Y:S01]  /*09a0*/  MOV R122, RZ ;  /* 0x000000ff007a7202 */ /* 0x000fe20000000f00 */
[----:B------:R-:W-:Y:S01]  /*09b0*/  IMAD.MOV.U32 R120, RZ, RZ, RZ ;  /* 0x000000ffff787224 */ /* 0x000fe200078e00ff */
[----:B------:R-:W-:Y:S01]  /*09c0*/  CS2R R110, SRZ ;  /* 0x00000000006e7805 */ /* 0x000fe2000001ff00 */
[----:B------:R-:W-:Y:S01]  /*09d0*/  MOV R108, RZ ;  /* 0x000000ff006c7202 */ /* 0x000fe20000000f00 */
[----:B------:R-:W-:Y:S01]  /*09e0*/  CS2R R44, SRZ ;  /* 0x00000000002c7805 */ /* 0x000fe2000001ff00 */
[----:B------:R-:W-:Y:S01]  /*09f0*/  IMAD.MOV.U32 R114, RZ, RZ, RZ ;  /* 0x000000ffff727224 */ /* 0x000fe200078e00ff */
[----:B------:R-:W-:Y:S01]  /*0a00*/  MOV R112, RZ ;  /* 0x000000ff00707202 */ /* 0x000fe20000000f00 */
[----:B------:R-:W-:Y:S01]  /*0a10*/  IMAD.MOV.U32 R54, RZ, RZ, RZ ;  /* 0x000000ffff367224 */ /* 0x000fe200078e00ff */
[----:B------:R-:W-:Y:S01]  /*0a20*/  MOV R53, RZ ;  /* 0x000000ff00357202 */ /* 0x000fe20000000f00 */
[----:B------:R-:W-:Y:S01]  /*0a30*/  CS2R R50, SRZ ;  /* 0x0000000000327805 */ /* 0x000fe2000001ff00 */
[----:B------:R-:W-:Y:S05]  /*0a40*/  @!P2 BRA `(.L_x_21) ;  /* 0x000091000000a947 */ /* 0x000fea0003800000 */
[----:B------:R-:W-:-:S04]  /*0a50*/  ISETP.NE.U32.AND P1, PT, RZ, c[0x0][0x340], PT ;  /* 0x0000d000ff007a0c */ /* 0x000fc80003f25070 */
[----:B------:R-:W-:-:S13]  /*0a60*/  ISETP.NE.AND.EX P1, PT, RZ, c[0x0][0x344], PT, P1 ;  /* 0x0000d100ff007a0c */ /* 0x000fda0003f25310 */
[----:B------:R-:W-:-:S05]  /*0a70*/  @P1 IMAD.WIDE R2, R49, R13, c[0x0][0x340] ;  /* 0x0000d00031021625 */ /* 0x000fca00078e020d */
[----:B------:R1:W2:Y:S01]  /*0a80*/  @P1 LDG.E R26, [R2.64] ;  /* 0x00000004021a1981 */ /* 0x0002a2000c1e1900 */
[----:B------:R-:W-:Y:S01]  /*0a90*/  SHF.R.S32.HI R14, RZ, 0x1f, R155 ;  /* 0x0000001fff0e7819 */ /* 0x000fe2000001149b */
[----:B------:R-:W-:Y:S01]  /*0aa0*/  IMAD.MOV.U32 R7, RZ, RZ, c[0x0][0x2c4] ;  /* 0x0000b100ff077624 */ /* 0x000fe200078e00ff */
[----:B------:R-:W-:Y:S01]  /*0ab0*/  SHF.R.S32.HI R0, RZ, 0x1f, R10 ;  /* 0x0000001fff007819 */ /* 0x000fe2000001140a */
[----:B------:R-:W3:Y:S01]  /*0ac0*/  S2R R31, SR_CTAID.Y ;  /* 0x00000000001f7919 */ /* 0x000ee20000002600 */
[CC--:B------:R-:W-:Y:S01]  /*0ad0*/  LEA.HI R5, R14.reuse, R155.reuse, RZ, 0x4 ;  /* 0x0000009b0e057211 */ /* 0x0c0fe200078f20ff */
[----:B------:R-:W-:Y:S01]  /*0ae0*/  BSSY B0, `(.L_x_22) ;  /* 0x00000b5000007945 */ /* 0x000fe20003800000 */
[-C--:B------:R-:W-:Y:S01]  /*0af0*/  LEA.HI R13, R14, R155.reuse, RZ, 0x2 ;  /* 0x0000009b0e0d7211 */ /* 0x080fe200078f10ff */
[----:B------:R-:W-:Y:S01]  /*0b00*/  IMAD R0, R0, c[0x0][0x178], RZ ;  /* 0x00005e0000007a24 */ /* 0x000fe200078e02ff */
[----:B------:R-:W-:Y:S02]  /*0b10*/  SHF.R.S32.HI R6, RZ, 0x4, R5 ;  /* 0x00000004ff067819 */ /* 0x000fe40000011405 */
[----:B------:R-:W-:Y:S01]  /*0b20*/  LEA.HI R29, R14, R155, RZ, 0x3 ;  /* 0x0000009b0e1d7211 */ /* 0x000fe200078f18ff */
[----:B------:R-:W-:Y:S01]  /*0b30*/  IMAD R0, R10, c[0x0][0x17c], R0 ;  /* 0x00005f000a007a24 */ /* 0x000fe200078e0200 */
[----:B------:R-:W-:-:S02]  /*0b40*/  LEA.HI R4, R5, R6, RZ, 0x1 ;  /* 0x0000000605047211 */ /* 0x000fc400078f08ff */
[----:B------:R-:W-:Y:S02]  /*0b50*/  LOP3.LUT R5, R5, 0xfffffff0, RZ, 0xc0, !PT ;  /* 0xfffffff005057812 */ /* 0x000fe400078ec0ff */
[----:B------:R-:W-:Y:S02]  /*0b60*/  LOP3.LUT R4, R4, 0xfffffffe, RZ, 0xc0, !PT ;  /* 0xfffffffe04047812 */ /* 0x000fe400078ec0ff */
[----:B------:R-:W-:Y:S02]  /*0b70*/  ISETP.NE.AND P2, PT, R7, 0x1, PT ;  /* 0x000000010700780c */ /* 0x000fe40003f45270 */
[----:B------:R-:W-:Y:S01]  /*0b80*/  LOP3.LUT R7, R13, 0xfffffffc, RZ, 0xc0, !PT ;  /* 0xfffffffc0d077812 */ /* 0x000fe200078ec0ff */
[----:B------:R-:W-:Y:S01]  /*0b90*/  IMAD.IADD R25, R6, 0x1, -R4 ;  /* 0x0000000106197824 */ /* 0x000fe200078e0a04 */
[----:B------:R-:W-:Y:S01]  /*0ba0*/  SHF.R.S32.HI R6, RZ, 0x3, R29 ;  /* 0x00000003ff067819 */ /* 0x000fe2000001141d */
[----:B-1----:R-:W-:Y:S01]  /*0bb0*/  IMAD.WIDE.U32 R2, R10, c[0x0][0x178], RZ ;  /* 0x00005e000a027a25 */ /* 0x002fe200078e00ff */
[----:B------:R-:W-:-:S02]  /*0bc0*/  SHF.R.S32.HI R36, RZ, 0x2, R13 ;  /* 0x00000002ff247819 */ /* 0x000fc4000001140d */
[----:B------:R-:W-:Y:S01]  /*0bd0*/  SHF.R.S32.HI R9, RZ, 0x1f, R11 ;  /* 0x0000001fff097819 */ /* 0x000fe2000001140b */
[----:B------:R-:W-:Y:S01]  /*0be0*/  IMAD.IADD R3, R3, 0x1, R0 ;  /* 0x0000000103037824 */ /* 0x000fe200078e0200 */
[----:B---3--:R-:W-:Y:S01]  /*0bf0*/  SHF.R.S32.HI R30, RZ, 0x1f, R31 ;  /* 0x0000001fff1e7819 */ /* 0x008fe2000001141f */
[C---:B------:R-:W-:Y:S01]  /*0c00*/  IMAD.IADD R0, R155.reuse, 0x1, -R5 ;  /* 0x000000019b007824 */ /* 0x040fe200078e0a05 */
[----:B------:R-:W-:Y:S01]  /*0c10*/  LEA.HI R156, R14, R155, RZ, 0x5 ;  /* 0x0000009b0e9c7211 */ /* 0x000fe200078f28ff */
[----:B------:R-:W-:Y:S01]  /*0c20*/  IMAD.IADD R12, R155, 0x1, -R7 ;  /* 0x000000019b0c7824 */ /* 0x000fe200078e0a07 */
[----:B------:R-:W-:Y:S01]  /*0c30*/  SHF.R.S32.HI R21, RZ, 0x1f, R49 ;  /* 0x0000001fff157819 */ /* 0x000fe20000011431 */
[----:B------:R-:W-:Y:S01]  /*0c40*/  IMAD R10, R30, c[0x0][0x1b8], RZ ;  /* 0x00006e001e0a7a24 */ /* 0x000fe200078e02ff */
[----:B------:R-:W-:Y:S01]  /*0c50*/  LEA.HI R15, R0, R0, RZ, 0x1 ;  /* 0x00000000000f7211 */ /* 0x000fe200078f08ff */
[----:B------:R-:W-:Y:S01]  /*0c60*/  IMAD.WIDE.U32 R2, R31, c[0x0][0x1b8], R2 ;  /* 0x00006e001f027a25 */ /* 0x000fe200078e0002 */
[----:B------:R-:W-:-:S02]  /*0c70*/  SHF.R.S32.HI R5, RZ, 0x1f, R0 ;  /* 0x0000001fff057819 */ /* 0x000fc40000011400 */
[----:B------:R-:W-:Y:S02]  /*0c80*/  LOP3.LUT R4, R15, 0x7fffffe, RZ, 0xc0, !PT ;  /* 0x07fffffe0f047812 */ /* 0x000fe400078ec0ff */
[----:B------:R-:W-:Y:S02]  /*0c90*/  LEA.HI R23, R5, R0, RZ, 0x3 ;  /* 0x0000000005177211 */ /* 0x000fe400078f18ff */
[----:B------:R-:W-:Y:S01]  /*0ca0*/  LOP3.LUT R5, R29, 0xfffffff8, RZ, 0xc0, !PT ;  /* 0xfffffff81d057812 */ /* 0x000fe200078ec0ff */
[----:B------:R-:W-:Y:S01]  /*0cb0*/  IMAD.IADD R22, R0, 0x1, -R4 ;  /* 0x0000000100167824 */ /* 0x000fe200078e0a04 */
[----:B------:R-:W-:Y:S01]  /*0cc0*/  IADD3 R4, P3, R11, R36, RZ ;  /* 0x000000240b047210 */ /* 0x000fe20007f7e0ff */
[----:B------:R-:W-:Y:S01]  /*0cd0*/  IMAD.SHL.U32 R0, R6, 0x40, RZ ;  /* 0x0000004006007824 */ /* 0x000fe200078e00ff */
[----:B------:R-:W-:Y:S01]  /*0ce0*/  SHF.R.S32.HI R14, RZ, 0x1, R15 ;  /* 0x00000001ff0e7819 */ /* 0x000fe2000001140f */
[----:B------:R-:W-:Y:S01]  /*0cf0*/  IMAD.SHL.U32 R6, R12, 0x8, RZ ;  /* 0x000000080c067824 */ /* 0x000fe200078e00ff */
[----:B------:R-:W-:Y:S01]  /*0d00*/  SHF.R.S32.HI R16, RZ, 0x5, R156 ;  /* 0x00000005ff107819 */ /* 0x000fe2000001149c */
[----:B------:R-:W-:Y:S01]  /*0d10*/  IMAD.IADD R5, R155, 0x1, -R5 ;  /* 0x000000019b057824 */ /* 0x000fe200078e0a05 */
[----:B------:R-:W-:-:S04]  /*0d20*/  LOP3.LUT R0, R0, 0xc0, RZ, 0xc0, !PT ;  /* 0x000000c000007812 */ /* 0x000fc800078ec0ff */
[----:B------:R-:W-:Y:S02]  /*0d30*/  LOP3.LUT R8, R0, 0x18, R6, 0xf8, !PT ;  /* 0x0000001800087812 */ /* 0x000fe400078ef806 */
[----:B------:R-:W-:Y:S02]  /*0d40*/  SHF.R.U32.HI R7, RZ, 0x3, R0 ;  /* 0x00000003ff077819 */ /* 0x000fe40000011600 */
[----:B------:R-:W-:Y:S02]  /*0d50*/  LEA.HI R17, R5, R5, RZ, 0x1 ;  /* 0x0000000505117211 */ /* 0x000fe400078f08ff */
[----:B------:R-:W-:Y:S01]  /*0d60*/  LOP3.LUT R20, R8, R7, RZ, 0x3c, !PT ;  /* 0x0000000708147212 */ /* 0x000fe200078e3cff */
[----:B------:R-:W-:Y:S01]  /*0d70*/  IMAD R8, R31, c[0x0][0x1bc], R10 ;  /* 0x00006f001f087a24 */ /* 0x000fe200078e020a */
[----:B------:R-:W-:Y:S02]  /*0d80*/  LEA.HI.X.SX32 R7, R36, R9, 0x1, P3 ;  /* 0x0000000924077211 */ /* 0x000fe400018f0eff */
[----:B------:R-:W-:Y:S01]  /*0d90*/  LOP3.LUT R0, R17, 0x7fffffe, RZ, 0xc0, !PT ;  /* 0x07fffffe11007812 */ /* 0x000fe200078ec0ff */
[----:B------:R-:W-:Y:S01]  /*0da0*/  IMAD.IADD R3, R3, 0x1, R8 ;  /* 0x0000000103037824 */ /* 0x000fe200078e0208 */
[----:B------:R-:W-:Y:S01]  /*0db0*/  SHF.R.S32.HI R37, RZ, 0x1, R17 ;  /* 0x00000001ff257819 */ /* 0x000fe20000011411 */
[----:B------:R-:W-:Y:S01]  /*0dc0*/  IMAD R9, R7, c[0x0][0x1e0], RZ ;  /* 0x0000780007097a24 */ /* 0x000fe200078e02ff */
[----:B------:R-:W-:Y:S01]  /*0dd0*/  IADD3 R27, R5, -R0, RZ ;  /* 0x80000000051b7210 */ /* 0x000fe20007ffe0ff */
[----:B------:R-:W-:Y:S01]  /*0de0*/  IMAD R5, R7, c[0x0][0x208], RZ ;  /* 0x0000820007057a24 */ /* 0x000fe200078e02ff */
[----:B------:R-:W-:Y:S01]  /*0df0*/  IADD3 R0, R6, 0x40, RZ ;  /* 0x0000004006007810 */ /* 0x000fe20007ffe0ff */
[----:B------:R-:W-:Y:S01]  /*0e00*/  IMAD R18, R4, c[0x0][0x1e4], R9 ;  /* 0x0000790004127a24 */ /* 0x000fe200078e0209 */
[----:B------:R-:W-:Y:S01]  /*0e10*/  SHF.R.S32.HI R7, RZ, 0x1f, R6 ;  /* 0x0000001fff077819 */ /* 0x000fe20000011406 */
[----:B------:R-:W-:Y:S01]  /*0e20*/  IMAD R9, R12, 0x20, R36 ;  /* 0x000000200c097824 */ /* 0x000fe200078e0224 */
[----:B------:R-:W-:Y:S01]  /*0e30*/  ISETP.GE.AND P5, PT, R0, c[0x0][0x1d4], PT ;  /* 0x0000750000007a0c */ /* 0x000fe20003fa6270 */
[----:B------:R-:W-:Y:S01]  /*0e40*/  IMAD R19, R4, c[0x0][0x20c], R5 ;  /* 0x0000830004137a24 */ /* 0x000fe200078e0205 */
[----:B------:R-:W-:Y:S01]  /*0e50*/  ISETP.GE.AND P3, PT, R0, c[0x0][0x198], PT ;  /* 0x0000660000007a0c */ /* 0x000fe20003f66270 */
[----:B------:R-:W-:Y:S01]  /*0e60*/  IMAD R9, R48, 0x80, R9 ;  /* 0x0000008030097824 */ /* 0x000fe200078e0209 */
[----:B------:R-:W-:Y:S01]  /*0e70*/  LEA.HI R0, R13, R36, RZ, 0x1 ;  /* 0x000000240d007211 */ /* 0x000fe200078f08ff */
[----:B------:R-:W-:Y:S01]  /*0e80*/  IMAD.WIDE.U32 R10, R4, c[0x0][0x1e0], R6 ;  /* 0x00007800040a7a25 */ /* 0x000fe200078e0006 */
[----:B------:R-:W-:-:S02]  /*0e90*/  SHF.R.S32.HI R12, RZ, 0x1f, R15 ;  /* 0x0000001fff0c7819 */ /* 0x000fc4000001140f */
[----:B------:R-:W-:Y:S01]  /*0ea0*/  LOP3.LUT R0, R0, 0x7fffffe, RZ, 0xc0, !PT ;  /* 0x07fffffe00007812 */ /* 0x000fe200078ec0ff */
[----:B------:R-:W-:Y:S01]  /*0eb0*/  @P2 IMAD.HI.U32 R8, R9, c[0x0][0x2c8], RZ ;  /* 0x0000b20009082a27 */ /* 0x000fe200078e00ff */
[----:B------:R-:W-:Y:S02]  /*0ec0*/  SEL R15, R21, RZ, !P4 ;  /* 0x000000ff150f7207 */ /* 0x000fe40006000000 */
[----:B------:R-:W-:Y:S01]  /*0ed0*/  IADD3 R17, R6, 0x20, RZ ;  /* 0x0000002006117810 */ /* 0x000fe20007ffe0ff */
[----:B------:R-:W-:Y:S01]  /*0ee0*/  IMAD.MOV.U32 R13, RZ, RZ, R9 ;  /* 0x000000ffff0d7224 */ /* 0x000fe200078e0009 */
[----:B------:R-:W-:Y:S01]  /*0ef0*/  @P2 SHF.R.U32.HI R13, RZ, c[0x0][0x2cc], R8 ;  /* 0x0000b300ff0d2a19 */ /* 0x000fe20000011608 */
[----:B------:R-:W-:Y:S01]  /*0f00*/  IMAD.IADD R0, R36, 0x1, -R0 ;  /* 0x0000000124007824 */ /* 0x000fe200078e0a00 */
[----:B------:R-:W-:Y:S01]  /*0f10*/  LEA.HI R8, R12, R14, RZ, 0x2 ;  /* 0x0000000e0c087211 */ /* 0x000fe200078f10ff */
[----:B------:R-:W-:Y:S01]  /*0f20*/  IMAD R15, R15, c[0x0][0x1c0], RZ ;  /* 0x000070000f0f7a24 */ /* 0x000fe200078e02ff */
[----:B------:R-:W-:Y:S01]  /*0f30*/  ISETP.GE.AND P6, PT, R17, c[0x0][0x1d4], PT ;  /* 0x0000750011007a0c */ /* 0x000fe20003fc6270 */
[----:B------:R-:W-:Y:S01]  /*0f40*/  IMAD R0, R16, 0x8, R0 ;  /* 0x0000000810007824 */ /* 0x000fe200078e0200 */
[----:B------:R-:W-:Y:S01]  /*0f50*/  LOP3.LUT R8, R8, 0xfffffffc, RZ, 0xc0, !PT ;  /* 0xfffffffc08087812 */ /* 0x000fe200078ec0ff */
[----:B------:R-:W-:Y:S01]  /*0f60*/  IMAD.SHL.U32 R12, R37, 0x40, RZ ;  /* 0x00000040250c7824 */ /* 0x000fe200078e00ff */
[----:B------:R-:W-:Y:S01]  /*0f70*/  IADD3 R11, R11, R18, RZ ;  /* 0x000000120b0b7210 */ /* 0x000fe20007ffe0ff */
[----:B------:R-:W-:Y:S01]  /*0f80*/  IMAD.U32 R233, R0, 0x20, R20 ;  /* 0x0000002000e97824 */ /* 0x000fe200078e0014 */
[----:B------:R-:W-:Y:S01]  /*0f90*/  SEL R0, R49, RZ, !P4 ;  /* 0x000000ff31007207 */ /* 0x000fe20006000000 */
[----:B------:R-:W-:Y:S01]  /*0fa0*/  IMAD.IADD R20, R14, 0x1, -R8 ;  /* 0x000000010e147824 */ /* 0x000fe200078e0a08 */
[----:B------:R-:W-:Y:S01]  /*0fb0*/  LOP3.LUT P2, RZ, R37, 0x2, RZ, 0xc0, !PT ;  /* 0x0000000225ff7812 */ /* 0x000fe2000784c0ff */
[----:B------:R-:W-:Y:S01]  /*0fc0*/  IMAD.SHL.U32 R8, R23, 0x20, RZ ;  /* 0x0000002017087824 */ /* 0x000fe200078e00ff */
[----:B------:R-:W-:Y:S01]  /*0fd0*/  ISETP.GE.AND P2, PT, R6, c[0x0][0x1d4], PT ;  /* 0x0000750006007a0c */ /* 0x000fe20003f46270 */
[----:B------:R-:W-:Y:S01]  /*0fe0*/  IMAD R15, R0, c[0x0][0x1c4], R15 ;  /* 0x00007100000f7a24 */ /* 0x000fe200078e020f */
[----:B------:R-:W-:Y:S01]  /*0ff0*/  ISETP.GE.AND P4, PT, R6, c[0x0][0x198], PT ;  /* 0x0000660006007a0c */ /* 0x000fe20003f86270 */
[----:B------:R-:W-:Y:S01]  /*1000*/  IMAD.WIDE.U32 R2, R0, c[0x0][0x1c0], R2 ;  /* 0x0000700000027a25 */ /* 0x000fe200078e0002 */
[----:B------:R-:W-:-:S02]  /*1010*/  LOP3.LUT R8, R8, 0xffffff00, RZ, 0xc0, !PT ;  /* 0xffffff0008087812 */ /* 0x000fc400078ec0ff */
[----:B------:R-:W-:Y:S01]  /*1020*/  P2R R32, PR, RZ, 0x4 ;  /* 0x00000004ff207803 */ /* 0x000fe20000000000 */
[----:B------:R-:W-:Y:S02]  /*1030*/  IMAD.MOV R0, RZ, RZ, -R13 ;  /* 0x000000ffff007224 */ /* 0x000fe400078e0a0d */
[--C-:B------:R-:W-:Y:S02]  /*1040*/  IMAD R24, R22, 0x20, R8.reuse ;  /* 0x0000002016187824 */ /* 0x100fe400078e0208 */
[----:B------:R-:W-:Y:S01]  /*1050*/  IMAD R18, R0, c[0x0][0x2c4], R9 ;  /* 0x0000b10000127a24 */ /* 0x000fe200078e0209 */
[----:B------:R-:W-:Y:S01]  /*1060*/  LOP3.LUT R0, R12, 0xc0, RZ, 0xc0, !PT ;  /* 0x000000c00c007812 */ /* 0x000fe200078ec0ff */
[----:B------:R-:W-:Y:S01]  /*1070*/  IMAD R9, R16, 0x200, R8 ;  /* 0x0000020010097824 */ /* 0x000fe200078e0208 */
[----:B------:R-:W-:Y:S01]  /*1080*/  SEL R8, RZ, 0xffffffff, P6 ;  /* 0xffffffffff087807 */ /* 0x000fe20003000000 */
[----:B------:R-:W-:Y:S01]  /*1090*/  IMAD.WIDE.U32 R4, R4, c[0x0][0x208], R6 ;  /* 0x0000820004047a25 */ /* 0x000fe200078e0006 */
[----:B------:R-:W-:Y:S01]  /*10a0*/  LOP3.LUT R14, R0, 0x8, R29, 0xf8, !PT ;  /* 0x00000008000e7812 */ /* 0x000fe200078ef81d */
[----:B------:R1:W-:Y:S01]  /*10b0*/  STL [R1+0x58], R32 ;  /* 0x0000582001007387 */ /* 0x0003e20000100800 */
[----:B------:R-:W-:Y:S01]  /*10c0*/  SHF.R.U32.HI R12, RZ, 0x3, R0 ;  /* 0x00000003ff0c7819 */ /* 0x000fe20000011600 */
[----:B------:R-:W-:Y:S01]  /*10d0*/  IMAD.SHL.U32 R0, R8, 0x2, RZ ;  /* 0x0000000208007824 */ /* 0x000fe200078e00ff */
[----:B------:R-:W-:Y:S01]  /*10e0*/  LEA R23, R22, R9, 0x5 ;  /* 0x0000000916177211 */ /* 0x000fe200078e28ff */
[----:B------:R-:W-:Y:S01]  /*10f0*/  IMAD.IADD R5, R5, 0x1, R19 ;  /* 0x0000000105057824 */ /* 0x000fe200078e0213 */
[----:B------:R-:W-:Y:S01]  /*1100*/  SEL R9, RZ, 0x1, P2 ;  /* 0x00000001ff097807 */ /* 0x000fe20001000000 */
[----:B------:R-:W-:Y:S01]  /*1110*/  IMAD R19, R30, c[0x0][0x1e8], RZ ;  /* 0x00007a001e137a24 */ /* 0x000fe200078e02ff */
[----:B------:R-:W-:Y:S01]  /*1120*/  LOP3.LUT R16, R14, R12, RZ, 0x3c, !PT ;  /* 0x0000000c0e107212 */ /* 0x000fe200078e3cff */
[----:B------:R-:W-:Y:S01]  /*1130*/  IMAD.MOV.U32 R8, RZ, RZ, R2 ;  /* 0x000000ffff087224 */ /* 0x000fe200078e0002 */
[----:B------:R-:W-:Y:S01]  /*1140*/  LOP3.LUT R12, R0, 0x2, R9, 0xe2, !PT ;  /* 0x00000002000c7812 */ /* 0x000fe200078ee209 */
[----:B------:R-:W-:Y:S01]  /*1150*/  IMAD.IADD R9, R3, 0x1, R15 ;  /* 0x0000000103097824 */ /* 0x000fe200078e020f */
[----:B------:R-:W-:Y:S01]  /*1160*/  SHF.R.S32.HI R0, RZ, 0x1f, R13 ;  /* 0x0000001fff007819 */ /* 0x000fe2000001140d */
[C---:B------:R-:W-:Y:S01]  /*1170*/  IMAD R19, R31.reuse, c[0x0][0x1ec], R19 ;  /* 0x00007b001f137a24 */ /* 0x040fe200078e0213 */
[----:B------:R-:W-:Y:S01]  /*1180*/  SEL R3, RZ, 0x4, P5 ;  /* 0x00000004ff037807 */ /* 0x000fe20002800000 */
[----:B------:R-:W-:Y:S01]  /*1190*/  IMAD.WIDE.U32 R10, R31, c[0x0][0x1e8], R10 ;  /* 0x00007a001f0a7a25 */ /* 0x000fe200078e000a */
[----:B------:R-:W-:-:S02]  /*11a0*/  ISETP.GE.AND P2, PT, R17, c[0x0][0x198], PT ;  /* 0x0000660011007a0c */ /* 0x000fc40003f46270 */
[----:B------:R-:W-:Y:S01]  /*11b0*/  LOP3.LUT R38, R12, R3, RZ, 0xfc, !PT ;  /* 0x000000030c267212 */ /* 0x000fe200078efcff */
[----:B------:R-:W-:Y:S01]  /*11c0*/  IMAD R0, R0, c[0x0][0x1b0], RZ ;  /* 0x00006c0000007a24 */ /* 0x000fe200078e02ff */
[----:B------:R-:W-:Y:S01]  /*11d0*/  SHF.R.S32.HI R3, RZ, 0x1f, R18 ;  /* 0x0000001fff037819 */ /* 0x000fe20000011412 */
[----:B------:R-:W-:-:S04]  /*11e0*/  IMAD.WIDE.U32 R8, R13, c[0x0][0x1b0], R8 ;  /* 0x00006c000d087a25 */ /* 0x000fc800078e0008 */
[----:B------:R-:W-:Y:S02]  /*11f0*/  IMAD R12, R13, c[0x0][0x1b4], R0 ;  /* 0x00006d000d0c7a24 */ /* 0x000fe400078e0200 */
[----:B------:R-:W-:Y:S02]  /*1200*/  IMAD.SHL.U32 R0, R20, 0x40, RZ ;  /* 0x0000004014007824 */ /* 0x000fe400078e00ff */
[----:B------:R-:W-:Y:S02]  /*1210*/  IMAD.IADD R13, R11, 0x1, R19 ;  /* 0x000000010b0d7824 */ /* 0x000fe400078e0213 */
[----:B------:R-:W-:Y:S01]  /*1220*/  IMAD.SHL.U32 R11, R25, 0x8, RZ ;  /* 0x00000008190b7824 */ /* 0x000fe200078e00ff */
[----:B------:R-:W-:Y:S01]  /*1230*/  LOP3.LUT R0, R0, 0xc0, RZ, 0xc0, !PT ;  /* 0x000000c000007812 */ /* 0x000fe200078ec0ff */
[----:B------:R-:W-:-:S04]  /*1240*/  IMAD.WIDE.U32 R14, R31, c[0x0][0x210], R4 ;  /* 0x000084001f0e7a25 */ /* 0x000fc800078e0004 */
[----:B------:R-:W-:Y:S02]  /*1250*/  IMAD.IADD R9, R9, 0x1, R12 ;  /* 0x0000000109097824 */ /* 0x000fe400078e020c */
[----:B------:R-:W-:Y:S02]  /*1260*/  IMAD R2, R25, 0x8, R27 ;  /* 0x0000000819027824 */ /* 0x000fe400078e021b */
[----:B------:R-:W-:Y:S01]  /*1270*/  IMAD.MOV.U32 R12, RZ, RZ, R10 ;  /* 0x000000ffff0c7224 */ /* 0x000fe200078e000a */
[----:B------:R-:W-:Y:S01]  /*1280*/  LOP3.LUT R10, R0, 0x8, R11, 0xf8, !PT ;  /* 0x00000008000a7812 */ /* 0x000fe200078ef80b */
[----:B------:R-:W-:Y:S01]  /*1290*/  IMAD R22, R30, c[0x0][0x210], RZ ;  /* 0x000084001e167a24 */ /* 0x000fe200078e02ff */
[----:B------:R-:W-:Y:S01]  /*12a0*/  SHF.R.U32.HI R0, RZ, 0x3, R0 ;  /* 0x00000003ff007819 */ /* 0x000fe20000011600 */
[----:B------:R-:W-:Y:S02]  /*12b0*/  IMAD R3, R3, c[0x0][0x1a8], RZ ;  /* 0x00006a0003037a24 */ /* 0x000fe400078e02ff */
[----:B------:R-:W-:-:S02]  /*12c0*/  IMAD.U32 R2, R2, 0x20, R16 ;  /* 0x0000002002027824 */ /* 0x000fc400078e0010 */
[----:B------:R-:W-:Y:S02]  /*12d0*/  IMAD R22, R31, c[0x0][0x214], R22 ;  /* 0x000085001f167a24 */ /* 0x000fe400078e0216 */
[----:B------:R-:W-:Y:S01]  /*12e0*/  IMAD R16, R18, c[0x0][0x1ac], R3 ;  /* 0x00006b0012107a24 */ /* 0x000fe200078e0203 */
[----:B------:R-:W-:Y:S01]  /*12f0*/  LOP3.LUT R3, R10, R0, RZ, 0x3c, !PT ;  /* 0x000000000a037212 */ /* 0x000fe200078e3cff */
[----:B------:R-:W-:Y:S01]  /*1300*/  IMAD.IADD R11, R15, 0x1, R22 ;  /* 0x000000010f0b7824 */ /* 0x000fe200078e0216 */
[----:B------:R-:W-:Y:S01]  /*1310*/  MOV R10, R14 ;  /* 0x0000000e000a7202 */ /* 0x000fe20000000f00 */
[----:B------:R-:W-:-:S04]  /*1320*/  IMAD.WIDE.U32 R8, R18, c[0x0][0x1a8], R8 ;  /* 0x00006a0012087a25 */ /* 0x000fc800078e0008 */
[----:B------:R-:W-:Y:S02]  /*1330*/  IMAD.IADD R9, R9, 0x1, R16 ;  /* 0x0000000109097824 */ /* 0x000fe400078e0210 */
[----:B------:R-:W-:Y:S02]  /*1340*/  IMAD R16, R28, c[0x0][0x2c4], RZ ;  /* 0x0000b1001c107a24 */ /* 0x000fe400078e02ff */
[----:B------:R-:W-:Y:S01]  /*1350*/  IMAD R19, R48, 0x80, R36 ;  /* 0x0000008030137824 */ /* 0x000fe200078e0224 */
[--C-:B--2---:R-:W-:Y:S01]  /*1360*/  @P1 SHF.R.S32.HI R5, RZ, 0x1f, R26.reuse ;  /* 0x0000001fff051819 */ /* 0x104fe2000001141a */
[----:B------:R-:W-:Y:S01]  /*1370*/  @P1 IMAD.MOV.U32 R4, RZ, RZ, R26 ;  /* 0x000000ffff041224 */ /* 0x000fe200078e001a */
[----:B------:R-:W-:Y:S01]  /*1380*/  @!P1 MOV R5, R21 ;  /* 0x0000001500059202 */ /* 0x000fe20000000f00 */
[----:B------:R-:W-:Y:S01]  /*1390*/  @!P1 IMAD.MOV.U32 R4, RZ, RZ, R49 ;  /* 0x000000ffff049224 */ /* 0x000fe200078e0031 */
[----:B------:R-:W-:Y:S01]  /*13a0*/  LOP3.LUT P1, RZ, R20, 0x2, RZ, 0xc0, !PT ;  /* 0x0000000214ff7812 */ /* 0x000fe2000782c0ff */
[----:B------:R-:W-:Y:S01]  /*13b0*/  IMAD.MOV.U32 R20, RZ, RZ, 0x10 ;  /* 0x00000010ff147424 */ /* 0x000fe200078e00ff */
[----:B------:R-:W-:-:S02]  /*13c0*/  SEL R5, R5, RZ, !P0 ;  /* 0x000000ff05057207 */ /* 0x000fc40004000000 */
[----:B------:R-:W-:Y:S01]  /*13d0*/  SEL R0, R4, RZ, !P0 ;  /* 0x000000ff04007207 */ /* 0x000fe20004000000 */
[----:B------:R-:W-:Y:S01]  /*13e0*/  IMAD.IADD R4, R3, 0x1, R24 ;  /* 0x0000000103047824 */ /* 0x000fe200078e0218 */
[C---:B------:R-:W-:Y:S01]  /*13f0*/  LEA R18, P0, R8.reuse, c[0x0][0x160], 0x1 ;  /* 0x0000580008127a11 */ /* 0x040fe200078008ff */
[C---:B------:R-:W-:Y:S02]  /*1400*/  IMAD R14, R5.reuse, c[0x0][0x1f0], RZ ;  /* 0x00007c00050e7a24 */ /* 0x040fe400078e02ff */
[----:B------:R-:W-:Y:S01]  /*1410*/  IMAD R5, R5, c[0x0][0x218], RZ ;  /* 0x0000860005057a24 */ /* 0x000fe200078e02ff */
[----:B------:R-:W-:Y:S01]  /*1420*/  LEA.HI.X R15, R8, c[0x0][0x164], R9, 0x1, P0 ;  /* 0x00005900080f7a11 */ /* 0x000fe200000f0c09 */
[C---:B------:R-:W-:Y:S01]  /*1430*/  IMAD.WIDE.U32 R40, R0.reuse, c[0x0][0x218], R10 ;  /* 0x0000860000287a25 */ /* 0x040fe200078e000a */
[----:B------:R-:W-:Y:S01]  /*1440*/  ISETP.GE.AND P0, PT, R19, R16, PT ;  /* 0x000000101300720c */ /* 0x000fe20003f06270 */
[----:B------:R1:W2:Y:S02]  /*1450*/  SHFL.IDX PT, R8, R18, RZ, 0x1c1f ;  /* 0x001c1fff12087589 */ /* 0x0002a400000e0000 */
[----:B------:R-:W-:-:S02]  /*1460*/  IMAD R5, R0, c[0x0][0x21c], R5 ;  /* 0x0000870000057a24 */ /* 0x000fc400078e0205 */
[C---:B------:R-:W-:Y:S01]  /*1470*/  IMAD R14, R0.reuse, c[0x0][0x1f4], R14 ;  /* 0x00007d00000e7a24 */ /* 0x040fe200078e020e */
[----:B------:R1:W3:Y:S01]  /*1480*/  SHFL.IDX PT, R9, R15, RZ, 0x1c1f ;  /* 0x001c1fff0f097589 */ /* 0x0002e200000e0000 */
[----:B------:R-:W-:Y:S01]  /*1490*/  IMAD.WIDE.U32 R30, R0, c[0x0][0x1f0], R12 ;  /* 0x00007c00001e7a25 */ /* 0x000fe200078e000c */
[----:B------:R-:W-:-:S03]  /*14a0*/  SEL R0, R20, 0xfffffff0, !P1 ;  /* 0xfffffff014007807 */ /* 0x000fc60004800000 */
[----:B------:R-:W-:Y:S01]  /*14b0*/  IMAD.IADD R27, R41, 0x1, R5 ;  /* 0x00000001291b7824 */ /* 0x000fe200078e0205 */
[----:B------:R1:W-:Y:S01]  /*14c0*/  STL.64 [R1+0x50], R30 ;  /* 0x0000501e01007387 */ /* 0x0003e20000100a00 */
[----:B------:R-:W-:Y:S02]  /*14d0*/  IMAD.IADD R35, R31, 0x1, R14 ;  /* 0x000000011f237824 */ /* 0x000fe400078e020e */
[----:B------:R-:W-:Y:S01]  /*14e0*/  IMAD.IADD R3, R3, 0x1, R23 ;  /* 0x0000000103037824 */ /* 0x000fe200078e0217 */
[----:B------:R1:W-:Y:S04]  /*14f0*/  STL.64 [R1+0x48], R40 ;  /* 0x0000482801007387 */ /* 0x0003e80000100a00 */
[----:B------:R1:W-:Y:S04]  /*1500*/  STL [R1+0x44], R27 ;  /* 0x0000441b01007387 */ /* 0x0003e80000100800 */
[----:B------:R1:W-:Y:S01]  /*1510*/  STL [R1+0x3c], R35 ;  /* 0x00003c2301007387 */ /* 0x0003e20000100800 */
[----:B------:R-:W-:Y:S05]  /*1520*/  @P0 BRA `(.L_x_23) ;  /* 0x0000010000000947 */ /* 0x000fea0003800000 */
[----:B--2---:R-:W-:Y:S02]  /*1530*/  IADD3 R5, R6, 0x40, RZ ;  /* 0x0000004006057810 */ /* 0x004fe40007ffe0ff */
[----:B------:R-:W-:-:S02]  /*1540*/  SHF.R.S32.HI R13, RZ, 0x1f, R17 ;  /* 0x0000001fff0d7819 */ /* 0x000fc40000011411 */
[----:B------:R-:W-:Y:S02]  /*1550*/  SHF.R.S32.HI R12, RZ, 0x1f, R5 ;  /* 0x0000001fff0c7819 */ /* 0x000fe40000011405 */
[----:B------:R-:W-:Y:S02]  /*1560*/  LEA.HI R13, R13, R17, RZ, 0x3 ;  /* 0x000000110d0d7211 */ /* 0x000fe400078f18ff */
[----:B------:R-:W-:Y:S02]  /*1570*/  LEA.HI R5, R12, R5, RZ, 0x3 ;  /* 0x000000050c057211 */ /* 0x000fe400078f18ff */
[C---:B------:R-:W-:Y:S02]  /*1580*/  LEA R10, P0, R6.reuse, R8, 0x1 ;  /* 0x00000008060a7211 */ /* 0x040fe400078008ff */
[----:B------:R-:W-:Y:S02]  /*1590*/  LOP3.LUT R12, R13, 0xfffffff8, RZ, 0xc0, !PT ;  /* 0xfffffff80d0c7812 */ /* 0x000fe400078ec0ff */
[----:B------:R-:W-:Y:S01]  /*15a0*/  LOP3.LUT R14, R5, 0xfffffff8, RZ, 0xc0, !PT ;  /* 0xfffffff8050e7812 */ /* 0x000fe200078ec0ff */
[----:B------:R-:W-:Y:S01]  /*15b0*/  IMAD.SHL.U32 R5, R233, 0x2, RZ ;  /* 0x00000002e9057824 */ /* 0x000fe200078e00ff */
[----:B---3--:R-:W-:Y:S01]  /*15c0*/  LEA.HI.X R11, R6, R9, R7, 0x1, P0 ;  /* 0x00000009060b7211 */ /* 0x008fe200000f0c07 */
[----:B------:R-:W-:-:S04]  /*15d0*/  IMAD.WIDE R12, R12, 0x2, R8 ;  /* 0x000000020c0c7825 */ /* 0x000fc800078e0208 */
[----:B------:R-:W-:Y:S01]  /*15e0*/  IMAD.WIDE R8, R14, 0x2, R8 ;  /* 0x000000020e087825 */ /* 0x000fe200078e0208 */
[----:B------:R-:W-:Y:S01]  /*15f0*/  @!PT LDS RZ, [RZ] ;  /* 0x00000000fffff984 */ /* 0x000fe20000000800 */
[----:B------:R2:W-:Y:S04]  /*1600*/  LDGSTS.E.BYPASS.LTC128B.128 [R5+0x6100], [R10.64], !P4 ;  /* 0x061000000a057fae */ /* 0x0005e8000e101d44 */
[----:B------:R2:W-:Y:S04]  /*1610*/  LDGSTS.E.BYPASS.LTC128B.128 [R5+0x8100], [R12.64], !P2 ;  /* 0x081000000c057fae */ /* 0x0005e8000d101d44 */
[----:B------:R2:W-:Y:S02]  /*1620*/  LDGSTS.E.BYPASS.LTC128B.128 [R5+0xa100], [R8.64], !P3 ;  /* 0x0a10000008057fae */ /* 0x0005e4000d901d44 */
.L_x_23:
[----:B--2---:R-:W-:Y:S05]  /*1630*/  BSYNC B0 ;  /* 0x0000000000007941 */ /* 0x004fea0003800000 */
.L_x_22:
[----:B------:R-:W-:Y:S01]  /*1640*/  IADD3 R5, R19, 0x20, RZ ;  /* 0x0000002013057810 */ /* 0x000fe20007ffe0ff */
[----:B---3--:R2:W3:Y:S01]  /*1650*/  SHFL.IDX PT, R9, R15, 0x1, 0x1c1f ;  /* 0x003c1f000f097f89 */ /* 0x0084e200000e0000 */
[----:B------:R-:W-:Y:S02]  /*1660*/  BSSY B0, `(.L_x_24) ;  /* 0x0000014000007945 */ /* 0x000fe40003800000 */
[----:B------:R-:W-:Y:S01]  /*1670*/  ISETP.GE.AND P0, PT, R5, R16, PT ;  /* 0x000000100500720c */ /* 0x000fe20003f06270 */
[----:B------:R2:W4:-:S12]  /*1680*/  SHFL.IDX PT, R8, R18, 0x1, 0x1c1f ;  /* 0x003c1f0012087f89 */ /* 0x00051800000e0000 */
[----:B------:R-:W-:Y:S05]  /*1690*/  @P0 BRA `(.L_x_25) ;  /* 0x0000010000000947 */ /* 0x000fea0003800000 */
[----:B------:R-:W-:Y:S02]  /*16a0*/  IADD3 R5, R6, 0x40, RZ ;  /* 0x0000004006057810 */ /* 0x000fe40007ffe0ff */
[----:B------:R-:W-:Y:S02]  /*16b0*/  SHF.R.S32.HI R13, RZ, 0x1f, R17 ;  /* 0x0000001fff0d7819 */ /* 0x000fe40000011411 */
[----:B------:R-:W-:Y:S02]  /*16c0*/  SHF.R.S32.HI R12, RZ, 0x1f, R5 ;  /* 0x0000001fff0c7819 */ /* 0x000fe40000011405 */
[----:B------:R-:W-:Y:S02]  /*16d0*/  LEA.HI R13, R13, R17, RZ, 0x3 ;  /* 0x000000110d0d7211 */ /* 0x000fe400078f18ff */
[----:B------:R-:W-:Y:S02]  /*16e0*/  LEA.HI R5, R12, R5, RZ, 0x3 ;  /* 0x000000050c057211 */ /* 0x000fe400078f18ff */
[----:B----4-:R-:W-:-:S02]  /*16f0*/  LEA R10, P0, R6, R8, 0x1 ;  /* 0x00000008060a7211 */ /* 0x010fc400078008ff */
        /* <DEDUP_REMOVED lines=10> */
.L_x_25:
[----:B------:R-:W-:Y:S05]  /*17a0*/  BSYNC B0 ;  /* 0x0000000000007941 */ /* 0x000fea0003800000 */
.L_x_24:
[----:B---3--:R-:W-:Y:S01]  /*17b0*/  IADD3 R5, R19, 0x40, RZ ;  /* 0x0000004013057810 */ /* 0x008fe20007ffe0ff */
[----:B------:R3:W1:Y:S01]  /*17c0*/  SHFL.IDX PT, R9, R15, 0x2, 0x1c1f ;  /* 0x005c1f000f097f89 */ /* 0x00066200000e0000 */
[----:B------:R-:W-:Y:S02]  /*17d0*/  BSSY B0, `(.L_x_26) ;  /* 0x0000014000007945 */ /* 0x000fe40003800000 */
[----:B------:R-:W-:Y:S01]  /*17e0*/  ISETP.GE.AND P0, PT, R5, R16, PT ;  /* 0x000000100500720c */ /* 0x000fe20003f06270 */
[----:B----4-:R3:W4:-:S12]  /*17f0*/  SHFL.IDX PT, R8, R18, 0x2, 0x1c1f ;  /* 0x005c1f0012087f89 */ /* 0x01071800000e0000 */
        /* <DEDUP_REMOVED lines=10> */
[----:B-1----:R-:W-:Y:S01]  /*18a0*/  LEA.HI.X R11, R6, R9, R7, 0x1, P0 ;  /* 0x00000009060b7211 */ /* 0x002fe200000f0c07 */
[----:B------:R-:W-:-:S04]  /*18b0*/  IMAD.WIDE R12, R12, 0x2, R8 ;  /* 0x000000020c0c7825 */ /* 0x000fc800078e0208 */
[----:B------:R-:W-:Y:S01]  /*18c0*/  IMAD.WIDE R8, R14, 0x2, R8 ;  /* 0x000000020e087825 */ /* 0x000fe200078e0208 */
[----:B------:R-:W-:Y:S01]  /*18d0*/  @!PT LDS RZ, [RZ] ;  /* 0x00000000fffff984 */ /* 0x000fe20000000800 */
[----:B------:R1:W-:Y:S04]  /*18e0*/  LDGSTS.E.BYPASS.LTC128B.128 [R5+0x7100], [R10.64], !P4 ;  /* 0x071000000a057fae */ /* 0x0003e8000e101d44 */
[----:B------:R1:W-:Y:S04]  /*18f0*/  LDGSTS.E.BYPASS.LTC128B.128 [R5+0x9100], [R12.64], !P2 ;  /* 0x091000000c057fae */ /* 0x0003e8000d101d44 */
[----:B------:R1:W-:Y:S02]  /*1900*/  LDGSTS.E.BYPASS.LTC128B.128 [R5+0xb100], [R8.64], !P3 ;  /* 0x0b10000008057fae */ /* 0x0003e4000d901d44 */
.L_x_27:
[----:B------:R-:W-:Y:S05]  /*1910*/  BSYNC B0 ;  /* 0x0000000000007941 */ /* 0x000fea0003800000 */
.L_x_26:
[----:B-1--4-:R-:W1:Y:S01]  /*1920*/  SHFL.IDX PT, R8, R18, 0x3, 0x1c1f ;  /* 0x007c1f0012087f89 */ /* 0x012e6200000e0000 */
[----:B------:R-:W-:Y:S01]  /*1930*/  IADD3 R5, R19, 0x60, RZ ;  /* 0x0000006013057810 */ /* 0x000fe20007ffe0ff */
[----:B------:R-:W-:Y:S01]  /*1940*/  IMAD.SHL.U32 R233, R233, 0x2, RZ ;  /* 0x00000002e9e97824 */ /* 0x000fe200078e00ff */
[----:B------:R-:W-:Y:S01]  /*1950*/  LEA.HI.SX32 R24, R250, 0xffffffff, 0x1a ;  /* 0xfffffffffa187811 */ /* 0x000fe200078fd2ff */
[----:B------:R-:W4:Y:S01]  /*1960*/  SHFL.IDX PT, R9, R15, 0x3, 0x1c1f ;  /* 0x007c1f000f097f89 */ /* 0x000f2200000e0000 */
[----:B------:R-:W-:Y:S01]  /*1970*/  ISETP.GE.AND P1, PT, R5, R16, PT ;  /* 0x000000100500720c */ /* 0x000fe20003f26270 */
[----:B------:R-:W-:-:S02]  /*1980*/  IMAD.MOV.U32 R12, RZ, RZ, c[0x0][0x1e0] ;  /* 0x00007800ff0c7624 */ /* 0x000fc400078e00ff */
[----:B------:R-:W-:Y:S02]  /*1990*/  IMAD.MOV.U32 R25, RZ, RZ, 0x6 ;  /* 0x00000006ff197424 */ /* 0x000fe400078e00ff */
[----:B------:R-:W-:Y:S02]  /*19a0*/  IMAD.MOV.U32 R166, RZ, RZ, R34 ;  /* 0x000000ffffa67224 */ /* 0x000fe400078e0022 */
[----:B------:R-:W-:Y:S01]  /*19b0*/  IMAD.MOV.U32 R167, RZ, RZ, R35 ;  /* 0x000000ffffa77224 */ /* 0x000fe200078e0023 */
[C---:B------:R-:W-:Y:S01]  /*19c0*/  SHF.L.U64.HI R157, R12.reuse, R25, c[0x0][0x1e4] ;  /* 0x000079000c9d7619 */ /* 0x040fe20000010219 */
[C---:B------:R-:W-:Y:S02]  /*19d0*/  IMAD.SHL.U32 R159, R12.reuse, 0x40, RZ ;  /* 0x000000400c9f7824 */ /* 0x040fe400078e00ff */
[----:B------:R-:W-:Y:S02]  /*19e0*/  IMAD.MOV.U32 R166, RZ, RZ, R30 ;  /* 0x000000ffffa67224 */ /* 0x000fe400078e001e */
[----:B------:R-:W-:-:S02]  /*19f0*/  IMAD.SHL.U32 R158, R12, 0x20, RZ ;  /* 0x000000200c9e7824 */ /* 0x000fc400078e00ff */
[----:B------:R-:W-:Y:S01]  /*1a00*/  IMAD.SHL.U32 R219, R3, 0x2, RZ ;  /* 0x0000000203db7824 */ /* 0x000fe200078e00ff */
[----:B------:R-:W-:Y:S01]  /*1a10*/  STL.64 [R1+0x38], R166 ;  /* 0x000038a601007387 */ /* 0x000fe20000100a00 */
[----:B------:R-:W-:Y:S01]  /*1a20*/  IMAD.SHL.U32 R216, R2, 0x2, RZ ;  /* 0x0000000202d87824 */ /* 0x000fe200078e00ff */
[----:B-1----:R-:W-:Y:S01]  /*1a30*/  @!P1 LEA R10, P0, R6, R8, 0x1 ;  /* 0x00000008060a9211 */ /* 0x002fe200078008ff */
[----:B------:R-:W-:Y:S02]  /*1a40*/  IMAD.MOV.U32 R26, RZ, RZ, R40 ;  /* 0x000000ffff1a7224 */ /* 0x000fe400078e0028 */
[----:B------:R-:W-:Y:S01]  /*1a50*/  IMAD R144, R24, -0x40, R145 ;  /* 0xffffffc018907824 */ /* 0x000fe200078e0291 */
[----:B----4-:R-:W-:Y:S01]  /*1a60*/  @!P1 LEA.HI.X R11, R6, R9, R7, 0x1, P0 ;  /* 0x00000009060b9211 */ /* 0x010fe200000f0c07 */
[----:B------:R-:W-:Y:S01]  /*1a70*/  IMAD R220, R0, 0x2, R219 ;  /* 0x0000000200dc7824 */ /* 0x000fe200078e02db */
[----:B------:R-:W-:Y:S01]  /*1a80*/  @!P1 IADD3 R6, R6, 0x40, RZ ;  /* 0x0000004006069810 */ /* 0x000fe20007ffe0ff */
[----:B------:R-:W-:Y:S01]  /*1a90*/  STL.64 [R1+0x40], R26 ;  /* 0x0000401a01007387 */ /* 0x000fe20000100a00 */
[----:B------:R-:W-:Y:S01]  /*1aa0*/  @!P1 SHF.R.S32.HI R7, RZ, 0x1f, R17 ;  /* 0x0000001fff079819 */ /* 0x000fe20000011411 */
[----:B------:R-:W-:Y:S01]  /*1ab0*/  IMAD.SHL.U32 R217, R4, 0x2, RZ ;  /* 0x0000000204d97824 */ /* 0x000fe200078e00ff */
[----:B------:R-:W-:Y:S01]  /*1ac0*/  @!P1 SHF.R.S32.HI R5, RZ, 0x1f, R6 ;  /* 0x0000001fff059819 */ /* 0x000fe20000011406 */
[----:B------:R-:W-:Y:S01]  /*1ad0*/  @!PT LDS RZ, [RZ] ;  /* 0x00000000fffff984 */ /* 0x000fe20000000800 */
[----:B------:R1:W-:Y:S01]  /*1ae0*/  @!P1 LDGSTS.E.BYPASS.LTC128B.128 [R233+0x7900], [R10.64], !P4 ;  /* 0x079000000ae99fae */ /* 0x0003e2000e101d44 */
[----:B------:R-:W-:Y:S01]  /*1af0*/  @!P1 LEA.HI R7, R7, R17, RZ, 0x3 ;  /* 0x0000001107079211 */ /* 0x000fe200078f18ff */
[----:B------:R-:W-:Y:S01]  /*1b00*/  IMAD R218, R0, 0x2, R217 ;  /* 0x0000000200da7824 */ /* 0x000fe200078e02d9 */
[----:B------:R-:W-:-:S02]  /*1b10*/  @!P1 LEA.HI R6, R5, R6, RZ, 0x3 ;  /* 0x0000000605069211 */ /* 0x000fc400078f18ff */
[----:B------:R-:W-:Y:S02]  /*1b20*/  @!P1 LOP3.LUT R5, R7, 0xfffffff8, RZ, 0xc0, !PT ;  /* 0xfffffff807059812 */ /* 0x000fe400078ec0ff */
[----:B------:R-:W-:Y:S02]  /*1b30*/  ISETP.NE.AND P4, PT, R32, RZ, PT ;  /* 0x000000ff2000720c */ /* 0x000fe40003f85270 */
[----:B------:R-:W-:Y:S01]  /*1b40*/  IADD3 R221, R216, 0x3120, RZ ;  /* 0x00003120d8dd7810 */ /* 0x000fe20007ffe0ff */
[----:B-1----:R-:W-:Y:S01]  /*1b50*/  IMAD.IADD R11, R145, 0x1, -R36 ;  /* 0x00000001910b7824 */ /* 0x002fe200078e0a24 */
[----:B------:R-:W-:Y:S01]  /*1b60*/  @!P1 LOP3.LUT R10, R6, 0xfffffff8, RZ, 0xc0, !PT ;  /* 0xfffffff8060a9812 */ /* 0x000fe200078ec0ff */
[----:B------:R-:W-:-:S04]  /*1b70*/  @!P1 IMAD.WIDE R6, R5, 0x2, R8 ;  /* 0x0000000205069825 */ /* 0x000fc800078e0208 */
[----:B------:R-:W-:Y:S01]  /*1b80*/  IMAD R5, R24, -0x40, R11 ;  /* 0xffffffc018057824 */ /* 0x000fe200078e020b */
[----:B------:R1:W-:Y:S01]  /*1b90*/  @!P1 LDGSTS.E.BYPASS.LTC128B.128 [R233+0x9900], [R6.64], !P2 ;  /* 0x0990000006e99fae */ /* 0x0003e2000d101d44 */
[----:B------:R-:W-:Y:S01]  /*1ba0*/  @!P1 IMAD.WIDE R8, R10, 0x2, R8 ;  /* 0x000000020a089825 */ /* 0x000fe200078e0208 */
[----:B------:R-:W-:Y:S02]  /*1bb0*/  SHF.R.S32.HI R10, RZ, 0x1f, R24 ;  /* 0x0000001fff0a7819 */ /* 0x000fe40000011418 */
[C---:B------:R-:W-:Y:S01]  /*1bc0*/  ISETP.GE.AND P0, PT, R5.reuse, 0x1, PT ;  /* 0x000000010500780c */ /* 0x040fe20003f06270 */
[----:B------:R-:W-:Y:S01]  /*1bd0*/  IMAD.MOV.U32 R11, RZ, RZ, c[0x0][0x208] ;  /* 0x00008200ff0b7624 */ /* 0x000fe200078e00ff */
[----:B------:R4:W-:Y:S01]  /*1be0*/  @!P1 LDGSTS.E.BYPASS.LTC128B.128 [R233+0xb900], [R8.64], !P3 ;  /* 0x0b90000008e99fae */ /* 0x0009e2000d901d44 */
[----:B------:R-:W-:Y:S02]  /*1bf0*/  ISETP.GE.AND P2, PT, R5, 0x21, PT ;  /* 0x000000210500780c */ /* 0x000fe40003f46270 */
[----:B------:R-:W-:Y:S01]  /*1c00*/  LOP3.LUT P3, RZ, R37, 0x2, RZ, 0xc0, !PT ;  /* 0x0000000225ff7812 */ /* 0x000fe2000786c0ff */
[----:B------:R-:W0:Y:S01]  /*1c10*/  LDGDEPBAR ;  /* 0x00000000000079af */ /* 0x000e220000000000 */
[----:B-1----:R-:W-:-:S04]  /*1c20*/  IMAD.WIDE.U32 R6, R24, R159, R166 ;  /* 0x0000009f18067225 */ /* 0x002fc800078e00a6 */
[----:B----4-:R-:W-:Y:S02]  /*1c30*/  IMAD R8, R157, R24, RZ ;  /* 0x000000189d087224 */ /* 0x010fe400078e02ff */
[----:B------:R-:W-:Y:S02]  /*1c40*/  IMAD.MOV.U32 R9, RZ, RZ, 0x5 ;  /* 0x00000005ff097424 */ /* 0x000fe400078e00ff */
[----:B------:R-:W-:Y:S01]  /*1c50*/  IMAD R5, R10, R159, R8 ;  /* 0x0000009f0a057224 */ /* 0x000fe200078e0208 */
[----:B------:R-:W-:Y:S01]  /*1c60*/  BAR.SYNC.DEFER_BLOCKING 0x0 ;  /* 0x0000000000007b1d */ /* 0x000fe20000010000 */
[----:B------:R-:W-:Y:S02]  /*1c70*/  @P0 LEA R8, P1, R6, c[0x0][0x1c8], 0x1 ;  /* 0x0000720006080a11 */ /* 0x000fe400078208ff */
[----:B------:R-:W-:Y:S01]  /*1c80*/  IMAD.IADD R5, R7, 0x1, R5 ;  /* 0x0000000107057824 */ /* 0x000fe200078e0205 */
[----:B------:R-:W-:-:S04]  /*1c90*/  SHF.L.U64.HI R164, R12, R9, c[0x0][0x1e4] ;  /* 0x000079000ca47619 */ /* 0x000fc80000010209 */
[----:B------:R-:W-:Y:S02]  /*1ca0*/  @P0 LEA.HI.X R9, R6, c[0x0][0x1cc], R5, 0x1, P1 ;  /* 0x0000730006090a11 */ /* 0x000fe400008f0c05 */
[----:B------:R-:W-:-:S05]  /*1cb0*/  @P2 IADD3 R7, P1, R158, R6, RZ ;  /* 0x000000069e072210 */ /* 0x000fca0007f3e0ff */
[----:B------:R-:W-:Y:S01]  /*1cc0*/  @P2 IMAD.X R5, R164, 0x1, R5, P1 ;  /* 0x00000001a4052824 */ /* 0x000fe200008e0605 */
[----:B------:R-:W-:-:S04]  /*1cd0*/  @P2 LEA R6, P1, R7, c[0x0][0x1c8], 0x1 ;  /* 0x0000720007062a11 */ /* 0x000fc800078208ff */
[----:B------:R-:W-:Y:S02]  /*1ce0*/  @P2 LEA.HI.X R7, R7, c[0x0][0x1cc], R5, 0x1, P1 ;  /* 0x0000730007072a11 */ /* 0x000fe400008f0c05 */
[----:B------:R-:W-:Y:S01]  /*1cf0*/  LOP3.LUT R5, R38, 0x1, RZ, 0xc0, !PT ;  /* 0x0000000126057812 */ /* 0x000fe200078ec0ff */
[----:B------:R-:W-:Y:S01]  /*1d00*/  @!PT LDS RZ, [RZ] ;  /* 0x00000000fffff984 */ /* 0x000fe20000000800 */
[----:B------:R-:W-:Y:S01]  /*1d10*/  @!PT LDS RZ, [RZ] ;  /* 0x00000000fffff984 */ /* 0x000fe20000000800 */
[----:B------:R-:W-:Y:S01]  /*1d20*/  @!PT LDS RZ, [RZ] ;  /* 0x00000000fffff984 */ /* 0x000fe20000000800 */
[----:B------:R1:W-:Y:S04]  /*1d30*/  @P0 LDGSTS.E.BYPASS.LTC128B.128 [R233+0x3100], [R8.64], !P4 ;  /* 0x0310000008e90fae */ /* 0x0003e8000e101d44 */
[----:B------:R1:W-:Y:S04]  /*1d40*/  @P0 LDGSTS.E.BYPASS.LTC128B.128 [R233+0x4100], [R8.64+0x40], !P6 ;  /* 0x0410004008e90fae */ /* 0x0003e8000f101d44 */
[----:B------:R1:W-:Y:S01]  /*1d50*/  @P0 LDGSTS.E.BYPASS.LTC128B.128 [R233+0x5100], [R8.64+0x80], !P5 ;  /* 0x0510008008e90fae */ /* 0x0003e2000e901d44 */
[----:B------:R-:W-:Y:S01]  /*1d60*/  ISETP.NE.U32.AND P0, PT, R5, 0x1, PT ;  /* 0x000000010500780c */ /* 0x000fe20003f05070 */
[----:B------:R-:W-:-:S02]  /*1d70*/  IMAD.IADD R5, R144, 0x1, -R36 ;  /* 0x0000000190057824 */ /* 0x000fc400078e0a24 */
[----:B------:R4:W-:Y:S04]  /*1d80*/  @P2 LDGSTS.E.BYPASS.LTC128B.128 [R233+0x3900], [R6.64], !P4 ;  /* 0x0390000006e92fae */ /* 0x0009e8000e101d44 */
[----:B------:R4:W-:Y:S04]  /*1d90*/  @P2 LDGSTS.E.BYPASS.LTC128B.128 [R233+0x4900], [R6.64+0x40], !P6 ;  /* 0x0490004006e92fae */ /* 0x0009e8000f101d44 */
[----:B------:R4:W-:Y:S01]  /*1da0*/  @P2 LDGSTS.E.BYPASS.LTC128B.128 [R233+0x5900], [R6.64+0x80], !P5 ;  /* 0x0590008006e92fae */ /* 0x0009e2000e901d44 */
[----:B------:R-:W-:-:S03]  /*1db0*/  LOP3.LUT P2, RZ, R38, 0x2, RZ, 0xc0, !PT ;  /* 0x0000000226ff7812 */ /* 0x000fc6000784c0ff */
[----:B------:R-:W0:Y:S01]  /*1dc0*/  LDGDEPBAR ;  /* 0x00000000000079af */ /* 0x000e220000000000 */
[C---:B-1----:R-:W-:Y:S01]  /*1dd0*/  SHF.L.U64.HI R9, R11.reuse, R25, c[0x0][0x20c] ;  /* 0x000083000b097619 */ /* 0x042fe20000010219 */
[----:B------:R-:W-:Y:S01]  /*1de0*/  IMAD.SHL.U32 R11, R11, 0x40, RZ ;  /* 0x000000400b0b7824 */ /* 0x000fe200078e00ff */
[----:B------:R-:W-:-:S03]  /*1df0*/  IADD3 R8, R216, 0x3100, RZ ;  /* 0x00003100d8087810 */ /* 0x000fc60007ffe0ff */
[----:B------:R-:W-:Y:S01]  /*1e00*/  IMAD R2, R9, R24, RZ ;  /* 0x0000001809027224 */ /* 0x000fe200078e02ff */
[----:B------:R-:W-:Y:S02]  /*1e10*/  @P3 IADD3 R221, R8, -0x20, RZ ;  /* 0xffffffe008dd3810 */ /* 0x000fe40007ffe0ff */
[C---:B------:R-:W-:Y:S01]  /*1e20*/  ISETP.LT.OR P3, PT, R5.reuse, 0x1, P0 ;  /* 0x000000010500780c */ /* 0x040fe20000761670 */
[-C--:B------:R-:W-:Y:S01]  /*1e30*/  IMAD R3, R10, R11.reuse, R2 ;  /* 0x0000000b0a037224 */ /* 0x080fe200078e0202 */
[----:B------:R-:W-:Y:S01]  /*1e40*/  ISETP.LT.OR P0, PT, R5, 0x21, P0 ;  /* 0x000000210500780c */ /* 0x000fe20000701670 */
[----:B----4-:R-:W-:Y:S01]  /*1e50*/  IMAD.WIDE.U32 R6, R24, R11, R26 ;  /* 0x0000000b18067225 */ /* 0x010fe200078e001a */
[----:B------:R-:W-:-:S04]  /*1e60*/  DEPBAR.LE SB0, 0x1 ;  /* 0x000080400000791a */ /* 0x000fc80000000000 */
[----:B------:R-:W-:-:S04]  /*1e70*/  DEPBAR.LE SB0, 0x0 ;  /* 0x000080000000791a */ /* 0x000fc80000000000 */
[----:B------:R-:W-:Y:S01]  /*1e80*/  BAR.SYNC.DEFER_BLOCKING 0x0 ;  /* 0x0000000000007b1d */ /* 0x000fe20000010000 */
[----:B------:R-:W-:Y:S01]  /*1e90*/  IMAD.IADD R3, R7, 0x1, R3 ;  /* 0x0000000107037824 */ /* 0x000fe200078e0203 */
[----:B------:R-:W-:-:S04]  /*1ea0*/  LEA R2, P1, R6, c[0x0][0x1f8], 0x1 ;  /* 0x00007e0006027a11 */ /* 0x000fc800078208ff */
[----:B------:R-:W-:Y:S02]  /*1eb0*/  LEA.HI.X R3, R6, c[0x0][0x1fc], R3, 0x1, P1 ;  /* 0x00007f0006037a11 */ /* 0x000fe400008f0c03 */
[----:B------:R-:W-:-:S05]  /*1ec0*/  IADD3 R6, P1, R11, R2, RZ ;  /* 0x000000020b067210 */ /* 0x000fca0007f3e0ff */
[----:B------:R-:W-:Y:S01]  /*1ed0*/  IMAD.X R7, R9, 0x1, R3, P1 ;  /* 0x0000000109077824 */ /* 0x000fe200008e0603 */
[C---:B------:R-:W-:Y:S02]  /*1ee0*/  ISETP.LT.OR P1, PT, R5.reuse, 0x1, !P2 ;  /* 0x000000010500780c */ /* 0x040fe40005721670 */
[----:B------:R-:W-:Y:S01]  /*1ef0*/  ISETP.LT.OR P2, PT, R5, 0x21, !P2 ;  /* 0x000000210500780c */ /* 0x000fe20005741670 */
[----:B--23--:R-:W-:Y:S04]  /*1f00*/  LDSM.16.M88.4 R16, [R219+0x6100] ;  /* 0x00610000db10783b */ /* 0x00cfe80000000200 */
[----:B------:R-:W1:Y:S04]  /*1f10*/  LDSM.16.M88.4 R20, [R216+0x3100] ;  /* 0x00310000d814783b */ /* 0x000e680000000200 */
[----:B------:R-:W2:Y:S04]  /*1f20*/  LDSM.16.M88.4 R12, [R219+0x7100] ;  /* 0x00710000db0c783b */ /* 0x000ea80000000200 */
[----:B------:R-:W3:Y:S04]  /*1f30*/  LDSM.16.M88.4 R28, [R216+0x3900] ;  /* 0x00390000d81c783b */ /* 0x000ee80000000200 */
[----:B------:R-:W4:Y:S04]  /*1f40*/  LDSM.16.M88.4 R32, [R216+0x3500] ;  /* 0x00350000d820783b */ /* 0x000f280000000200 */
[----:B------:R-:W5:Y:S04]  /*1f50*/  LDSM.16.M88.4 R24, [R216+0x3d00] ;  /* 0x003d0000d818783b */ /* 0x000f680000000200 */
[----:B------:R-:W-:Y:S04]  /*1f60*/  LDSM.16.M88.4 R40, [R220+0x6100] ;  /* 0x00610000dc28783b */ /* 0x000fe80000000200 */
[----:B------:R-:W4:Y:S04]  /*1f70*/  LDSM.16.M88.4 R44, [R221] ;  /* 0x00000000dd2c783b */ /* 0x000f280000000200 */
[----:B------:R-:W4:Y:S04]  /*1f80*/  LDSM.16.M88.4 R8, [R220+0x7100] ;  /* 0x00710000dc08783b */ /* 0x000f280000000200 */
[----:B------:R-:W-:Y:S04]  /*1f90*/  LDSM.16.M88.4 R48, [R221+0x400] ;  /* 0x00040000dd30783b */ /* 0x000fe80000000200 */
[----:B------:R-:W5:Y:S04]  /*1fa0*/  LDSM.16.M88.4 R60, [R221+0x800] ;  /* 0x00080000dd3c783b */ /* 0x000f680000000200 */
[----:B------:R-:W5:Y:S01]  /*1fb0*/  LDSM.16.M88.4 R76, [R221+0xc00] ;  /* 0x000c0000dd4c783b */ /* 0x000f620000000200 */
[----:B-1----:R-:W-:Y:S03]  /*1fc0*/  HMMA.16816.F32.BF16 R52, R16, R20, RZ ;  /* 0x000000141034723c */ /* 0x002fe600000418ff */
[----:B------:R-:W-:Y:S01]  /*1fd0*/  @!PT LDS RZ, [RZ] ;  /* 0x00000000fffff984 */ /* 0x000fe20000000800 */
[----:B------:R-:W-:Y:S01]  /*1fe0*/  @!PT LDS RZ, [RZ] ;  /* 0x00000000fffff984 */ /* 0x000fe20000000800 */
[----:B------:R-:W-:Y:S01]  /*1ff0*/  @!PT LDS RZ, [RZ] ;  /* 0x00000000fffff984 */ /* 0x000fe20000000800 */
[----:B------:R1:W-:Y:S01]  /*2000*/  LDGSTS.E.BYPASS.LTC128B.128 [R233+0x100], [R2.64], !P3 ;  /* 0x0010000002e97fae */ /* 0x0003e2000d901d44 */
[----:B------:R-:W-:-:S03]  /*2010*/  LOP3.LUT P3, RZ, R38, 0x4, RZ, 0xc0, !PT ;  /* 0x0000000426ff7812 */ /* 0x000fc6000786c0ff */
[----:B------:R1:W-:Y:S01]  /*2020*/  LDGSTS.E.BYPASS.LTC128B.128 [R233+0x1100], [R2.64+0x40], !P1 ;  /* 0x0110004002e97fae */ /* 0x0003e2000c901d44 */
[C---:B------:R-:W-:Y:S01]  /*2030*/  ISETP.LT.OR P1, PT, R5.reuse, 0x1, !P3 ;  /* 0x000000010500780c */ /* 0x040fe20005f21670 */
[----:B--2---:R-:W-:Y:S01]  /*2040*/  HMMA.16816.F32.BF16 R92, R12, R20, RZ ;  /* 0x000000140c5c723c */ /* 0x004fe200000418ff */
[----:B------:R-:W-:-:S07]  /*2050*/  ISETP.LT.OR P3, PT, R5, 0x21, !P3 ;  /* 0x000000210500780c */ /* 0x000fce0005f61670 */
[C---:B---3--:R-:W-:Y:S04]  /*2060*/  HMMA.16816.F32.BF16 R104, R12.reuse, R28, RZ ;  /* 0x0000001c0c68723c */ /* 0x048fe800000418ff */
[----:B------:R1:W-:Y:S04]  /*2070*/  LDGSTS.E.BYPASS.LTC128B.128 [R233+0x2100], [R2.64+0x80], !P1 ;  /* 0x0210008002e97fae */ /* 0x0003e8000c901d44 */
[----:B------:R2:W-:Y:S01]  /*2080*/  LDGSTS.E.BYPASS.LTC128B.128 [R233+0x900], [R6.64], !P0 ;  /* 0x0090000006e97fae */ /* 0x0005e2000c101d44 */
[C---:B------:R-:W-:Y:S03]  /*2090*/  HMMA.16816.F32.BF16 R100, R12.reuse, R22, RZ ;  /* 0x000000160c64723c */ /* 0x040fe600000418ff */
[----:B------:R2:W-:Y:S04]  /*20a0*/  LDGSTS.E.BYPASS.LTC128B.128 [R233+0x1900], [R6.64+0x40], !P2 ;  /* 0x0190004006e97fae */ /* 0x0005e8000d101d44 */
[----:B------:R2:W-:Y:S01]  /*20b0*/  LDGSTS.E.BYPASS.LTC128B.128 [R233+0x2900], [R6.64+0x80], !P3 ;  /* 0x0290008006e97fae */ /* 0x0005e2000d901d44 */
[C---:B----4-:R-:W-:Y:S03]  /*20c0*/  HMMA.16816.F32.BF16 R108, R12.reuse, R32, RZ ;  /* 0x000000200c6c723c */ /* 0x050fe600000418ff */
[----:B------:R-:W-:Y:S04]  /*20d0*/  LDSM.16.M88.4 R64, [R216+0x4100] ;  /* 0x00410000d840783b */ /* 0x000fe80000000200 */
[----:B------:R-:W3:Y:S01]  /*20e0*/  LDSM.16.M88.4 R36, [R219+0x8100] ;  /* 0x00810000db24783b */ /* 0x000ee20000000200 */
[----:B-----5:R-:W-:Y:S03]  /*20f0*/  HMMA.16816.F32.BF16 R96, R12, R24, RZ ;  /* 0x000000180c60723c */ /* 0x020fe600000418ff */
[----:B------:R-:W-:Y:S01]  /*2100*/  LDSM.16.M88.4 R56, [R221+0x1000] ;  /* 0x00100000dd38783b */ /* 0x000fe20000000200 */
[----:B-1----:R-:W-:-:S03]  /*2110*/  LOP3.LUT R3, R156, 0xffffffe0, RZ, 0xc0, !PT ;  /* 0xffffffe09c037812 */ /* 0x002fc600078ec0ff */
[----:B------:R-:W0:Y:S01]  /*2120*/  LDGDEPBAR ;  /* 0x00000000000079af */ /* 0x000e220000000000 */
[C---:B------:R-:W-:Y:S08]  /*2130*/  HMMA.16816.F32.BF16 R88, R12.reuse, R34, RZ ;  /* 0x000000220c58723c */ /* 0x040ff000000418ff */
[C---:B------:R-:W-:Y:S08]  /*2140*/  HMMA.16816.F32.BF16 R84, R12.reuse, R30, RZ ;  /* 0x0000001e0c54723c */ /* 0x040ff000000418ff */
[----:B------:R-:W-:Y:S08]  /*2150*/  HMMA.16816.F32.BF16 R68, R12, R26, RZ ;  /* 0x0000001a0c44723c */ /* 0x000ff000000418ff */
[----:B------:R-:W-:Y:S01]  /*2160*/  HMMA.16816.F32.BF16 R12, R40, R44, R52 ;  /* 0x0000002c280c723c */ /* 0x000fe20000041834 */
[----:B------:R-:W-:Y:S07]  /*2170*/  LDSM.16.M88.4 R52, [R216+0x5100] ;  /* 0x00510000d834783b */ /* 0x000fee0000000200 */
[C---:B------:R-:W-:Y:S08]  /*2180*/  HMMA.16816.F32.BF16 R72, R16.reuse, R32, RZ ;  /* 0x000000201048723c */ /* 0x040ff000000418ff */
[C---:B------:R-:W-:Y:S01]  /*2190*/  HMMA.16816.F32.BF16 R116, R16.reuse, R34, RZ ;  /* 0x000000221074723c */ /* 0x040fe200000418ff */
[----:B------:R-:W1:Y:S07]  /*21a0*/  LDSM.16.M88.4 R32, [R219+0x9100] ;  /* 0x00910000db20783b */ /* 0x000e6e0000000200 */
[C---:B------:R-:W-:Y:S08]  /*21b0*/  HMMA.16816.F32.BF16 R112, R16.reuse, R28, RZ ;  /* 0x0000001c1070723c */ /* 0x040ff000000418ff */
[C---:B------:R-:W-:Y:S01]  /*21c0*/  HMMA.16816.F32.BF16 R124, R16.reuse, R30, RZ ;  /* 0x0000001e107c723c */ /* 0x040fe200000418ff */
[----:B------:R-:W4:Y:S07]  /*21d0*/  LDSM.16.M88.4 R28, [R220+0x8100] ;  /* 0x00810000dc1c783b */ /* 0x000f2e0000000200 */
[----:B------:R-:W-:Y:S08]  /*21e0*/  HMMA.16816.F32.BF16 R120, R16, R22, RZ ;  /* 0x000000161078723c */ /* 0x000ff000000418ff */
[C---:B------:R-:W-:Y:S08]  /*21f0*/  HMMA.16816.F32.BF16 R20, R8.reuse, R44, R92 ;  /* 0x0000002c0814723c */ /* 0x040ff0000004185c */
[C---:B------:R-:W-:Y:S08]  /*2200*/  HMMA.16816.F32.BF16 R136, R8.reuse, R60, R104 ;  /* 0x0000003c0888723c */ /* 0x040ff00000041868 */
[C---:B------:R-:W-:Y:S08]  /*2210*/  HMMA.16816.F32.BF16 R92, R8.reuse, R46, R100 ;  /* 0x0000002e085c723c */ /* 0x040ff00000041864 */
[C---:B------:R-:W-:Y:S08]  /*2220*/  HMMA.16816.F32.BF16 R108, R8.reuse, R48, R108 ;  /* 0x00000030086c723c */ /* 0x040ff0000004186c */
[C---:B------:R-:W-:Y:S08]  /*2230*/  HMMA.16816.F32.BF16 R140, R8.reuse, R76, R96 ;  /* 0x0000004c088c723c */ /* 0x040ff00000041860 */
[C---:B------:R-:W-:Y:S08]  /*2240*/  HMMA.16816.F32.BF16 R100, R8.reuse, R50, R88 ;  /* 0x000000320864723c */ /* 0x040ff00000041858 */
[C---:B------:R-:W-:Y:S08]  /*2250*/  HMMA.16816.F32.BF16 R104, R8.reuse, R62, R84 ;  /* 0x0000003e0868723c */ /* 0x040ff00000041854 */
[----:B------:R-:W-:Y:S08]  /*2260*/  HMMA.16816.F32.BF16 R132, R8, R78, R68 ;  /* 0x0000004e0884723c */ /* 0x000ff00000041844 */
[----:B---3--:R-:W-:Y:S01]  /*2270*/  HMMA.16816.F32.BF16 R8, R36, R64, R12 ;  /* 0x000000402408723c */ /* 0x008fe2000004180c */
[----:B------:R-:W-:Y:S07]  /*2280*/  LDSM.16.M88.4 R12, [R219+0xb100] ;  /* 0x00b10000db0c783b */ /* 0x000fee0000000200 */
[C---:B------:R-:W-:Y:S08]  /*2290*/  HMMA.16816.F32.BF16 R80, R16.reuse, R24, RZ ;  /* 0x000000181050723c */ /* 0x040ff000000418ff */
[----:B------:R-:W-:Y:S01]  /*22a0*/  HMMA.16816.F32.BF16 R128, R16, R26, RZ ;  /* 0x0000001a1080723c */ /* 0x000fe200000418ff */
[----:B------:R-:W3:Y:S04]  /*22b0*/  LDSM.16.M88.4 R16, [R220+0x9100] ;  /* 0x00910000dc10783b */ /* 0x000ee80000000200 */
[----:B------:R-:W5:Y:S03]  /*22c0*/  LDSM.16.M88.4 R24, [R219+0xa100] ;  /* 0x00a10000db18783b */ /* 0x000f660000000200 */
[C---:B------:R-:W-:Y:S08]  /*22d0*/  HMMA.16816.F32.BF16 R96, R40.reuse, R48, R72 ;  /* 0x000000302860723c */ /* 0x040ff00000041848 */
[----:B------:R-:W-:Y:S01]  /*22e0*/  HMMA.16816.F32.BF16 R72, R40, R46, R120 ;  /* 0x0000002e2848723c */ /* 0x000fe20000041878 */
[----:B------:R-:W-:Y:S07]  /*22f0*/  LDSM.16.M88.4 R44, [R221+0x2000] ;  /* 0x00200000dd2c783b */ /* 0x000fee0000000200 */
[----:B-1----:R-:W-:Y:S01]  /*2300*/  HMMA.16816.F32.BF16 R68, R32, R64, R20 ;  /* 0x000000402044723c */ /* 0x002fe20000041814 */
[----:B------:R-:W1:Y:S07]  /*2310*/  LDSM.16.M88.4 R20, [R220+0xa100] ;  /* 0x00a10000dc14783b */ /* 0x000e6e0000000200 */
[----:B----4-:R-:W-:Y:S08]  /*2320*/  HMMA.16816.F32.BF16 R8, R28, R56, R8 ;  /* 0x000000381c08723c */ /* 0x010ff00000041808 */
[C---:B------:R-:W-:Y:S08]  /*2330*/  HMMA.16816.F32.BF16 R112, R40.reuse, R60, R112 ;  /* 0x0000003c2870723c */ /* 0x040ff00000041870 */
[----:B------:R-:W-:Y:S08]  /*2340*/  HMMA.16816.F32.BF16 R124, R40, R62, R124 ;  /* 0x0000003e287c723c */ /* 0x000ff0000004187c */
[----:B------:R-:W-:Y:S08]  /*2350*/  HMMA.16816.F32.BF16 R60, R32, R66, R92 ;  /* 0x00000042203c723c */ /* 0x000ff0000004185c */
[----:B------:R-:W-:Y:S01]  /*2360*/  HMMA.16816.F32.BF16 R88, R40, R50, R116 ;  /* 0x000000322858723c */ /* 0x000fe20000041874 */
[----:B------:R-:W4:Y:S07]  /*2370*/  LDSM.16.M88.4 R48, [R216+0x4500] ;  /* 0x00450000d830783b */ /* 0x000f2e0000000200 */
[----:B------:R-:W-:Y:S08]  /*2380*/  HMMA.16816.F32.BF16 R64, R36, R66, R72 ;  /* 0x000000422440723c */ /* 0x000ff00000041848 */
[----:B---3--:R-:W-:Y:S08]  /*2390*/  HMMA.16816.F32.BF16 R68, R16, R56, R68 ;  /* 0x000000381044723c */ /* 0x008ff00000041844 */
[----:B-----5:R-:W-:Y:S01]  /*23a0*/  HMMA.16816.F32.BF16 R72, R24, R52, R8 ;  /* 0x000000341848723c */ /* 0x020fe20000041808 */
[----:B------:R-:W3:Y:S07]  /*23b0*/  LDSM.16.M88.4 R8, [R220+0xb100] ;  /* 0x00b10000dc08783b */ /* 0x000eee0000000200 */
[C---:B------:R-:W-:Y:S08]  /*23c0*/  HMMA.16816.F32.BF16 R148, R40.reuse, R76, R80 ;  /* 0x0000004c2894723c */ /* 0x040ff00000041850 */
[----:B------:R-:W-:Y:S08]  /*23d0*/  HMMA.16816.F32.BF16 R128, R40, R78, R128 ;  /* 0x0000004e2880723c */ /* 0x000ff00000041880 */
[-C--:B------:R-:W-:Y:S01]  /*23e0*/  HMMA.16816.F32.BF16 R40, R16, R58.reuse, R60 ;  /* 0x0000003a1028723c */ /* 0x080fe2000004183c */
[----:B------:R-:W5:Y:S07]  /*23f0*/  LDSM.16.M88.4 R60, [R221+0x1400] ;  /* 0x00140000dd3c783b */ /* 0x000f6e0000000200 */
[----:B------:R-:W-:Y:S01]  /*2400*/  HMMA.16816.F32.BF16 R64, R28, R58, R64 ;  /* 0x0000003a1c40723c */ /* 0x000fe20000041840 */
[----:B------:R-:W2:Y:S07]  /*2410*/  LDSM.16.M88.4 R56, [R216+0x4900] ;  /* 0x00490000d838783b */ /* 0x000eae0000000200 */
[----:B------:R-:W-:Y:S08]  /*2420*/  HMMA.16816.F32.BF16 R68, R12, R52, R68 ;  /* 0x000000340c44723c */ /* 0x000ff00000041844 */
[----:B-1----:R-:W-:Y:S08]  /*2430*/  HMMA.16816.F32.BF16 R84, R20, R44, R72 ;  /* 0x0000002c1454723c */ /* 0x002ff00000041848 */
[-C--:B----4-:R-:W-:Y:S08]  /*2440*/  HMMA.16816.F32.BF16 R72, R36, R48.reuse, R96 ;  /* 0x000000302448723c */ /* 0x090ff00000041860 */
[----:B------:R-:W-:Y:S08]  /*2450*/  HMMA.16816.F32.BF16 R80, R32, R48, R108 ;  /* 0x000000302050723c */ /* 0x000ff0000004186c */
[----:B------:R-:W-:Y:S01]  /*2460*/  HMMA.16816.F32.BF16 R76, R12, R54, R40 ;  /* 0x000000360c4c723c */ /* 0x000fe20000041828 */
[----:B------:R-:W-:-:S04]  /*2470*/  FMUL.FTZ R2, R84, c[0x0][0x320] ;  /* 0x0000c80054027a20 */ /* 0x000fc80000410000 */
[----:B------:R1:W-:Y:S03]  /*2480*/  MUFU.TANH R154, R2 ;  /* 0x00000002009a7308 */ /* 0x0003e60000002400 */
[-C--:B------:R-:W-:Y:S08]  /*2490*/  HMMA.16816.F32.BF16 R96, R32, R50.reuse, R100 ;  /* 0x000000322060723c */ /* 0x080ff00000041864 */
[----:B------:R-:W-:Y:S01]  /*24a0*/  HMMA.16816.F32.BF16 R92, R36, R50, R88 ;  /* 0x00000032245c723c */ /* 0x000fe20000041858 */
[----:B------:R-:W4:Y:S01]  /*24b0*/  LDSM.16.M88.4 R88, [R216+0x4d00] ;  /* 0x004d0000d858783b */ /* 0x000f220000000200 */
[----:B-1----:R-:W-:-:S06]  /*24c0*/  FMUL.FTZ R2, R85, c[0x0][0x320] ;  /* 0x0000c80055027a20 */ /* 0x002fcc0000410000 */
[----:B------:R-:W-:Y:S01]  /*24d0*/  HMMA.16816.F32.BF16 R40, R24, R54, R64 ;  /* 0x000000361828723c */ /* 0x000fe20000041840 */
[----:B------:R-:W1:Y:S01]  /*24e0*/  LDSM.16.M88.4 R52, [R216+0x5500] ;  /* 0x00550000d834783b */ /* 0x000e620000000200 */
[----:B------:R2:W-:Y:S06]  /*24f0*/  MUFU.TANH R153, R2 ;  /* 0x0000000200997308 */ /* 0x0005ec0000002400 */
[----:B---3--:R-:W-:Y:S08]  /*2500*/  HMMA.16816.F32.BF16 R48, R8, R44, R68 ;  /* 0x0000002c0830723c */ /* 0x008ff00000041844 */
[----:B-----5:R-:W-:Y:S01]  /*2510*/  HMMA.16816.F32.BF16 R64, R28, R60, R72 ;  /* 0x0000003c1c40723c */ /* 0x020fe20000041848 */
[----:B--2---:R-:W-:-:S04]  /*2520*/  FMUL.FTZ R2, R86, c[0x0][0x320] ;  /* 0x0000c80056027a20 */ /* 0x004fc80000410000 */
[----:B------:R2:W-:Y:S03]  /*2530*/  MUFU.TANH R152, R2 ;  /* 0x0000000200987308 */ /* 0x0005e60000002400 */
[----:B------:R-:W-:Y:S08]  /*2540*/  HMMA.16816.F32.BF16 R68, R16, R60, R80 ;  /* 0x0000003c1044723c */ /* 0x000ff00000041850 */
[----:B------:R-:W-:Y:S01]  /*2550*/  HMMA.16816.F32.BF16 R80, R8, R46, R76 ;  /* 0x0000002e0850723c */ /* 0x000fe2000004184c */
[----:B--2---:R-:W-:-:S07]  /*2560*/  FMUL.FTZ R2, R87, c[0x0][0x320] ;  /* 0x0000c80057027a20 */ /* 0x004fce0000410000 */
[----:B------:R-:W-:Y:S01]  /*2570*/  HMMA.16816.F32.BF16 R44, R20, R46, R40 ;  /* 0x0000002e142c723c */ /* 0x000fe20000041828 */
[----:B------:R-:W2:Y:S01]  /*2580*/  LDSM.16.M88.4 R40, [R221+0x2400] ;  /* 0x00240000dd28783b */ /* 0x000ea20000000200 */
[----:B------:R3:W-:Y:S06]  /*2590*/  MUFU.TANH R147, R2 ;  /* 0x0000000200937308 */ /* 0x0007ec0000002400 */
[C---:B------:R-:W-:Y:S08]  /*25a0*/  HMMA.16816.F32.BF16 R100, R32.reuse, R58, R104 ;  /* 0x0000003a2064723c */ /* 0x040ff00000041868 */
[----:B------:R-:W-:Y:S01]  /*25b0*/  HMMA.16816.F32.BF16 R84, R32, R56, R136 ;  /* 0x000000382054723c */ /* 0x000fe20000041888 */
[----:B---3--:R-:W-:-:S04]  /*25c0*/  FMUL.FTZ R2, R48, c[0x0][0x320] ;  /* 0x0000c80030027a20 */ /* 0x008fc80000410000 */
[----:B------:R3:W5:Y:S03]  /*25d0*/  MUFU.TANH R146, R2 ;  /* 0x0000000200927308 */ /* 0x0007660000002400 */
[C---:B----4-:R-:W-:Y:S08]  /*25e0*/  HMMA.16816.F32.BF16 R108, R32.reuse, R88, R140 ;  /* 0x00000058206c723c */ /* 0x050ff0000004188c */
[----:B------:R-:W-:Y:S01]  /*25f0*/  HMMA.16816.F32.BF16 R104, R32, R90, R132 ;  /* 0x0000005a2068723c */ /* 0x000fe20000041884 */
[----:B---3--:R-:W-:-:S07]  /*2600*/  FMUL.FTZ R2, R49, c[0x0][0x320] ;  /* 0x0000c80031027a20 */ /* 0x008fce0000410000 */
[-C--:B------:R-:W-:Y:S01]  /*2610*/  HMMA.16816.F32.BF16 R32, R28, R62.reuse, R92 ;  /* 0x0000003e1c20723c */ /* 0x080fe2000004185c */
[----:B------:R3:W4:Y:S07]  /*2620*/  MUFU.TANH R123, R2 ;  /* 0x00000002007b7308 */ /* 0x00072e0000002400 */
[----:B------:R-:W-:Y:S08]  /*2630*/  HMMA.16816.F32.BF16 R60, R16, R62, R96 ;  /* 0x0000003e103c723c */ /* 0x000ff00000041860 */
[----:B------:R-:W-:Y:S01]  /*2640*/  HMMA.16816.F32.BF16 R72, R36, R56, R112 ;  /* 0x000000382448723c */ /* 0x000fe20000041870 */
[----:B---3--:R-:W-:-:S04]  /*2650*/  FMUL.FTZ R2, R50, c[0x0][0x320] ;  /* 0x0000c80032027a20 */ /* 0x008fc80000410000 */
[----:B------:R3:W-:Y:S03]  /*2660*/  MUFU.TANH R122, R2 ;  /* 0x00000002007a7308 */ /* 0x0007e60000002400 */
[----:B-1----:R-:W-:Y:S08]  /*2670*/  HMMA.16816.F32.BF16 R32, R24, R54, R32 ;  /* 0x000000361820723c */ /* 0x002ff00000041820 */
[----:B------:R-:W-:Y:S01]  /*2680*/  HMMA.16816.F32.BF16 R92, R36, R88, R148 ;  /* 0x00000058245c723c */ /* 0x000fe20000041894 */
[----:B---3--:R-:W-:-:S07]  /*2690*/  FMUL.FTZ R2, R51, c[0x0][0x320] ;  /* 0x0000c80033027a20 */ /* 0x008fce0000410000 */
[-C--:B------:R-:W-:Y:S01]  /*26a0*/  HMMA.16816.F32.BF16 R48, R24, R52.reuse, R64 ;  /* 0x000000341830723c */ /* 0x080fe20000041840 */
[----:B------:R1:W-:Y:S07]  /*26b0*/  MUFU.TANH R120, R2 ;  /* 0x0000000200787308 */ /* 0x0003ee0000002400 */
[----:B------:R-:W-:Y:S01]  /*26c0*/  HMMA.16816.F32.BF16 R64, R12, R52, R68 ;  /* 0x000000340c40723c */ /* 0x000fe20000041844 */
[----:B-1----:R-:W-:-:S04]  /*26d0*/  FMUL.FTZ R2, R44, c[0x0][0x320] ;  /* 0x0000c8002c027a20 */ /* 0x002fc80000410000 */
[----:B------:R1:W-:Y:S11]  /*26e0*/  MUFU.TANH R121, R2 ;  /* 0x0000000200797308 */ /* 0x0003f60000002400 */
[-C--:B--2---:R-:W-:Y:S01]  /*26f0*/  HMMA.16816.F32.BF16 R68, R20, R40.reuse, R48 ;  /* 0x000000281444723c */ /* 0x084fe20000041830 */
[----:B------:R-:W2:Y:S07]  /*2700*/  LDSM.16.M88.4 R48, [R221+0x1800] ;  /* 0x00180000dd30783b */ /* 0x000eae0000000200 */
[----:B------:R-:W-:Y:S01]  /*2710*/  HMMA.16816.F32.BF16 R76, R8, R40, R64 ;  /* 0x00000028084c723c */ /* 0x000fe20000041840 */
[----:B-1----:R-:W-:-:S04]  /*2720*/  FMUL.FTZ R2, R45, c[0x0][0x320] ;  /* 0x0000c8002d027a20 */ /* 0x002fc80000410000 */
[----:B------:R1:W-:Y:S02]  /*2730*/  MUFU.TANH R119, R2 ;  /* 0x0000000200777308 */ /* 0x0003e40000002400 */
[----:B-1----:R-:W-:-:S06]  /*2740*/  FMUL.FTZ R2, R46, c[0x0][0x320] ;  /* 0x0000c8002e027a20 */ /* 0x002fcc0000410000 */
[----:B------:R1:W-:Y:S01]  /*2750*/  MUFU.TANH R118, R2 ;  /* 0x0000000200767308 */ /* 0x0003e20000002400 */
[----:B--2---:R-:W-:Y:S08]  /*2760*/  HMMA.16816.F32.BF16 R64, R16, R48, R84 ;  /* 0x000000301040723c */ /* 0x004ff00000041854 */
[----:B------:R-:W-:Y:S01]  /*2770*/  HMMA.16816.F32.BF16 R84, R36, R90, R128 ;  /* 0x0000005a2454723c */ /* 0x000fe20000041880 */
[----:B-1----:R-:W-:-:S02]  /*2780*/  FMUL.FTZ R2, R47, c[0x0][0x320] ;  /* 0x0000c8002f027a20 */ /* 0x002fc40000410000 */
[----:B------:R-:W1:Y:S02]  /*2790*/  LDSM.16.M88.4 R44, [R216+0x5900] ;  /* 0x00590000d82c783b */ /* 0x000e640000000200 */
[----:B------:R2:W-:Y:S02]  /*27a0*/  MUFU.TANH R117, R2 ;  /* 0x0000000200757308 */ /* 0x0005e40000002400 */
[----:B--2---:R-:W-:-:S06]  /*27b0*/  FMUL.FTZ R2, R80, c[0x0][0x320] ;  /* 0x0000c80050027a20 */ /* 0x004fcc0000410000 */
[----:B------:R2:W3:Y:S02]  /*27c0*/  MUFU.TANH R116, R2 ;  /* 0x0000000200747308 */ /* 0x0004e40000002400 */
[----:B--2---:R-:W-:-:S06]  /*27d0*/  FMUL.FTZ R2, R81, c[0x0][0x320] ;  /* 0x0000c80051027a20 */ /* 0x004fcc0000410000 */
[----:B------:R2:W1:Y:S02]  /*27e0*/  MUFU.TANH R114, R2 ;  /* 0x0000000200727308 */ /* 0x0004640000002400 */
[----:B--2---:R-:W-:-:S06]  /*27f0*/  FMUL.FTZ R2, R82, c[0x0][0x320] ;  /* 0x0000c80052027a20 */ /* 0x004fcc0000410000 */
[----:B------:R2:W-:Y:S02]  /*2800*/  MUFU.TANH R113, R2 ;  /* 0x0000000200717308 */ /* 0x0005e40000002400 */
[----:B--2---:R-:W-:Y:S02]  /*2810*/  FMUL.FTZ R2, R83, c[0x0][0x320] ;  /* 0x0000c80053027a20 */ /* 0x004fe40000410000 */
[----:B------:R-:W-:Y:S04]  /*2820*/  HMMA.16816.F32.BF16 R80, R36, R58, R124 ;  /* 0x0000003a2450723c */ /* 0x000fe8000004187c */
[----:B------:R2:W-:Y:S04]  /*2830*/  MUFU.TANH R99, R2 ;  /* 0x0000000200637308 */ /* 0x0005e80000002400 */
[----:B------:R-:W-:Y:S01]  /*2840*/  HMMA.16816.F32.BF16 R56, R12, R54, R60 ;  /* 0x000000360c38723c */ /* 0x000fe2000004183c */
[----:B------:R-:W3:Y:S07]  /*2850*/  LDSM.16.M88.4 R52, [R221+0x2800] ;  /* 0x00280000dd34783b */ /* 0x000eee0000000200 */
[----:B------:R-:W-:Y:S01]  /*2860*/  HMMA.16816.F32.BF16 R60, R28, R48, R72 ;  /* 0x000000301c3c723c */ /* 0x000fe20000041848 */
[----:B--2---:R-:W-:-:S04]  /*2870*/  FMUL.FTZ R2, R68, c[0x0][0x320] ;  /* 0x0000c80044027a20 */ /* 0x004fc80000410000 */
[----:B------:R2:W-:Y:S03]  /*2880*/  MUFU.TANH R112, R2 ;  /* 0x0000000200707308 */ /* 0x0005e60000002400 */
[----:B-1----:R-:W-:Y:S08]  /*2890*/  HMMA.16816.F32.BF16 R36, R12, R44, R64 ;  /* 0x0000002c0c24723c */ /* 0x002ff00000041840 */
[----:B------:R-:W-:Y:S01]  /*28a0*/  HMMA.16816.F32.BF16 R72, R8, R42, R56 ;  /* 0x0000002a0848723c */ /* 0x000fe20000041838 */
[----:B--2---:R-:W-:-:S07]  /*28b0*/  FMUL.FTZ R2, R69, c[0x0][0x320] ;  /* 0x0000c80045027a20 */ /* 0x004fce0000410000 */
[----:B------:R-:W-:Y:S01]  /*28c0*/  HMMA.16816.F32.BF16 R56, R24, R44, R60 ;  /* 0x0000002c1838723c */ /* 0x000fe2000004183c */
[----:B------:R-:W-:Y:S01]  /*28d0*/  LDSM.16.M88.4 R60, [R216+0x5d00] ;  /* 0x005d0000d83c783b */ /* 0x000fe20000000200 */
[----:B------:R1:W-:Y:S02]  /*28e0*/  MUFU.TANH R98, R2 ;  /* 0x0000000200627308 */ /* 0x0003e40000002400 */
[----:B-1----:R-:W-:-:S06]  /*28f0*/  FMUL.FTZ R2, R70, c[0x0][0x320] ;  /* 0x0000c80046027a20 */ /* 0x002fcc0000410000 */
[----:B------:R1:W-:-:S14]  /*2900*/  MUFU.TANH R134, R2 ;  /* 0x0000000200867308 */ /* 0x0003dc0000002400 */
[----:B---3--:R-:W-:Y:S01]  /*2910*/  HMMA.16816.F32.BF16 R56, R20, R52, R56 ;  /* 0x000000341438723c */ /* 0x008fe20000041838 */
[----:B-1----:R-:W-:-:S07]  /*2920*/  FMUL.FTZ R2, R71, c[0x0][0x320] ;  /* 0x0000c80047027a20 */ /* 0x002fce0000410000 */
[----:B------:R-:W-:Y:S01]  /*2930*/  HMMA.16816.F32.BF16 R68, R20, R42, R32 ;  /* 0x0000002a1444723c */ /* 0x000fe20000041820 */
[----:B------:R-:W1:Y:S01]  /*2940*/  LDSM.16.M88.4 R32, [R221+0x1c00] ;  /* 0x001c0000dd20783b */ /* 0x000e620000000200 */
[----:B------:R2:W-:Y:S06]  /*2950*/  MUFU.TANH R135, R2 ;  /* 0x0000000200877308 */ /* 0x0005ec0000002400 */
[----:B------:R-:W-:Y:S08]  /*2960*/  HMMA.16816.F32.BF16 R40, R28, R50, R80 ;  /* 0x000000321c28723c */ /* 0x000ff00000041850 */
[----:B------:R-:W-:-:S02]  /*2970*/  FMUL.FTZ R58, R58, c[0x0][0x320] ;  /* 0x0000c8003a3a7a20 */ /* 0x000fc40000410000 */
[----:B--2---:R-:W-:-:S04]  /*2980*/  FMUL.FTZ R2, R76, c[0x0][0x320] ;  /* 0x0000c8004c027a20 */ /* 0x004fc80000410000 */
[----:B------:R2:W3:Y:S02]  /*2990*/  MUFU.TANH R97, R2 ;  /* 0x0000000200617308 */ /* 0x0004e40000002400 */
[----:B--2---:R-:W-:Y:S01]  /*29a0*/  FMUL.FTZ R2, R77, c[0x0][0x320] ;  /* 0x0000c8004d027a20 */ /* 0x004fe20000410000 */
[----:B-1----:R-:W-:Y:S05]  /*29b0*/  HMMA.16816.F32.BF16 R64, R16, R32, R108 ;  /* 0x000000201040723c */ /* 0x002fea000004186c */
[----:B------:R1:W2:Y:S03]  /*29c0*/  MUFU.TANH R96, R2 ;  /* 0x0000000200607308 */ /* 0x0002a60000002400 */
[----:B------:R-:W-:Y:S01]  /*29d0*/  HMMA.16816.F32.BF16 R84, R28, R34, R84 ;  /* 0x000000221c54723c */ /* 0x000fe20000041854 */
[----:B-1----:R-:W-:-:S04]  /*29e0*/  FMUL.FTZ R2, R78, c[0x0][0x320] ;  /* 0x0000c8004e027a20 */ /* 0x002fc80000410000 */
[----:B------:R1:W-:Y:S02]  /*29f0*/  MUFU.TANH R89, R2 ;  /* 0x0000000200597308 */ /* 0x0003e40000002400 */
[----:B-1----:R-:W-:Y:S02]  /*2a00*/  FMUL.FTZ R2, R79, c[0x0][0x320] ;  /* 0x0000c8004f027a20 */ /* 0x002fe40000410000 */
[----:B------:R-:W-:Y:S04]  /*2a10*/  HMMA.16816.F32.BF16 R76, R16, R50, R100 ;  /* 0x00000032104c723c */ /* 0x000fe80000041864 */
[----:B------:R1:W-:Y:S04]  /*2a20*/  MUFU.TANH R88, R2 ;  /* 0x0000000200587308 */ /* 0x0003e80000002400 */
[----:B------:R-:W-:Y:S08]  /*2a30*/  HMMA.16816.F32.BF16 R48, R28, R32, R92 ;  /* 0x000000201c30723c */ /* 0x000ff0000004185c */
[----:B------:R-:W-:Y:S01]  /*2a40*/  HMMA.16816.F32.BF16 R28, R12, R60, R64 ;  /* 0x0000003c0c1c723c */ /* 0x000fe20000041840 */
[----:B-1----:R-:W-:-:S04]  /*2a50*/  FMUL.FTZ R2, R68, c[0x0][0x320] ;  /* 0x0000c80044027a20 */ /* 0x002fc80000410000 */
[----:B------:R1:W-:Y:S02]  /*2a60*/  MUFU.TANH R133, R2 ;  /* 0x0000000200857308 */ /* 0x0003e40000002400 */
[----:B-1----:R-:W-:-:S06]  /*2a70*/  FMUL.FTZ R2, R69, c[0x0][0x320] ;  /* 0x0000c80045027a20 */ /* 0x002fcc0000410000 */
[----:B------:R1:W-:Y:S02]  /*2a80*/  MUFU.TANH R132, R2 ;  /* 0x0000000200847308 */ /* 0x0003e40000002400 */
[----:B-1----:R-:W-:-:S06]  /*2a90*/  FMUL.FTZ R2, R70, c[0x0][0x320] ;  /* 0x0000c80046027a20 */ /* 0x002fcc0000410000 */
[----:B------:R1:W-:Y:S02]  /*2aa0*/  MUFU.TANH R160, R2 ;  /* 0x0000000200a07308 */ /* 0x0003e40000002400 */
[----:B-1----:R-:W-:Y:S02]  /*2ab0*/  FMUL.FTZ R2, R71, c[0x0][0x320] ;  /* 0x0000c80047027a20 */ /* 0x002fe40000410000 */
[----:B------:R-:W-:Y:S04]  /*2ac0*/  HMMA.16816.F32.BF16 R68, R8, R52, R36 ;  /* 0x000000340844723c */ /* 0x000fe80000041824 */
[----:B------:R1:W-:Y:S04]  /*2ad0*/  MUFU.TANH R161, R2 ;  /* 0x0000000200a17308 */ /* 0x0003e80000002400 */
[----:B------:R-:W-:Y:S08]  /*2ae0*/  HMMA.16816.F32.BF16 R36, R24, R46, R40 ;  /* 0x0000002e1824723c */ /* 0x000ff00000041828 */
[----:B------:R-:W-:Y:S01]  /*2af0*/  HMMA.16816.F32.BF16 R40, R16, R34, R104 ;  /* 0x000000221028723c */ /* 0x000fe20000041868 */
[----:B-1----:R-:W-:-:S04]  /*2b00*/  FMUL.FTZ R2, R72, c[0x0][0x320] ;  /* 0x0000c80048027a20 */ /* 0x002fc80000410000 */
[----:B------:R1:W1:Y:S03]  /*2b10*/  MUFU.TANH R83, R2 ;  /* 0x0000000200537308 */ /* 0x0002660000002400 */
[----:B------:R-:W-:Y:S08]  /*2b20*/  HMMA.16816.F32.BF16 R16, R12, R46, R76 ;  /* 0x0000002e0c10723c */ /* 0x000ff0000004184c */
[----:B------:R-:W-:Y:S01]  /*2b30*/  HMMA.16816.F32.BF16 R36, R20, R54, R36 ;  /* 0x000000361424723c */ /* 0x000fe20000041824 */
[----:B-1----:R-:W-:-:S07]  /*2b40*/  FMUL.FTZ R2, R73, c[0x0][0x320] ;  /* 0x0000c80049027a20 */ /* 0x002fce0000410000 */
[----:B------:R-:W-:Y:S01]  /*2b50*/  HMMA.16816.F32.BF16 R32, R24, R60, R48 ;  /* 0x0000003c1820723c */ /* 0x000fe20000041830 */
[----:B------:R1:W-:Y:S07]  /*2b60*/  MUFU.TANH R82, R2 ;  /* 0x0000000200527308 */ /* 0x0003ee0000002400 */
[----:B------:R-:W-:Y:S08]  /*2b70*/  HMMA.16816.F32.BF16 R16, R8, R54, R16 ;  /* 0x000000360810723c */ /* 0x000ff00000041810 */
[----:B------:R-:W-:Y:S01]  /*2b80*/  HMMA.16816.F32.BF16 R12, R12, R62, R40 ;  /* 0x0000003e0c0c723c */ /* 0x000fe20000041828 */
[----:B-1----:R-:W-:-:S02]  /*2b90*/  FMUL.FTZ R2, R74, c[0x0][0x320] ;  /* 0x0000c8004a027a20 */ /* 0x002fc40000410000 */
[----:B------:R-:W-:Y:S05]  /*2ba0*/  MUFU.TANH R74, R58 ;  /* 0x0000003a004a7308 */ /* 0x000fea0000002400 */
[----:B------:R-:W-:Y:S03]  /*2bb0*/  HMMA.16816.F32.BF16 R24, R24, R62, R84 ;  /* 0x0000003e1818723c */ /* 0x000fe60000041854 */
[----:B------:R1:W1:Y:S05]  /*2bc0*/  MUFU.TANH R101, R2 ;  /* 0x0000000200657308 */ /* 0x00026a0000002400 */
[----:B------:R-:W-:-:S02]  /*2bd0*/  FMUL.FTZ R7, R16, c[0x0][0x320] ;  /* 0x0000c80010077a20 */ /* 0x000fc40000410000 */
[----:B------:R-:W-:Y:S02]  /*2be0*/  FMUL.FTZ R6, R17, c[0x0][0x320] ;  /* 0x0000c80011067a20 */ /* 0x000fe40000410000 */
[----:B-1----:R-:W-:-:S04]  /*2bf0*/  FMUL.FTZ R2, R75, c[0x0][0x320] ;  /* 0x0000c8004b027a20 */ /* 0x002fc80000410000 */
[----:B------:R1:W-:Y:S02]  /*2c00*/  MUFU.TANH R80, R2 ;  /* 0x0000000200507308 */ /* 0x0003e40000002400 */
[----:B-1----:R-:W-:-:S06]  /*2c10*/  FMUL.FTZ R2, R56, c[0x0][0x320] ;  /* 0x0000c80038027a20 */ /* 0x002fcc0000410000 */
[----:B------:R1:W-:Y:S02]  /*2c20*/  MUFU.TANH R81, R2 ;  /* 0x0000000200517308 */ /* 0x0003e40000002400 */
[----:B-1----:R-:W-:-:S06]  /*2c30*/  FMUL.FTZ R2, R57, c[0x0][0x320] ;  /* 0x0000c80039027a20 */ /* 0x002fcc0000410000 */
[----:B------:R1:W-:Y:S02]  /*2c40*/  MUFU.TANH R75, R2 ;  /* 0x00000002004b7308 */ /* 0x0003e40000002400 */
[----:B-1----:R-:W-:Y:S02]  /*2c50*/  FMUL.FTZ R2, R59, c[0x0][0x320] ;  /* 0x0000c8003b027a20 */ /* 0x002fe40000410000 */
[----:B------:R-:W1:Y:S01]  /*2c60*/  LDSM.16.M88.4 R56, [R221+0x2c00] ;  /* 0x002c0000dd38783b */ /* 0x000e620000000200 */
[----:B------:R-:W-:-:S04]  /*2c70*/  DEPBAR.LE SB0, 0x0 ;  /* 0x000080000000791a */ /* 0x000fc80000000000 */
[----:B------:R2:W-:Y:S02]  /*2c80*/  MUFU.TANH R73, R2 ;  /* 0x0000000200497308 */ /* 0x0005e40000002400 */
[----:B--2---:R-:W-:-:S06]  /*2c90*/  FMUL.FTZ R2, R68, c[0x0][0x320] ;  /* 0x0000c80044027a20 */ /* 0x004fcc0000410000 */
[----:B------:R2:W-:Y:S01]  /*2ca0*/  MUFU.TANH R72, R2 ;  /* 0x0000000200487308 */ /* 0x0005e20000002400 */
[----:B-1----:R-:W-:Y:S01]  /*2cb0*/  HMMA.16816.F32.BF16 R32, R20, R56, R32 ;  /* 0x000000381420723c */ /* 0x002fe20000041820 */
[----:B--2---:R-:W-:-:S06]  /*2cc0*/  FMUL.FTZ R2, R69, c[0x0][0x320] ;  /* 0x0000c80045027a20 */ /* 0x004fcc0000410000 */
[----:B------:R1:W-:Y:S01]  /*2cd0*/  MUFU.TANH R68, R2 ;  /* 0x0000000200447308 */ /* 0x0003e20000002400 */
[C---:B------:R-:W-:Y:S08]  /*2ce0*/  HMMA.16816.F32.BF16 R28, R8.reuse, R56, R28 ;  /* 0x00000038081c723c */ /* 0x040ff0000004181c */
[----:B------:R-:W-:Y:S01]  /*2cf0*/  HMMA.16816.F32.BF16 R12, R8, R58, R12 ;  /* 0x0000003a080c723c */ /* 0x000fe2000004180c */
[----:B------:R-:W-:Y:S01]  /*2d00*/  MUFU.TANH R9, R7 ;  /* 0x0000000700097308 */ /* 0x000fe20000002400 */
[----:B-1----:R-:W-:-:S06]  /*2d10*/  FMUL.FTZ R2, R70, c[0x0][0x320] ;  /* 0x0000c80046027a20 */ /* 0x002fcc0000410000 */
[----:B------:R-:W-:Y:S01]  /*2d20*/  HMMA.16816.F32.BF16 R24, R20, R58, R24 ;  /* 0x0000003a1418723c */ /* 0x000fe20000041818 */
[----:B------:R1:W-:Y:S08]  /*2d30*/  MUFU.TANH R65, R2 ;  /* 0x0000000200417308 */ /* 0x0003f00000002400 */
[----:B------:R2:W-:Y:S01]  /*2d40*/  MUFU.TANH R10, R6 ;  /* 0x00000006000a7308 */ /* 0x0005e20000002400 */
[----:B-1----:R-:W-:-:S07]  /*2d50*/  FMUL.FTZ R2, R71, c[0x0][0x320] ;  /* 0x0000c80047027a20 */ /* 0x002fce0000410000 */
[----:B------:R1:W-:Y:S07]  /*2d60*/  MUFU.TANH R64, R2 ;  /* 0x0000000200407308 */ /* 0x0003ee0000002400 */
[----:B------:R-:W-:Y:S02]  /*2d70*/  FMUL.FTZ R26, R26, c[0x0][0x320] ;  /* 0x0000c8001a1a7a20 */ /* 0x000fe40000410000 */
[----:B--2---:R-:W-:-:S04]  /*2d80*/  FMUL.FTZ R6, R29, c[0x0][0x320] ;  /* 0x0000c8001d067a20 */ /* 0x004fc80000410000 */
[----:B------:R-:W-:Y:S01]  /*2d90*/  MUFU.TANH R26, R26 ;  /* 0x0000001a001a7308 */ /* 0x000fe20000002400 */
[----:B-1----:R-:W-:-:S07]  /*2da0*/  FMUL.FTZ R2, R36, c[0x0][0x320] ;  /* 0x0000c80024027a20 */ /* 0x002fce0000410000 */
[----:B------:R1:W-:Y:S02]  /*2db0*/  MUFU.TANH R60, R2 ;  /* 0x00000002003c7308 */ /* 0x0003e40000002400 */
[----:B-1----:R-:W-:Y:S02]  /*2dc0*/  IMAD.IADD R2, R155, 0x1, -R3 ;  /* 0x000000019b027824 */ /* 0x002fe400078e0a03 */
[----:B------:R-:W-:-:S03]  /*2dd0*/  FMUL.FTZ R3, R37, c[0x0][0x320] ;  /* 0x0000c80025037a20 */ /* 0x000fc60000410000 */
[----:B------:R-:W-:Y:S01]  /*2de0*/  SHF.R.S32.HI R5, RZ, 0x1f, R2 ;  /* 0x0000001fff057819 */ /* 0x000fe20000011402 */
[----:B------:R1:W-:Y:S03]  /*2df0*/  MUFU.TANH R50, R3 ;  /* 0x0000000300327308 */ /* 0x0003e60000002400 */
[----:B-1----:R-:W-:Y:S01]  /*2e00*/  LEA.HI R3, R5, R2, RZ, 0x2 ;  /* 0x0000000205037211 */ /* 0x002fe200078f10ff */
[----:B------:R-:W-:-:S03]  /*2e10*/  FMUL.FTZ R5, R38, c[0x0][0x320] ;  /* 0x0000c80026057a20 */ /* 0x000fc60000410000 */
[----:B------:R-:W-:Y:S01]  /*2e20*/  LOP3.LUT R3, R3, 0x7ffffffc, RZ, 0xc0, !PT ;  /* 0x7ffffffc03037812 */ /* 0x000fe200078ec0ff */
[----:B------:R1:W-:Y:S04]  /*2e30*/  MUFU.TANH R49, R5 ;  /* 0x0000000500317308 */ /* 0x0003e80000002400 */
[----:B------:R-:W-:Y:S02]  /*2e40*/  IMAD.IADD R2, R2, 0x1, -R3 ;  /* 0x0000000102027824 */ /* 0x000fe400078e0a03 */
[----:B------:R-:W-:Y:S02]  /*2e50*/  FMUL.FTZ R3, R39, c[0x0][0x320] ;  /* 0x0000c80027037a20 */ /* 0x000fe40000410000 */
[----:B------:R-:W-:Y:S02]  /*2e60*/  IMAD R2, R2, -0x2, R144 ;  /* 0xfffffffe02027824 */ /* 0x000fe400078e0290 */
[----:B------:R2:W-:Y:S01]  /*2e70*/  MUFU.TANH R38, R3 ;  /* 0x0000000300267308 */ /* 0x0005e20000002400 */
[----:B------:R-:W-:Y:S02]  /*2e80*/  BAR.SYNC.DEFER_BLOCKING 0x0 ;  /* 0x0000000000007b1d */ /* 0x000fe40000010000 */
[----:B------:R-:W-:-:S02]  /*2e90*/  ISETP.GT.AND P0, PT, R2, RZ, PT ;  /* 0x000000ff0200720c */ /* 0x000fc40003f04270 */
[----:B------:R-:W-:Y:S01]  /*2ea0*/  ISETP.GT.AND P1, PT, R2, 0x1, PT ;  /* 0x000000010200780c */ /* 0x000fe20003f24270 */
[----:B-1----:R-:W-:Y:S01]  /*2eb0*/  FMUL.FTZ R5, R18, c[0x0][0x320] ;  /* 0x0000c80012057a20 */ /* 0x002fe20000410000 */
[----:B------:R-:W-:Y:S02]  /*2ec0*/  ISETP.GT.AND P3, PT, R2, 0x8, PT ;  /* 0x000000080200780c */ /* 0x000fe40003f64270 */
[----:B-----5:R-:W-:Y:S01]  /*2ed0*/  FSEL R16, R146, -INF , P0 ;  /* 0xff80000092107808 */ /* 0x020fe20000000000 */
[----:B------:R1:W5:Y:S01]  /*2ee0*/  MUFU.TANH R7, R5 ;  /* 0x0000000500077308 */ /* 0x0003620000002400 */
[----:B----4-:R-:W-:Y:S02]  /*2ef0*/  FSEL R17, R123, -INF , P1 ;  /* 0xff8000007b117808 */ /* 0x010fe40000800000 */
[----:B------:R-:W-:Y:S02]  /*2f00*/  ISETP.GT.AND P2, PT, R2, 0x9, PT ;  /* 0x000000090200780c */ /* 0x000fe40003f44270 */
[----:B------:R-:W-:Y:S01]  /*2f10*/  FSEL R18, R116, -INF , P3 ;  /* 0xff80000074127808 */ /* 0x000fe20001800000 */
[----:B--2---:R-:W-:Y:S01]  /*2f20*/  FMUL.FTZ R3, R19, c[0x0][0x320] ;  /* 0x0000c80013037a20 */ /* 0x004fe20000410000 */
[----:B------:R-:W-:-:S02]  /*2f30*/  FSEL R36, R122, -INF , P0 ;  /* 0xff8000007a247808 */ /* 0x000fc40000000000 */
[----:B------:R-:W-:Y:S01]  /*2f40*/  FSEL R46, R152, -INF , P0 ;  /* 0xff800000982e7808 */ /* 0x000fe20000000000 */
[----:B------:R2:W4:Y:S01]  /*2f50*/  MUFU.TANH R8, R3 ;  /* 0x0000000300087308 */ /* 0x0005220000002400 */
[----:B------:R-:W-:Y:S02]  /*2f60*/  FSEL R41, R154, -INF , P0 ;  /* 0xff8000009a297808 */ /* 0x000fe40000000000 */
[----:B------:R-:W-:Y:S02]  /*2f70*/  ISETP.GT.AND P0, PT, R2, 0x10, PT ;  /* 0x000000100200780c */ /* 0x000fe40003f04270 */
[----:B------:R-:W-:Y:S01]  /*2f80*/  FSEL R19, R114, -INF , P2 ;  /* 0xff80000072137808 */ /* 0x000fe20001000000 */
[----:B-1----:R-:W-:Y:S01]  /*2f90*/  FMUL.FTZ R5, R30, c[0x0][0x320] ;  /* 0x0000c8001e057a20 */ /* 0x002fe20000410000 */
[----:B------:R-:W-:Y:S02]  /*2fa0*/  FSEL R37, R120, -INF , P1 ;  /* 0xff80000078257808 */ /* 0x000fe40000800000 */
[----:B------:R-:W-:-:S02]  /*2fb0*/  FSEL R45, R147, -INF , P1 ;  /* 0xff800000932d7808 */ /* 0x000fc40000800000 */
[----:B------:R-:W-:Y:S02]  /*2fc0*/  FSEL R42, R153, -INF , P1 ;  /* 0xff800000992a7808 */ /* 0x000fe40000800000 */
[----:B------:R-:W-:Y:S02]  /*2fd0*/  ISETP.GT.AND P1, PT, R2, 0x11, PT ;  /* 0x000000110200780c */ /* 0x000fe40003f24270 */
[----:B---3--:R-:W-:Y:S01]  /*2fe0*/  FSEL R51, R97, -INF , P0 ;  /* 0xff80000061337808 */ /* 0x008fe20000000000 */
[----:B--2---:R-:W-:Y:S01]  /*2ff0*/  FMUL.FTZ R3, R32, c[0x0][0x320] ;  /* 0x0000c80020037a20 */ /* 0x004fe20000410000 */
[----:B------:R-:W-:Y:S02]  /*3000*/  FSEL R39, R113, -INF , P3 ;  /* 0xff80000071277808 */ /* 0x000fe40001800000 */
[----:B------:R-:W-:Y:S01]  /*3010*/  FSEL R47, R118, -INF , P3 ;  /* 0xff800000762f7808 */ /* 0x000fe20001800000 */
[----:B------:R1:W-:Y:S01]  /*3020*/  MUFU.TANH R32, R3 ;  /* 0x0000000300207308 */ /* 0x0003e20000002400 */
[----:B------:R-:W-:-:S02]  /*3030*/  FSEL R43, R121, -INF , P3 ;  /* 0xff800000792b7808 */ /* 0x000fc40001800000 */
[----:B------:R-:W-:Y:S02]  /*3040*/  ISETP.GT.AND P3, PT, R2, 0x18, PT ;  /* 0x000000180200780c */ /* 0x000fe40003f64270 */
[----:B------:R-:W-:Y:S02]  /*3050*/  FSEL R53, R96, -INF , P1 ;  /* 0xff80000060357808 */ /* 0x000fe40000800000 */
[----:B------:R-:W-:Y:S02]  /*3060*/  FSEL R40, R99, -INF , P2 ;  /* 0xff80000063287808 */ /* 0x000fe40001000000 */
[----:B------:R-:W-:Y:S02]  /*3070*/  FSEL R48, R117, -INF , P2 ;  /* 0xff80000075307808 */ /* 0x000fe40001000000 */
[----:B------:R-:W-:Y:S02]  /*3080*/  FSEL R44, R119, -INF , P2 ;  /* 0xff800000772c7808 */ /* 0x000fe40001000000 */
[----:B------:R-:W-:-:S02]  /*3090*/  ISETP.GT.AND P2, PT, R2, 0x19, PT ;  /* 0x000000190200780c */ /* 0x000fc40003f44270 */
[----:B------:R-:W-:Y:S01]  /*30a0*/  FSEL R52, R83, -INF , P3 ;  /* 0xff80000053347808 */ /* 0x000fe20001800000 */
[----:B-1----:R-:W-:Y:S01]  /*30b0*/  FMUL.FTZ R3, R28, c[0x0][0x320] ;  /* 0x0000c8001c037a20 */ /* 0x002fe20000410000 */
[----:B------:R-:W-:Y:S01]  /*30c0*/  FSEL R101, R101, -INF , P3 ;  /* 0xff80000065657808 */ /* 0x000fe20001800000 */
[----:B------:R1:W-:Y:S01]  /*30d0*/  MUFU.TANH R28, R5 ;  /* 0x00000005001c7308 */ /* 0x0003e20000002400 */
[----:B------:R-:W-:Y:S02]  /*30e0*/  FSEL R160, R160, -INF , P3 ;  /* 0xff800000a0a07808 */ /* 0x000fe40001800000 */
[----:B------:R-:W-:Y:S02]  /*30f0*/  FSEL R133, R133, -INF , P3 ;  /* 0xff80000085857808 */ /* 0x000fe40001800000 */
[----:B------:R-:W-:Y:S02]  /*3100*/  FSEL R55, R89, -INF , P0 ;  /* 0xff80000059377808 */ /* 0x000fe40000000000 */
[----:B------:R-:W-:Y:S01]  /*3110*/  FSEL R134, R134, -INF , P0 ;  /* 0xff80000086867808 */ /* 0x000fe20000000000 */
[----:B------:R2:W3:Y:S01]  /*3120*/  MUFU.TANH R11, R3 ;  /* 0x00000003000b7308 */ /* 0x0004e20000002400 */
[----:B------:R-:W-:-:S02]  /*3130*/  FSEL R106, R112, -INF , P0 ;  /* 0xff800000706a7808 */ /* 0x000fc40000000000 */
[C---:B------:R-:W-:Y:S02]  /*3140*/  ISETP.GT.AND P3, PT, R2.reuse, 0x28, PT ;  /* 0x000000280200780c */ /* 0x040fe40003f64270 */
[----:B------:R-:W-:Y:S02]  /*3150*/  ISETP.GT.AND P0, PT, R2, 0x20, PT ;  /* 0x000000200200780c */ /* 0x000fe40003f04270 */
[----:B------:R-:W-:Y:S01]  /*3160*/  FSEL R54, R82, -INF , P2 ;  /* 0xff80000052367808 */ /* 0x000fe20001000000 */
[----:B-1----:R-:W-:Y:S01]  /*3170*/  FMUL.FTZ R5, R12, c[0x0][0x320] ;  /* 0x0000c8000c057a20 */ /* 0x002fe20000410000 */
[----:B------:R-:W-:Y:S01]  /*3180*/  FSEL R100, R88, -INF , P1 ;  /* 0xff80000058647808 */ /* 0x000fe20000800000 */
[----:B------:R1:W1:Y:S01]  /*3190*/  MUFU.TANH R12, R6 ;  /* 0x00000006000c7308 */ /* 0x0002620000002400 */
[----:B------:R-:W-:Y:S02]  /*31a0*/  FSEL R135, R135, -INF , P1 ;  /* 0xff80000087877808 */ /* 0x000fe40000800000 */
[----:B------:R-:W-:-:S02]  /*31b0*/  FSEL R107, R98, -INF , P1 ;  /* 0xff800000626b7808 */ /* 0x000fc40000800000 */
[----:B-----5:R-:W-:Y:S02]  /*31c0*/  FSEL R176, R7, -INF , P3 ;  /* 0xff80000007b07808 */ /* 0x020fe40001800000 */
[----:B--2---:R-:W-:Y:S01]  /*31d0*/  FMNMX.FTZ R3, R16, R17, !PT ;  /* 0x0000001110037209 */ /* 0x004fe20007810000 */
[----:B------:R2:W5:Y:S01]  /*31e0*/  MUFU.TANH R7, R5 ;  /* 0x0000000500077308 */ /* 0x0005620000002400 */
[----:B------:R-:W-:Y:S02]  /*31f0*/  ISETP.GT.AND P1, PT, R2, 0x21, PT ;  /* 0x000000210200780c */ /* 0x000fe40003f24270 */
[----:B------:R-:W-:Y:S02]  /*3200*/  FMNMX.FTZ R3, R18, R3, !PT ;  /* 0x0000000312037209 */ /* 0x000fe40007810000 */
[----:B------:R-:W-:Y:S02]  /*3210*/  FSEL R173, R72, -INF , P0 ;  /* 0xff80000048ad7808 */ /* 0x000fe40000000000 */
[----:B------:R-:W-:Y:S01]  /*3220*/  FMNMX.FTZ R3, R19, R3, !PT ;  /* 0x0000000313037209 */ /* 0x000fe20007810000 */
[----:B-1----:R-:W-:Y:S01]  /*3230*/  FMUL.FTZ R6, R13, c[0x0][0x320] ;  /* 0x0000c8000d067a20 */ /* 0x002fe20000410000 */
[----:B------:R-:W-:Y:S01]  /*3240*/  FSEL R105, R80, -INF , P2 ;  /* 0xff80000050697808 */ /* 0x000fe20001000000 */
[----:B------:R-:W-:Y:S01]  /*3250*/  FMUL.FTZ R13, R27, c[0x0][0x320] ;  /* 0x0000c8001b0d7a20 */ /* 0x000fe20000410000 */
[----:B------:R-:W-:-:S02]  /*3260*/  FMNMX.FTZ R3, R51, R3, !PT ;  /* 0x0000000333037209 */ /* 0x000fc40007810000 */
[----:B------:R-:W-:Y:S01]  /*3270*/  FSEL R161, R161, -INF , P2 ;  /* 0xff800000a1a17808 */ /* 0x000fe20001000000 */
[----:B------:R-:W1:Y:S01]  /*3280*/  MUFU.TANH R6, R6 ;  /* 0x0000000600067308 */ /* 0x000e620000002400 */
[----:B------:R-:W-:Y:S02]  /*3290*/  FMNMX.FTZ R3, R53, R3, !PT ;  /* 0x0000000335037209 */ /* 0x000fe40007810000 */
[----:B------:R-:W-:Y:S02]  /*32a0*/  FSEL R132, R132, -INF , P2 ;  /* 0xff80000084847808 */ /* 0x000fe40001000000 */
[----:B------:R-:W-:Y:S02]  /*32b0*/  FMNMX.FTZ R3, R52, R3, !PT ;  /* 0x0000000334037209 */ /* 0x000fe40007810000 */
[----:B--2---:R-:W-:Y:S01]  /*32c0*/  FMNMX.FTZ R5, R36, R37, !PT ;  /* 0x0000002524057209 */ /* 0x004fe20007810000 */
[----:B------:R-:W-:Y:S01]  /*32d0*/  MUFU.TANH R13, R13 ;  /* 0x0000000d000d7308 */ /* 0x000fe20000002400 */
[----:B------:R-:W-:-:S02]  /*32e0*/  FMNMX.FTZ R3, R54, R3, !PT ;  /* 0x0000000336037209 */ /* 0x000fc40007810000 */
[----:B------:R-:W-:Y:S02]  /*32f0*/  ISETP.GT.AND P2, PT, R2, 0x29, PT ;  /* 0x000000290200780c */ /* 0x000fe40003f44270 */
[----:B------:R-:W-:Y:S02]  /*3300*/  FSEL R172, R68, -INF , P1 ;  /* 0xff80000044ac7808 */ /* 0x000fe40000800000 */
[----:B------:R-:W-:Y:S02]  /*3310*/  FMNMX.FTZ R3, R173, R3, !PT ;  /* 0x00000003ad037209 */ /* 0x000fe40007810000 */
[----:B------:R-:W-:Y:S02]  /*3320*/  FMNMX.FTZ R5, R39, R5, !PT ;  /* 0x0000000527057209 */ /* 0x000fe40007810000 */
[----:B------:R-:W-:Y:S02]  /*3330*/  FSEL R175, R65, -INF , P0 ;  /* 0xff80000041af7808 */ /* 0x000fe40000000000 */
[----:B------:R-:W-:-:S02]  /*3340*/  FSEL R191, R74, -INF , P0 ;  /* 0xff8000004abf7808 */ /* 0x000fc40000000000 */
[----:B------:R-:W-:Y:S02]  /*3350*/  FSEL R184, R81, -INF , P0 ;  /* 0xff80000051b87808 */ /* 0x000fe40000000000 */
[----:B------:R-:W-:Y:S02]  /*3360*/  FSEL R174, R64, -INF , P1 ;  /* 0xff80000040ae7808 */ /* 0x000fe40000800000 */
[----:B------:R-:W-:Y:S02]  /*3370*/  FSEL R190, R73, -INF , P1 ;  /* 0xff80000049be7808 */ /* 0x000fe40000800000 */
[----:B------:R-:W-:Y:S02]  /*3380*/  FSEL R186, R75, -INF , P1 ;  /* 0xff8000004bba7808 */ /* 0x000fe40000800000 */
[----:B------:R-:W-:Y:S02]  /*3390*/  FSEL R163, R9, -INF , P3 ;  /* 0xff80000009a37808 */ /* 0x000fe40001800000 */
[----:B------:R-:W-:-:S02]  /*33a0*/  FSEL R189, R49, -INF , P3 ;  /* 0xff80000031bd7808 */ /* 0x000fc40001800000 */
[----:B------:R-:W-:Y:S02]  /*33b0*/  FSEL R187, R60, -INF , P3 ;  /* 0xff8000003cbb7808 */ /* 0x000fe40001800000 */
[----:B----4-:R-:W-:Y:S02]  /*33c0*/  FSEL R179, R8, -INF , P2 ;  /* 0xff80000008b37808 */ /* 0x010fe40001000000 */
[----:B------:R-:W-:Y:S02]  /*33d0*/  FSEL R162, R10, -INF , P2 ;  /* 0xff8000000aa27808 */ /* 0x000fe40001000000 */
[----:B------:R-:W-:Y:S02]  /*33e0*/  FSEL R188, R38, -INF , P2 ;  /* 0xff80000026bc7808 */ /* 0x000fe40001000000 */
[----:B------:R-:W-:Y:S02]  /*33f0*/  FSEL R185, R50, -INF , P2 ;  /* 0xff80000032b97808 */ /* 0x000fe40001000000 */
[----:B------:R-:W-:-:S02]  /*3400*/  ISETP.GT.AND P0, PT, R2, 0x30, PT ;  /* 0x000000300200780c */ /* 0x000fc40003f04270 */
[C---:B------:R-:W-:Y:S02]  /*3410*/  ISETP.GT.AND P1, PT, R2.reuse, 0x31, PT ;  /* 0x000000310200780c */ /* 0x040fe40003f24270 */
[C---:B------:R-:W-:Y:S02]  /*3420*/  ISETP.GT.AND P3, PT, R2.reuse, 0x38, PT ;  /* 0x000000380200780c */ /* 0x040fe40003f64270 */
[----:B------:R-:W-:Y:S02]  /*3430*/  ISETP.GT.AND P2, PT, R2, 0x39, PT ;  /* 0x000000390200780c */ /* 0x000fe40003f44270 */
[----:B------:R-:W-:Y:S02]  /*3440*/  FMNMX.FTZ R2, R172, R3, !PT ;  /* 0x00000003ac027209 */ /* 0x000fe40007810000 */
[----:B------:R-:W-:Y:S01]  /*3450*/  FMNMX.FTZ R3, R40, R5, !PT ;  /* 0x0000000528037209 */ /* 0x000fe20007810000 */
[----:B------:R-:W-:Y:S01]  /*3460*/  FMUL.FTZ R5, R31, c[0x0][0x320] ;  /* 0x0000c8001f057a20 */ /* 0x000fe20000410000 */
[----:B------:R-:W-:-:S02]  /*3470*/  FMNMX.FTZ R2, R163, R2, !PT ;  /* 0x00000002a3027209 */ /* 0x000fc40007810000 */
[----:B------:R-:W-:Y:S02]  /*3480*/  FMNMX.FTZ R3, R55, R3, !PT ;  /* 0x0000000337037209 */ /* 0x000fe40007810000 */
[----:B---3--:R-:W-:Y:S02]  /*3490*/  FSEL R205, R11, -INF , P0 ;  /* 0xff8000000bcd7808 */ /* 0x008fe40000000000 */
[----:B------:R-:W-:Y:S01]  /*34a0*/  FMNMX.FTZ R2, R162, R2, !PT ;  /* 0x00000002a2027209 */ /* 0x000fe20007810000 */
[----:B------:R2:W3:Y:S01]  /*34b0*/  MUFU.TANH R11, R5 ;  /* 0x00000005000b7308 */ /* 0x0004e20000002400 */
[----:B------:R-:W-:Y:S02]  /*34c0*/  FMNMX.FTZ R3, R100, R3, !PT ;  /* 0x0000000364037209 */ /* 0x000fe40007810000 */
[----:B------:R-:W-:Y:S02]  /*34d0*/  FSEL R210, R12, -INF , P1 ;  /* 0xff8000000cd27808 */ /* 0x000fe40000800000 */
[----:B------:R-:W-:-:S02]  /*34e0*/  FMNMX.FTZ R2, R205, R2, !PT ;  /* 0x00000002cd027209 */ /* 0x000fc40007810000 */
[----:B------:R-:W-:Y:S02]  /*34f0*/  FMNMX.FTZ R3, R101, R3, !PT ;  /* 0x0000000365037209 */ /* 0x000fe40007810000 */
[----:B-----5:R-:W-:Y:S02]  /*3500*/  FSEL R211, R7, -INF , P3 ;  /* 0xff80000007d37808 */ /* 0x020fe40001800000 */
[----:B------:R-:W-:Y:S02]  /*3510*/  FMNMX.FTZ R2, R210, R2, !PT ;  /* 0x00000002d2027209 */ /* 0x000fe40007810000 */
[----:B------:R-:W-:Y:S02]  /*3520*/  FMNMX.FTZ R3, R105, R3, !PT ;  /* 0x0000000369037209 */ /* 0x000fe40007810000 */
[----:B-1----:R-:W-:Y:S01]  /*3530*/  FSEL R213, R6, -INF , P2 ;  /* 0xff80000006d57808 */ /* 0x002fe20001000000 */
[----:B--2---:R-:W-:Y:S01]  /*3540*/  FMUL.FTZ R5, R14, c[0x0][0x320] ;  /* 0x0000c8000e057a20 */ /* 0x004fe20000410000 */
[----:B------:R-:W-:-:S02]  /*3550*/  FMNMX.FTZ R2, R211, R2, !PT ;  /* 0x00000002d3027209 */ /* 0x000fc40007810000 */
[----:B------:R-:W-:Y:S01]  /*3560*/  FMNMX.FTZ R3, R175, R3, !PT ;  /* 0x00000003af037209 */ /* 0x000fe20007810000 */
[----:B------:R1:W2:Y:S01]  /*3570*/  MUFU.TANH R10, R5 ;  /* 0x00000005000a7308 */ /* 0x0002a20000002400 */
[----:B------:R-:W-:Y:S02]  /*3580*/  FMNMX.FTZ R6, R213, R2, !PT ;  /* 0x00000002d5067209 */ /* 0x000fe40007810000 */
[----:B------:R-:W-:Y:S02]  /*3590*/  FMNMX.FTZ R2, R174, R3, !PT ;  /* 0x00000003ae027209 */ /* 0x000fe40007810000 */
[----:B------:R-:W-:Y:S01]  /*35a0*/  FMNMX.FTZ R3, R41, R42, !PT ;  /* 0x0000002a29037209 */ /* 0x000fe20007810000 */
[----:B------:R-:W4:Y:S01]  /*35b0*/  SHFL.BFLY PT, R7, R6, 0x2, 0x1f ;  /* 0x0c401f0006077f89 */ /* 0x000f2200000e0000 */
[----:B------:R-:W-:Y:S02]  /*35c0*/  FMNMX.FTZ R2, R176, R2, !PT ;  /* 0x00000002b0027209 */ /* 0x000fe40007810000 */
[----:B------:R-:W-:-:S02]  /*35d0*/  FSEL R200, R28, -INF , P0 ;  /* 0xff8000001cc87808 */ /* 0x000fc40000000000 */
[----:B------:R-:W-:Y:S02]  /*35e0*/  FMNMX.FTZ R2, R179, R2, !PT ;  /* 0x00000002b3027209 */ /* 0x000fe40007810000 */
[----:B------:R-:W-:Y:S02]  /*35f0*/  FMNMX.FTZ R3, R43, R3, !PT ;  /* 0x000000032b037209 */ /* 0x000fe40007810000 */
[----:B---3--:R-:W-:Y:S01]  /*3600*/  FSEL R203, R11, -INF , P1 ;  /* 0xff8000000bcb7808 */ /* 0x008fe20000800000 */
[----:B-1----:R-:W-:Y:S01]  /*3610*/  FMUL.FTZ R5, R15, c[0x0][0x320] ;  /* 0x0000c8000f057a20 */ /* 0x002fe20000410000 */
[----:B------:R-:W-:Y:S02]  /*3620*/  FMNMX.FTZ R2, R200, R2, !PT ;  /* 0x00000002c8027209 */ /* 0x000fe40007810000 */
[----:B------:R-:W-:Y:S01]  /*3630*/  FMNMX.FTZ R3, R44, R3, !PT ;  /* 0x000000032c037209 */ /* 0x000fe20007810000 */
[----:B------:R1:W3:Y:S01]  /*3640*/  MUFU.TANH R8, R5 ;  /* 0x0000000500087308 */ /* 0x0002e20000002400 */
[----:B--2---:R-:W-:-:S02]  /*3650*/  FSEL R201, R10, -INF , P3 ;  /* 0xff8000000ac97808 */ /* 0x004fc40001800000 */
[----:B------:R-:W-:Y:S02]  /*3660*/  FMNMX.FTZ R2, R203, R2, !PT ;  /* 0x00000002cb027209 */ /* 0x000fe40007810000 */
[----:B------:R-:W-:Y:S02]  /*3670*/  FMNMX.FTZ R3, R106, R3, !PT ;  /* 0x000000036a037209 */ /* 0x000fe40007810000 */
[----:B------:R-:W-:Y:S02]  /*3680*/  FMNMX.FTZ R2, R201, R2, !PT ;  /* 0x00000002c9027209 */ /* 0x000fe40007810000 */
[----:B------:R-:W-:Y:S02]  /*3690*/  FMNMX.FTZ R3, R107, R3, !PT ;  /* 0x000000036b037209 */ /* 0x000fe40007810000 */
[----:B----4-:R-:W-:Y:S02]  /*36a0*/  FMNMX.FTZ R6, R6, R7, !PT ;  /* 0x0000000706067209 */ /* 0x010fe40007810000 */
[----:B------:R-:W-:-:S02]  /*36b0*/  FMNMX.FTZ R3, R133, R3, !PT ;  /* 0x0000000385037209 */ /* 0x000fc40007810000 */
[----:B------:R-:W-:Y:S01]  /*36c0*/  FSEL R208, R32, -INF , P0 ;  /* 0xff80000020d07808 */ /* 0x000fe20000000000 */
[----:B-1----:R-:W-:Y:S01]  /*36d0*/  FMUL.FTZ R5, R34, c[0x0][0x320] ;  /* 0x0000c80022057a20 */ /* 0x002fe20000410000 */
[----:B---3--:R-:W-:Y:S01]  /*36e0*/  FSEL R209, R8, -INF , P2 ;  /* 0xff80000008d17808 */ /* 0x008fe20001000000 */
[----:B------:R-:W-:Y:S01]  /*36f0*/  FMUL.FTZ R8, R24, c[0x0][0x320] ;  /* 0x0000c80018087a20 */ /* 0x000fe20000410000 */
[----:B------:R-:W1:Y:S01]  /*3700*/  SHFL.BFLY PT, R102, R6, 0x1, 0x1f ;  /* 0x0c201f0006667f89 */ /* 0x000e6200000e0000 */
[----:B------:R2:W3:Y:S01]  /*3710*/  MUFU.TANH R9, R5 ;  /* 0x0000000500097308 */ /* 0x0004e20000002400 */
[----:B------:R-:W-:Y:S02]  /*3720*/  FSEL R214, R26, -INF , P3 ;  /* 0xff8000001ad67808 */ /* 0x000fe40001800000 */
[----:B------:R-:W-:-:S05]  /*3730*/  FSEL R212, R13, -INF , P2 ;  /* 0xff8000000dd47808 */ /* 0x000fca0001000000 */
[----:B------:R4:W5:Y:S01]  /*3740*/  MUFU.TANH R12, R8 ;  /* 0x00000008000c7308 */ /* 0x0009620000002400 */
[----:B--2---:R-:W-:Y:S01]  /*3750*/  FMUL.FTZ R5, R33, c[0x0][0x320] ;  /* 0x0000c80021057a20 */ /* 0x004fe20000410000 */
[----:B---3--:R-:W-:Y:S02]  /*3760*/  FSEL R237, R9, -INF , P0 ;  /* 0xff80000009ed7808 */ /* 0x008fe40000000000 */
[----:B------:R-:W-:-:S04]  /*3770*/  ISETP.GE.AND P0, PT, R145, 0x41, PT ;  /* 0x000000419100780c */ /* 0x000fc80003f06270 */
[----:B------:R2:W3:Y:S01]  /*3780*/  MUFU.TANH R11, R5 ;  /* 0x00000005000b7308 */ /* 0x0004e20000002400 */
[----:B-1----:R-:W-:Y:S01]  /*3790*/  FMNMX.FTZ R102, R6, R102, !PT ;  /* 0x0000006606667209 */ /* 0x002fe20007810000 */
[----:B----4-:R-:W-:Y:S01]  /*37a0*/  FMUL.FTZ R8, R25, c[0x0][0x320] ;  /* 0x0000c80019087a20 */ /* 0x010fe20000410000 */
[----:B-----5:R-:W-:-:S05]  /*37b0*/  FSEL R215, R12, -INF , P3 ;  /* 0xff8000000cd77808 */ /* 0x020fca0001800000 */
[----:B------:R1:W4:Y:S01]  /*37c0*/  MUFU.TANH R10, R8 ;  /* 0x00000008000a7308 */ /* 0x0003220000002400 */
[----:B------:R-:W-:Y:S01]  /*37d0*/  FMUL.FTZ R12, R102, c[0x0][0x2d0] ;  /* 0x0000b400660c7a20 */ /* 0x000fe20000410000 */
[----:B--2---:R-:W-:Y:S02]  /*37e0*/  FMNMX.FTZ R5, R209, R2, !PT ;  /* 0x00000002d1057209 */ /* 0x004fe40007810000 */
[----:B------:R-:W-:Y:S02]  /*37f0*/  FMNMX.FTZ R2, R132, R3, !PT ;  /* 0x0000000384027209 */ /* 0x000fe40007810000 */
[----:B------:R-:W-:Y:S01]  /*3800*/  FMNMX.FTZ R3, R46, R45, !PT ;  /* 0x0000002d2e037209 */ /* 0x000fe20007810000 */
[----:B------:R-:W2:Y:S01]  /*3810*/  SHFL.BFLY PT, R7, R5, 0x2, 0x1f ;  /* 0x0c401f0005077f89 */ /* 0x000ea200000e0000 */
[----:B------:R-:W-:Y:S02]  /*3820*/  FMNMX.FTZ R2, R184, R2, !PT ;  /* 0x00000002b8027209 */ /* 0x000fe40007810000 */
[----:B------:R-:W-:Y:S01]  /*3830*/  FMNMX.FTZ R3, R47, R3, !PT ;  /* 0x000000032f037209 */ /* 0x000fe20007810000 */
[----:B-1----:R-:W-:Y:S01]  /*3840*/  FMUL.FTZ R8, R35, c[0x0][0x320] ;  /* 0x0000c80023087a20 */ /* 0x002fe20000410000 */
[----:B------:R-:W-:-:S02]  /*3850*/  FMNMX.FTZ R2, R186, R2, !PT ;  /* 0x00000002ba027209 */ /* 0x000fc40007810000 */
[----:B------:R-:W-:Y:S02]  /*3860*/  FMNMX.FTZ R3, R48, R3, !PT ;  /* 0x0000000330037209 */ /* 0x000fe40007810000 */
[----:B------:R-:W-:Y:S02]  /*3870*/  FMNMX.FTZ R2, R187, R2, !PT ;  /* 0x00000002bb027209 */ /* 0x000fe40007810000 */
[----:B------:R-:W-:Y:S02]  /*3880*/  FMNMX.FTZ R3, R134, R3, !PT ;  /* 0x0000000386037209 */ /* 0x000fe40007810000 */
[----:B------:R-:W-:Y:S02]  /*3890*/  FMNMX.FTZ R2, R185, R2, !PT ;  /* 0x00000002b9027209 */ /* 0x000fe40007810000 */
[----:B------:R-:W-:Y:S02]  /*38a0*/  FMNMX.FTZ R3, R135, R3, !PT ;  /* 0x0000000387037209 */ /* 0x000fe40007810000 */
[----:B---3--:R-:W-:-:S02]  /*38b0*/  FSEL R15, R11, -INF , P1 ;  /* 0xff8000000b0f7808 */ /* 0x008fc40000800000 */
[----:B------:R-:W-:Y:S01]  /*38c0*/  FMNMX.FTZ R2, R208, R2, !PT ;  /* 0x00000002d0027209 */ /* 0x000fe20007810000 */
[----:B------:R1:W3:Y:S01]  /*38d0*/  MUFU.TANH R11, R8 ;  /* 0x00000008000b7308 */ /* 0x0002e20000002400 */
[----:B------:R-:W-:Y:S02]  /*38e0*/  FMNMX.FTZ R3, R160, R3, !PT ;  /* 0x00000003a0037209 */ /* 0x000fe40007810000 */
[----:B------:R-:W-:Y:S02]  /*38f0*/  FMNMX.FTZ R2, R15, R2, !PT ;  /* 0x000000020f027209 */ /* 0x000fe40007810000 */
[----:B--2---:R-:W-:Y:S02]  /*3900*/  FMNMX.FTZ R9, R5, R7, !PT ;  /* 0x0000000705097209 */ /* 0x004fe40007810000 */
[----:B------:R-:W-:Y:S02]  /*3910*/  FMNMX.FTZ R5, R161, R3, !PT ;  /* 0x00000003a1057209 */ /* 0x000fe40007810000 */
[----:B----4-:R-:W-:-:S02]  /*3920*/  FSEL R222, R10, -INF , P2 ;  /* 0xff8000000ade7808 */ /* 0x010fc40001000000 */
[----:B------:R-:W-:Y:S02]  /*3930*/  FMNMX.FTZ R3, R215, R2, !PT ;  /* 0x00000002d7037209 */ /* 0x000fe40007810000 */
[----:B------:R-:W-:Y:S02]  /*3940*/  FMNMX.FTZ R5, R191, R5, !PT ;  /* 0x00000005bf057209 */ /* 0x000fe40007810000 */
[----:B------:R-:W-:Y:S02]  /*3950*/  @P0 LEA.HI.SX32 R2, R250, 0xfffffffe, 0x1a ;  /* 0xfffffffefa020811 */ /* 0x000fe400078fd2ff */
[----:B------:R-:W-:Y:S02]  /*3960*/  FMNMX.FTZ R10, R222, R3, !PT ;  /* 0x00000003de0a7209 */ /* 0x000fe40007810000 */
[----:B------:R-:W-:Y:S01]  /*3970*/  FMNMX.FTZ R3, R190, R5, !PT ;  /* 0x00000005be037209 */ /* 0x000fe20007810000 */
[----:B------:R-:W-:Y:S01]  /*3980*/  @P0 IMAD R6, R157, R2, RZ ;  /* 0x000000029d060224 */ /* 0x000fe200078e02ff */
[----:B------:R-:W-:Y:S01]  /*3990*/  @P0 SHF.R.S32.HI R7, RZ, 0x1f, R2 ;  /* 0x0000001fff070819 */ /* 0x000fe20000011402 */
[----:B-1----:R-:W1:Y:S01]  /*39a0*/  SHFL.BFLY PT, R8, R10, 0x2, 0x1f ;  /* 0x0c401f000a087f89 */ /* 0x002e6200000e0000 */
[----:B------:R-:W-:Y:S01]  /*39b0*/  FMNMX.FTZ R5, R189, R3, !PT ;  /* 0x00000003bd057209 */ /* 0x000fe20007810000 */
[----:B------:R-:W-:Y:S01]  /*39c0*/  @P0 IMAD.WIDE.U32 R2, R2, R159, R166 ;  /* 0x0000009f02020225 */ /* 0x000fe200078e00a6 */
[----:B---3--:R-:W-:-:S02]  /*39d0*/  FSEL R223, R11, -INF , P1 ;  /* 0xff8000000bdf7808 */ /* 0x008fc40000800000 */
[----:B------:R-:W-:Y:S01]  /*39e0*/  FMNMX.FTZ R5, R188, R5, !PT ;  /* 0x00000005bc057209 */ /* 0x000fe20007810000 */
[----:B------:R-:W-:Y:S01]  /*39f0*/  @P0 IMAD R7, R7, R159, R6 ;  /* 0x0000009f07070224 */ /* 0x000fe200078e0206 */
[----:B------:R-:W-:Y:S01]  /*3a00*/  FSETP.NEU.FTZ.AND P1, PT, R102, -INF , PT ;  /* 0xff8000006600780b */ /* 0x000fe20003f3d000 */
[----:B------:R-:W2:Y:S02]  /*3a10*/  SHFL.BFLY PT, R11, R9, 0x1, 0x1f ;  /* 0x0c201f00090b7f89 */ /* 0x000ea400000e0000 */
[----:B------:R-:W-:Y:S01]  /*3a20*/  @P0 IMAD.IADD R7, R3, 0x1, R7 ;  /* 0x0000000103070824 */ /* 0x000fe200078e0207 */
[----:B------:R-:W-:Y:S02]  /*3a30*/  FMNMX.FTZ R3, R237, R5, !PT ;  /* 0x00000005ed037209 */ /* 0x000fe40007810000 */
[----:B------:R-:W-:Y:S02]  /*3a40*/  FSEL R12, R12, RZ, P1 ;  /* 0x000000ff0c0c7208 */ /* 0x000fe40000800000 */
[----:B------:R-:W-:-:S02]  /*3a50*/  FMNMX.FTZ R3, R223, R3, !PT ;  /* 0x00000003df037209 */ /* 0x000fc40007810000 */
[----:B------:R-:W-:Y:S01]  /*3a60*/  @P0 LEA R6, P1, R2, c[0x0][0x1c8], 0x1 ;  /* 0x0000720002060a11 */ /* 0x000fe200078208ff */
[--C-:B------:R-:W-:Y:S01]  /*3a70*/  FFMA.FTZ R5, R16, c[0x0][0x2d0], -R12.reuse ;  /* 0x0000b40010057a23 */ /* 0x100fe2000001080c */
[----:B------:R-:W-:Y:S02]  /*3a80*/  FMNMX.FTZ R3, R214, R3, !PT ;  /* 0x00000003d6037209 */ /* 0x000fe40007810000 */
[----:B------:R-:W-:Y:S01]  /*3a90*/  @P0 LEA.HI.X R7, R2, c[0x0][0x1cc], R7, 0x1, P1 ;  /* 0x0000730002070a11 */ /* 0x000fe200008f0c07 */
[----:B------:R3:W-:Y:S01]  /*3aa0*/  MUFU.EX2 R249, R5 ;  /* 0x0000000500f97308 */ /* 0x0007e20000000800 */
[--C-:B------:R-:W-:Y:S01]  /*3ab0*/  FFMA.FTZ R2, R17, c[0x0][0x2d0], -R12.reuse ;  /* 0x0000b40011027a23 */ /* 0x100fe2000001080c */
[----:B-1----:R-:W-:Y:S02]  /*3ac0*/  FMNMX.FTZ R10, R10, R8, !PT ;  /* 0x000000080a0a7209 */ /* 0x002fe40007810000 */
[----:B------:R-:W-:Y:S01]  /*3ad0*/  @P0 LEA R8, P1, R158, R6, 0x1 ;  /* 0x000000069e080211 */ /* 0x000fe200078208ff */
[----:B------:R1:W-:Y:S03]  /*3ae0*/  @P0 LDGSTS.E.BYPASS.LTC128B.128 [R233+0x3100], [R6.64], !P4 ;  /* 0x0310000006e90fae */ /* 0x0003e6000e101d44 */
[----:B------:R2:W4:Y:S01]  /*3af0*/  MUFU.EX2 R247, R2 ;  /* 0x0000000200f77308 */ /* 0x0005220000000800 */
[----:B------:R1:W-:Y:S04]  /*3b00*/  @P0 LDGSTS.E.BYPASS.LTC128B.128 [R233+0x4100], [R6.64+0x40], !P6 ;  /* 0x0410004006e90fae */ /* 0x0003e8000f101d44 */
[----:B------:R1:W-:Y:S01]  /*3b10*/  @P0 LDGSTS.E.BYPASS.LTC128B.128 [R233+0x5100], [R6.64+0x80], !P5 ;  /* 0x0510008006e90fae */ /* 0x0003e2000e901d44 */
[----:B---3--:R-:W-:Y:S01]  /*3b20*/  FMNMX.FTZ R5, R212, R3, !PT ;  /* 0x00000003d4057209 */ /* 0x008fe20007810000 */
[----:B------:R-:W-:-:S02]  /*3b30*/  FFMA.FTZ R3, R18, c[0x0][0x2d0], -R12 ;  /* 0x0000b40012037a23 */ /* 0x000fc4000001080c */
[----:B------:R-:W3:Y:S02]  /*3b40*/  SHFL.BFLY PT, R14, R10, 0x1, 0x1f ;  /* 0x0c201f000a0e7f89 */ /* 0x000ee400000e0000 */
[----:B------:R5:W-:Y:S02]  /*3b50*/  MUFU.EX2 R246, R3 ;  /* 0x0000000300f67308 */ /* 0x000be40000000800 */
[----:B------:R-:W1:Y:S01]  /*3b60*/  SHFL.BFLY PT, R13, R5, 0x2, 0x1f ;  /* 0x0c401f00050d7f89 */ /* 0x000e6200000e0000 */
[----:B--2---:R-:W-:Y:S01]  /*3b70*/  FMNMX.FTZ R2, R9, R11, !PT ;  /* 0x0000000b09027209 */ /* 0x004fe20007810000 */
[----:B------:R-:W-:Y:S01]  /*3b80*/  FFMA.FTZ R11, R19, c[0x0][0x2d0], -R12 ;  /* 0x0000b400130b7a23 */ /* 0x000fe2000001080c */
[----:B------:R-:W-:Y:S02]  /*3b90*/  @P0 LEA.HI.X R9, R158, R7, R164, 0x1, P1 ;  /* 0x000000079e090211 */ /* 0x000fe400008f0ca4 */
[C---:B------:R-:W-:Y:S01]  /*3ba0*/  FSETP.NEU.FTZ.AND P1, PT, R2.reuse, -INF , PT ;  /* 0xff8000000200780b */ /* 0x040fe20003f3d000 */
[----:B------:R2:W1:Y:S02]  /*3bb0*/  MUFU.EX2 R248, R11 ;  /* 0x0000000b00f87308 */ /* 0x0004640000000800 */
[----:B------:R4:W-:Y:S04]  /*3bc0*/  @P0 LDGSTS.E.BYPASS.LTC128B.128 [R233+0x3900], [R8.64], !P4 ;  /* 0x0390000008e90fae */ /* 0x0009e8000e101d44 */
[----:B------:R4:W-:Y:S01]  /*3bd0*/  @P0 LDGSTS.E.BYPASS.LTC128B.128 [R233+0x4900], [R8.64+0x40], !P6 ;  /* 0x0490004008e90fae */ /* 0x0009e2000f101d44 */
[----:B-----5:R-:W-:-:S03]  /*3be0*/  FMUL.FTZ R3, R2, c[0x0][0x2d0] ;  /* 0x0000b40002037a20 */ /* 0x020fc60000410000 */
[----:B------:R4:W-:Y:S02]  /*3bf0*/  @P0 LDGSTS.E.BYPASS.LTC128B.128 [R233+0x5900], [R8.64+0x80], !P5 ;  /* 0x0590008008e90fae */ /* 0x0009e4000e901d44 */
[----:B------:R-:W-:Y:S02]  /*3c00*/  FSEL R3, R3, RZ, P1 ;  /* 0x000000ff03037208 */ /* 0x000fe40000800000 */
[----:B------:R-:W-:Y:S01]  /*3c10*/  LDSM.16.MT88.4 R24, [R217+0x100] ;  /* 0x00010000d918783b */ /* 0x000fe20000004200 */
[----:B---3--:R-:W-:Y:S02]  /*3c20*/  FMNMX.FTZ R104, R10, R14, !PT ;  /* 0x0000000e0a687209 */ /* 0x008fe40007810000 */
[----:B-1----:R-:W-:Y:S01]  /*3c30*/  FMNMX.FTZ R4, R5, R13, !PT ;  /* 0x0000000d05047209 */ /* 0x002fe20007810000 */
[--C-:B------:R-:W-:Y:S01]  /*3c40*/  FFMA.FTZ R6, R37, c[0x0][0x2d0], -R3.reuse ;  /* 0x0000b40025067a23 */ /* 0x100fe20000010803 */
[----:B------:R-:W-:Y:S01]  /*3c50*/  LDSM.16.MT88.4 R16, [R218+0x100] ;  /* 0x00010000da10783b */ /* 0x000fe20000004200 */
[--C-:B--2---:R-:W-:Y:S01]  /*3c60*/  FFMA.FTZ R11, R36, c[0x0][0x2d0], -R3.reuse ;  /* 0x0000b400240b7a23 */ /* 0x104fe20000010803 */
[----:B------:R-:W-:Y:S01]  /*3c70*/  FSETP.NEU.FTZ.AND P1, PT, R104, -INF , PT ;  /* 0xff8000006800780b */ /* 0x000fe20003f3d000 */
[----:B------:R1:W-:Y:S01]  /*3c80*/  MUFU.EX2 R243, R6 ;  /* 0x0000000600f37308 */ /* 0x0003e20000000800 */
[--C-:B------:R-:W-:Y:S01]  /*3c90*/  FFMA.FTZ R0, R39, c[0x0][0x2d0], -R3.reuse ;  /* 0x0000b40027007a23 */ /* 0x100fe20000010803 */
[----:B------:R-:W-:Y:S01]  /*3ca0*/  LDSM.16.MT88.4 R20, [R217+0x1100] ;  /* 0x00110000d914783b */ /* 0x000fe20000004200 */
[----:B------:R-:W-:-:S03]  /*3cb0*/  FFMA.FTZ R5, R40, c[0x0][0x2d0], -R3 ;  /* 0x0000b40028057a23 */ /* 0x000fc60000010803 */
[----:B------:R-:W-:Y:S02]  /*3cc0*/  LDSM.16.MT88.4 R28, [R218+0x1100] ;  /* 0x00110000da1c783b */ /* 0x000fe40000004200 */
[----:B------:R2:W-:Y:S02]  /*3cd0*/  MUFU.EX2 R242, R0 ;  /* 0x0000000000f27308 */ /* 0x0005e40000000800 */
[----:B------:R-:W-:Y:S04]  /*3ce0*/  LDSM.16.MT88.4 R32, [R217+0x2100] ;  /* 0x00210000d920783b */ /* 0x000fe80000004200 */
[----:B------:R-:W-:Y:S02]  /*3cf0*/  LDSM.16.MT88.4 R36, [R218+0x2100] ;  /* 0x00210000da24783b */ /* 0x000fe40000004200 */
[----:B------:R-:W-:Y:S02]  /*3d00*/  MUFU.EX2 R245, R11 ;  /* 0x0000000b00f57308 */ /* 0x000fe40000000800 */
[----:B-1----:R-:W1:Y:S04]  /*3d10*/  SHFL.BFLY PT, R6, R4, 0x1, 0x1f ;  /* 0x0c201f0004067f89 */ /* 0x002e6800000e0000 */
[----:B------:R-:W0:Y:S01]  /*3d20*/  LDGDEPBAR ;  /* 0x00000000000079af */ /* 0x000e220000000000 */
[----:B--2---:R-:W-:Y:S01]  /*3d30*/  FMUL.FTZ R0, R104, c[0x0][0x2d0] ;  /* 0x0000b40068007a20 */ /* 0x004fe20000410000 */
[----:B------:R2:W3:Y:S04]  /*3d40*/  MUFU.EX2 R244, R5 ;  /* 0x0000000500f47308 */ /* 0x0004e80000000800 */
[----:B------:R-:W-:-:S05]  /*3d50*/  FSEL R0, R0, RZ, P1 ;  /* 0x000000ff00007208 */ /* 0x000fca0000800000 */
[----:B----4-:R-:W-:-:S04]  /*3d60*/  FFMA.FTZ R9, R43, c[0x0][0x2d0], -R0 ;  /* 0x0000b4002b097a23 */ /* 0x010fc80000010800 */
[----:B------:R-:W-:Y:S01]  /*3d70*/  MUFU.EX2 R240, R9 ;  /* 0x0000000900f07308 */ /* 0x000fe20000000800 */
[----:B--2---:R-:W-:Y:S01]  /*3d80*/  FFMA.FTZ R5, R41, c[0x0][0x2d0], -R0 ;  /* 0x0000b40029057a23 */ /* 0x004fe20000010800 */
[----:B-1----:R-:W-:Y:S02]  /*3d90*/  FMNMX.FTZ R103, R4, R6, !PT ;  /* 0x0000000604677209 */ /* 0x002fe40007810000 */
[----:B------:R-:W-:Y:S02]  /*3da0*/  F2FP.BF16.PACK_AB R4, R247, R249 ;  /* 0x000000f9f704723e */ /* 0x000fe400000010ff */
[C---:B------:R-:W-:Y:S01]  /*3db0*/  FSETP.NEU.FTZ.AND P1, PT, R103.reuse, -INF , PT ;  /* 0xff8000006700780b */ /* 0x040fe20003f3d000 */
[----:B------:R-:W-:Y:S01]  /*3dc0*/  FMUL.FTZ R8, R103, c[0x0][0x2d0] ;  /* 0x0000b40067087a20 */ /* 0x000fe20000410000 */
[----:B------:R1:W-:Y:S01]  /*3dd0*/  MUFU.EX2 R239, R5 ;  /* 0x0000000500ef7308 */ /* 0x0003e20000000800 */
[----:B------:R-:W-:Y:S02]  /*3de0*/  F2FP.BF16.PACK_AB R6, R248, R246 ;  /* 0x000000f6f806723e */ /* 0x000fe400000010ff */
[----:B---3--:R-:W-:-:S02]  /*3df0*/  F2FP.BF16.PACK_AB R7, R244, R242 ;  /* 0x000000f2f407723e */ /* 0x008fc400000010ff */
[----:B------:R-:W-:Y:S01]  /*3e00*/  FSEL R13, R8, RZ, P1 ;  /* 0x000000ff080d7208 */ /* 0x000fe20000800000 */
[----:B------:R-:W-:-:S04]  /*3e10*/  FFMA.FTZ R8, R44, c[0x0][0x2d0], -R0 ;  /* 0x0000b4002c087a23 */ /* 0x000fc80000010800 */
[----:B------:R2:W3:Y:S01]  /*3e20*/  MUFU.EX2 R241, R8 ;  /* 0x0000000800f17308 */ /* 0x0004e20000000800 */
[----:B-1----:R-:W-:Y:S02]  /*3e30*/  FFMA.FTZ R5, R42, c[0x0][0x2d0], -R0 ;  /* 0x0000b4002a057a23 */ /* 0x002fe40000010800 */
[----:B------:R-:W-:Y:S05]  /*3e40*/  LDSM.16.MT88.4 R40, [R218+0x2500] ;  /* 0x00250000da28783b */ /* 0x000fea0000004200 */
[----:B------:R1:W-:Y:S01]  /*3e50*/  MUFU.EX2 R232, R5 ;  /* 0x0000000500e87308 */ /* 0x0003e20000000800 */
[----:B--2---:R-:W-:Y:S01]  /*3e60*/  FFMA.FTZ R8, R46, c[0x0][0x2d0], -R13 ;  /* 0x0000b4002e087a23 */ /* 0x004fe2000001080d */
[----:B---3--:R-:W-:-:S06]  /*3e70*/  F2FP.BF16.PACK_AB R10, R241, R240 ;  /* 0x000000f0f10a723e */ /* 0x008fcc00000010ff */
[----:B------:R2:W-:Y:S01]  /*3e80*/  MUFU.EX2 R229, R8 ;  /* 0x0000000800e57308 */ /* 0x0005e20000000800 */
[----:B-1----:R-:W-:-:S07]  /*3e90*/  F2FP.BF16.PACK_AB R5, R243, R245 ;  /* 0x000000f5f305723e */ /* 0x002fce00000010ff */
[----:B------:R-:W-:Y:S01]  /*3ea0*/  HMMA.16816.F32.BF16 R120, R4, R24, RZ ;  /* 0x000000180478723c */ /* 0x000fe200000418ff */
[----:B--2---:R-:W-:-:S04]  /*3eb0*/  FFMA.FTZ R8, R45, c[0x0][0x2d0], -R13 ;  /* 0x0000b4002d087a23 */ /* 0x004fc8000001080d */
[----:B------:R1:W2:Y:S03]  /*3ec0*/  MUFU.EX2 R228, R8 ;  /* 0x0000000800e47308 */ /* 0x0002a60000000800 */
[C---:B------:R-:W-:Y:S08]  /*3ed0*/  HMMA.16816.F32.BF16 R116, R4.reuse, R16, RZ ;  /* 0x000000100474723c */ /* 0x040ff000000418ff */
[----:B------:R-:W-:Y:S01]  /*3ee0*/  HMMA.16816.F32.BF16 R112, R4, R20, RZ ;  /* 0x000000140470723c */ /* 0x000fe200000418ff */
[----:B-1----:R-:W-:-:S07]  /*3ef0*/  FFMA.FTZ R8, R47, c[0x0][0x2d0], -R13 ;  /* 0x0000b4002f087a23 */ /* 0x002fce000001080d */
[C---:B------:R-:W-:Y:S01]  /*3f00*/  HMMA.16816.F32.BF16 R108, R4.reuse, R28, RZ ;  /* 0x0000001c046c723c */ /* 0x040fe200000418ff */
[----:B--2---:R-:W-:Y:S01]  /*3f10*/  F2FP.BF16.PACK_AB R9, R228, R229 ;  /* 0x000000e5e409723e */ /* 0x004fe200000010ff */
[----:B------:R1:W-:Y:S06]  /*3f20*/  MUFU.EX2 R231, R8 ;  /* 0x0000000800e77308 */ /* 0x0003ec0000000800 */
[C---:B------:R-:W-:Y:S08]  /*3f30*/  HMMA.16816.F32.BF16 R96, R4.reuse, R32, RZ ;  /* 0x000000200460723c */ /* 0x040ff000000418ff */
[----:B------:R-:W-:Y:S01]  /*3f40*/  HMMA.16816.F32.BF16 R92, R4, R36, RZ ;  /* 0x00000024045c723c */ /* 0x000fe200000418ff */
[----:B-1----:R-:W-:-:S04]  /*3f50*/  FFMA.FTZ R8, R48, c[0x0][0x2d0], -R13 ;  /* 0x0000b40030087a23 */ /* 0x002fc8000001080d */
[----:B------:R1:W2:Y:S03]  /*3f60*/  MUFU.EX2 R238, R8 ;  /* 0x0000000800ee7308 */ /* 0x0002a60000000800 */
[C---:B------:R-:W-:Y:S08]  /*3f70*/  HMMA.16816.F32.BF16 R88, R4.reuse, R26, RZ ;  /* 0x0000001a0458723c */ /* 0x040ff000000418ff */
[----:B------:R-:W-:Y:S01]  /*3f80*/  HMMA.16816.F32.BF16 R84, R4, R18, RZ ;  /* 0x000000120454723c */ /* 0x000fe200000418ff */
[----:B-1----:R-:W-:-:S07]  /*3f90*/  F2FP.BF16.PACK_AB R8, R232, R239 ;  /* 0x000000efe808723e */ /* 0x002fce00000010ff */
[----:B------:R-:W-:Y:S01]  /*3fa0*/  HMMA.16816.F32.BF16 R80, R4, R22, RZ ;  /* 0x000000160450723c */ /* 0x000fe200000418ff */
[----:B--2---:R-:W-:-:S07]  /*3fb0*/  F2FP.BF16.PACK_AB R11, R238, R231 ;  /* 0x000000e7ee0b723e */ /* 0x004fce00000010ff */
[C---:B------:R-:W-:Y:S08]  /*3fc0*/  HMMA.16816.F32.BF16 R76, R4.reuse, R30, RZ ;  /* 0x0000001e044c723c */ /* 0x040ff000000418ff */
[C---:B------:R-:W-:Y:S08]  /*3fd0*/  HMMA.16816.F32.BF16 R72, R4.reuse, R34, RZ ;  /* 0x000000220448723c */ /* 0x040ff000000418ff */
[----:B------:R-:W-:Y:S07]  /*3fe0*/  HMMA.16816.F32.BF16 R64, R4, R38, RZ ;  /* 0x000000260440723c */ /* 0x000fee00000418ff */
[--C-:B------:R-:W-:Y:S01]  /*3ff0*/  FFMA.FTZ R4, R51, c[0x0][0x2d0], -R12.reuse ;  /* 0x0000b40033047a23 */ /* 0x100fe2000001080c */
[C---:B------:R-:W-:Y:S03]  /*4000*/  HMMA.16816.F32.BF16 R68, R8.reuse, R24, RZ ;  /* 0x000000180844723c */ /* 0x040fe600000418ff */
[----:B------:R1:W-:Y:S05]  /*4010*/  MUFU.EX2 R230, R4 ;  /* 0x0000000400e67308 */ /* 0x0003ea0000000800 */
[C---:B------:R-:W-:Y:S01]  /*4020*/  HMMA.16816.F32.BF16 R136, R8.reuse, R26, RZ ;  /* 0x0000001a0888723c */ /* 0x040fe200000418ff */
[----:B------:R-:W2:Y:S07]  /*4030*/  LDSM.16.MT88.4 R24, [R217+0x500] ;  /* 0x00050000d918783b */ /* 0x000eae0000004200 */
[----:B------:R-:W-:Y:S01]  /*4040*/  HMMA.16816.F32.BF16 R60, R8, R16, RZ ;  /* 0x00000010083c723c */ /* 0x000fe200000418ff */
[----:B-1----:R-:W-:-:S04]  /*4050*/  FFMA.FTZ R4, R53, c[0x0][0x2d0], -R12 ;  /* 0x0000b40035047a23 */ /* 0x002fc8000001080c */
[----:B------:R1:W-:Y:S03]  /*4060*/  MUFU.EX2 R236, R4 ;  /* 0x0000000400ec7308 */ /* 0x0003e60000000800 */
[C---:B------:R-:W-:Y:S01]  /*4070*/  HMMA.16816.F32.BF16 R128, R8.reuse, R18, RZ ;  /* 0x000000120880723c */ /* 0x040fe200000418ff */
[----:B------:R-:W-:Y:S07]  /*4080*/  LDSM.16.MT88.4 R16, [R217+0x1500] ;  /* 0x00150000d910783b */ /* 0x000fee0000004200 */
[----:B------:R-:W-:Y:S01]  /*4090*/  HMMA.16816.F32.BF16 R56, R8, R20, RZ ;  /* 0x000000140838723c */ /* 0x000fe200000418ff */
[----:B-1----:R-:W-:-:S07]  /*40a0*/  FFMA.FTZ R4, R52, c[0x0][0x2d0], -R12 ;  /* 0x0000b40034047a23 */ /* 0x002fce000001080c */
[C---:B------:R-:W-:Y:S01]  /*40b0*/  HMMA.16816.F32.BF16 R124, R8.reuse, R22, RZ ;  /* 0x00000016087c723c */ /* 0x040fe200000418ff */
[----:B------:R-:W1:Y:S01]  /*40c0*/  LDSM.16.MT88.4 R20, [R218+0x500] ;  /* 0x00050000da14783b */ /* 0x000e620000004200 */
[----:B------:R3:W-:Y:S06]  /*40d0*/  MUFU.EX2 R235, R4 ;  /* 0x0000000400eb7308 */ /* 0x0007ec0000000800 */
[C---:B------:R-:W-:Y:S08]  /*40e0*/  HMMA.16816.F32.BF16 R140, R8.reuse, R30, RZ ;  /* 0x0000001e088c723c */ /* 0x040ff000000418ff */
[----:B------:R-:W-:Y:S01]  /*40f0*/  HMMA.16816.F32.BF16 R48, R8, R32, RZ ;  /* 0x000000200830723c */ /* 0x000fe200000418ff */
[----:B---3--:R-:W-:-:S04]  /*4100*/  FFMA.FTZ R4, R54, c[0x0][0x2d0], -R12 ;  /* 0x0000b40036047a23 */ /* 0x008fc8000001080c */
[----:B------:R3:W4:Y:S03]  /*4110*/  MUFU.EX2 R234, R4 ;  /* 0x0000000400ea7308 */ /* 0x0007260000000800 */
[C---:B------:R-:W-:Y:S01]  /*4120*/  HMMA.16816.F32.BF16 R152, R8.reuse, R34, RZ ;  /* 0x000000220898723c */ /* 0x040fe200000418ff */
[----:B------:R-:W5:Y:S07]  /*4130*/  LDSM.16.MT88.4 R32, [R217+0x2500] ;  /* 0x00250000d920783b */ /* 0x000f6e0000004200 */
[----:B------:R-:W-:Y:S01]  /*4140*/  HMMA.16816.F32.BF16 R44, R8, R36, RZ ;  /* 0x00000024082c723c */ /* 0x000fe200000418ff */
[----:B---3--:R-:W-:-:S07]  /*4150*/  FFMA.FTZ R4, R55, c[0x0][0x2d0], -R3 ;  /* 0x0000b40037047a23 */ /* 0x008fce0000010803 */
[C---:B------:R-:W-:Y:S01]  /*4160*/  HMMA.16816.F32.BF16 R156, R8.reuse, R38, RZ ;  /* 0x00000026089c723c */ /* 0x040fe200000418ff */
[----:B----4-:R-:W-:Y:S01]  /*4170*/  F2FP.BF16.PACK_AB R6, R234, R235 ;  /* 0x000000ebea06723e */ /* 0x010fe200000010ff */
[----:B------:R-:W-:Y:S01]  /*4180*/  LDSM.16.MT88.4 R36, [R218+0x2900] ;  /* 0x00290000da24783b */ /* 0x000fe20000004200 */
[----:B------:R3:W-:Y:S05]  /*4190*/  MUFU.EX2 R224, R4 ;  /* 0x0000000400e07308 */ /* 0x0007ea0000000800 */
[----:B------:R-:W-:Y:S01]  /*41a0*/  HMMA.16816.F32.BF16 R52, R8, R28, RZ ;  /* 0x0000001c0834723c */ /* 0x000fe200000418ff */
[----:B------:R-:W4:Y:S06]  /*41b0*/  LDSM.16.MT88.4 R28, [R218+0x1500] ;  /* 0x00150000da1c783b */ /* 0x000f2c0000004200 */
[----:B------:R-:W-:-:S02]  /*41c0*/  FFMA.FTZ R8, R133, c[0x0][0x2d0], -R0 ;  /* 0x0000b40085087a23 */ /* 0x000fc40000010800 */
[----:B------:R-:W-:Y:S02]  /*41d0*/  FADD.FTZ R9, R229, R228 ;  /* 0x000000e4e5097221 */ /* 0x000fe40000010000 */
[----:B------:R1:W-:Y:S01]  /*41e0*/  MUFU.EX2 R204, R8 ;  /* 0x0000000800cc7308 */ /* 0x0003e20000000800 */
[----:B---3--:R-:W-:Y:S02]  /*41f0*/  FFMA.FTZ R4, R100, c[0x0][0x2d0], -R3 ;  /* 0x0000b40064047a23 */ /* 0x008fe40000010803 */
[----:B------:R-:W-:-:S05]  /*4200*/  FADD.FTZ R11, R231, R9 ;  /* 0x00000009e70b7221 */ /* 0x000fca0000010000 */
[----:B------:R3:W2:Y:S01]  /*4210*/  MUFU.EX2 R227, R4 ;  /* 0x0000000400e37308 */ /* 0x0006a20000000800 */
[----:B-1----:R-:W-:-:S07]  /*4220*/  FFMA.FTZ R8, R132, c[0x0][0x2d0], -R0 ;  /* 0x0000b40084087a23 */ /* 0x002fce0000010800 */
[----:B------:R1:W-:Y:S01]  /*4230*/  MUFU.EX2 R202, R8 ;  /* 0x0000000800ca7308 */ /* 0x0003e20000000800 */
[----:B---3--:R-:W-:Y:S01]  /*4240*/  FFMA.FTZ R4, R101, c[0x0][0x2d0], -R3 ;  /* 0x0000b40065047a23 */ /* 0x008fe20000010803 */
[----:B--2---:R-:W-:-:S06]  /*4250*/  F2FP.BF16.PACK_AB R5, R227, R224 ;  /* 0x000000e0e305723e */ /* 0x004fcc00000010ff */
[----:B------:R2:W-:Y:S01]  /*4260*/  MUFU.EX2 R226, R4 ;  /* 0x0000000400e27308 */ /* 0x0005e20000000800 */
[----:B-1----:R-:W-:-:S07]  /*4270*/  FFMA.FTZ R8, R134, c[0x0][0x2d0], -R13 ;  /* 0x0000b40086087a23 */ /* 0x002fce000001080d */
[----:B------:R1:W-:Y:S01]  /*4280*/  MUFU.EX2 R198, R8 ;  /* 0x0000000800c67308 */ /* 0x0003e20000000800 */
[----:B--2---:R-:W-:-:S07]  /*4290*/  FFMA.FTZ R4, R105, c[0x0][0x2d0], -R3 ;  /* 0x0000b40069047a23 */ /* 0x004fce0000010803 */
[----:B------:R2:W3:Y:S01]  /*42a0*/  MUFU.EX2 R225, R4 ;  /* 0x0000000400e17308 */ /* 0x0004e20000000800 */
[----:B-1----:R-:W-:-:S07]  /*42b0*/  FFMA.FTZ R8, R135, c[0x0][0x2d0], -R13 ;  /* 0x0000b40087087a23 */ /* 0x002fce000001080d */
[----:B------:R1:W-:Y:S01]  /*42c0*/  MUFU.EX2 R199, R8 ;  /* 0x0000000800c77308 */ /* 0x0003e20000000800 */
[----:B--2---:R-:W-:Y:S01]  /*42d0*/  FFMA.FTZ R4, R106, c[0x0][0x2d0], -R0 ;  /* 0x0000b4006a047a23 */ /* 0x004fe20000010800 */
[----:B---3--:R-:W-:-:S06]  /*42e0*/  F2FP.BF16.PACK_AB R7, R225, R226 ;  /* 0x000000e2e107723e */ /* 0x008fcc00000010ff */
[----:B------:R2:W-:Y:S01]  /*42f0*/  MUFU.EX2 R207, R4 ;  /* 0x0000000400cf7308 */ /* 0x0005e20000000800 */
[----:B-1----:R-:W-:-:S07]  /*4300*/  FFMA.FTZ R8, R160, c[0x0][0x2d0], -R13 ;  /* 0x0000b400a0087a23 */ /* 0x002fce000001080d */
[----:B------:R1:W-:Y:S01]  /*4310*/  MUFU.EX2 R197, R8 ;  /* 0x0000000800c57308 */ /* 0x0003e20000000800 */
[----:B--2---:R-:W-:-:S07]  /*4320*/  FFMA.FTZ R4, R107, c[0x0][0x2d0], -R0 ;  /* 0x0000b4006b047a23 */ /* 0x004fce0000010800 */
[----:B------:R2:W3:Y:S01]  /*4330*/  MUFU.EX2 R206, R4 ;  /* 0x0000000400ce7308 */ /* 0x0004e20000000800 */
[----:B-1----:R-:W-:-:S07]  /*4340*/  FFMA.FTZ R8, R161, c[0x0][0x2d0], -R13 ;  /* 0x0000b400a1087a23 */ /* 0x002fce000001080d */
[----:B------:R1:W1:Y:S01]  /*4350*/  MUFU.EX2 R196, R8 ;  /* 0x0000000800c47308 */ /* 0x0002620000000800 */
[----:B--2---:R-:W-:-:S07]  /*4360*/  F2FP.BF16.PACK_AB R4, R236, R230 ;  /* 0x000000e6ec04723e */ /* 0x004fce00000010ff */
[----:B------:R-:W-:Y:S01]  /*4370*/  HMMA.16816.F32.BF16 R168, R4, R24, R120 ;  /* 0x0000001804a8723c */ /* 0x000fe20000041878 */
[----:B-1----:R-:W-:-:S07]  /*4380*/  FFMA.FTZ R8, R173, c[0x0][0x2d0], -R12 ;  /* 0x0000b400ad087a23 */ /* 0x002fce000001080c */
[C---:B------:R-:W-:Y:S01]  /*4390*/  HMMA.16816.F32.BF16 R164, R4.reuse, R20, R116 ;  /* 0x0000001404a4723c */ /* 0x040fe20000041874 */
[----:B------:R1:W-:Y:S07]  /*43a0*/  MUFU.EX2 R195, R8 ;  /* 0x0000000800c37308 */ /* 0x0003ee0000000800 */
[C---:B------:R-:W-:Y:S08]  /*43b0*/  HMMA.16816.F32.BF16 R148, R4.reuse, R16, R112 ;  /* 0x000000100494723c */ /* 0x040ff00000041870 */
[----:B-----5:R-:W-:Y:S01]  /*43c0*/  HMMA.16816.F32.BF16 R120, R4, R32, R96 ;  /* 0x000000200478723c */ /* 0x020fe20000041860 */
[----:B-1----:R-:W-:-:S04]  /*43d0*/  FFMA.FTZ R8, R172, c[0x0][0x2d0], -R12 ;  /* 0x0000b400ac087a23 */ /* 0x002fc8000001080c */
[----:B------:R1:W2:Y:S03]  /*43e0*/  MUFU.EX2 R194, R8 ;  /* 0x0000000800c27308 */ /* 0x0002a60000000800 */
[C---:B------:R-:W-:Y:S08]  /*43f0*/  HMMA.16816.F32.BF16 R112, R4.reuse, R40, R92 ;  /* 0x000000280470723c */ /* 0x040ff0000004185c */
[----:B------:R-:W-:Y:S01]  /*4400*/  HMMA.16816.F32.BF16 R116, R4, R26, R88 ;  /* 0x0000001a0474723c */ /* 0x000fe20000041858 */
[----:B-1----:R-:W-:-:S07]  /*4410*/  FFMA.FTZ R8, R163, c[0x0][0x2d0], -R12 ;  /* 0x0000b400a3087a23 */ /* 0x002fce000001080c */
[C---:B------:R-:W-:Y:S01]  /*4420*/  HMMA.16816.F32.BF16 R132, R4.reuse, R22, R84 ;  /* 0x000000160484723c */ /* 0x040fe20000041854 */
[----:B------:R1:W-:Y:S07]  /*4430*/  MUFU.EX2 R193, R8 ;  /* 0x0000000800c17308 */ /* 0x0003ee0000000800 */
[C---:B----4-:R-:W-:Y:S08]  /*4440*/  HMMA.16816.F32.BF16 R144, R4.reuse, R28, R108 ;  /* 0x0000001c0490723c */ /* 0x050ff0000004186c */
[----:B------:R-:W-:Y:S01]  /*4450*/  HMMA.16816.F32.BF16 R96, R4, R18, R80 ;  /* 0x000000120460723c */ /* 0x000fe20000041850 */
[----:B-1----:R-:W-:-:S04]  /*4460*/  FFMA.FTZ R8, R162, c[0x0][0x2d0], -R12 ;  /* 0x0000b400a2087a23 */ /* 0x002fc8000001080c */
[----:B------:R1:W4:Y:S03]  /*4470*/  MUFU.EX2 R192, R8 ;  /* 0x0000000800c07308 */ /* 0x0003260000000800 */
[C---:B------:R-:W-:Y:S08]  /*4480*/  HMMA.16816.F32.BF16 R92, R4.reuse, R30, R76 ;  /* 0x0000001e045c723c */ /* 0x040ff0000004184c */
[----:B------:R-:W-:Y:S01]  /*4490*/  HMMA.16816.F32.BF16 R88, R4, R34, R72 ;  /* 0x000000220458723c */ /* 0x000fe20000041848 */
[----:B-1----:R-:W-:-:S07]  /*44a0*/  FFMA.FTZ R8, R175, c[0x0][0x2d0], -R3 ;  /* 0x0000b400af087a23 */ /* 0x002fce0000010803 */
[----:B------:R-:W-:Y:S01]  /*44b0*/  HMMA.16816.F32.BF16 R84, R4, R42, R64 ;  /* 0x0000002a0454723c */ /* 0x000fe20000041840 */
[----:B------:R1:W-:Y:S06]  /*44c0*/  MUFU.EX2 R178, R8 ;  /* 0x0000000800b27308 */ /* 0x0003ec0000000800 */
[----:B---3--:R-:W-:Y:S02]  /*44d0*/  F2FP.BF16.PACK_AB R4, R206, R207 ;  /* 0x000000cfce04723e */ /* 0x008fe400000010ff */
[----:B------:R-:W-:Y:S02]  /*44e0*/  F2FP.BF16.PACK_AB R6, R202, R204 ;  /* 0x000000ccca06723e */ /* 0x000fe400000010ff */
[----:B------:R-:W-:-:S02]  /*44f0*/  F2FP.BF16.PACK_AB R5, R199, R198 ;  /* 0x000000c6c705723e */ /* 0x000fc400000010ff */
[----:B------:R-:W-:Y:S01]  /*4500*/  F2FP.BF16.PACK_AB R7, R196, R197 ;  /* 0x000000c5c407723e */ /* 0x000fe200000010ff */
[----:B-1----:R-:W-:-:S06]  /*4510*/  FFMA.FTZ R8, R174, c[0x0][0x2d0], -R3 ;  /* 0x0000b400ae087a23 */ /* 0x002fcc0000010803 */
[C---:B------:R-:W-:Y:S01]  /*4520*/  HMMA.16816.F32.BF16 R80, R4.reuse, R24, R68 ;  /* 0x000000180450723c */ /* 0x040fe20000041844 */
[----:B------:R1:W3:Y:S07]  /*4530*/  MUFU.EX2 R177, R8 ;  /* 0x0000000800b17308 */ /* 0x0002ee0000000800 */
[C---:B------:R-:W-:Y:S08]  /*4540*/  HMMA.16816.F32.BF16 R64, R4.reuse, R32, R48 ;  /* 0x000000200440723c */ /* 0x040ff00000041830 */
[----:B------:R-:W-:Y:S01]  /*4550*/  HMMA.16816.F32.BF16 R76, R4, R20, R60 ;  /* 0x00000014044c723c */ /* 0x000fe2000004183c */
[----:B-1----:R-:W-:-:S04]  /*4560*/  FFMA.FTZ R8, R176, c[0x0][0x2d0], -R3 ;  /* 0x0000b400b0087a23 */ /* 0x002fc80000010803 */
[----:B------:R1:W-:Y:S03]  /*4570*/  MUFU.EX2 R175, R8 ;  /* 0x0000000800af7308 */ /* 0x0003e60000000800 */
[C---:B------:R-:W-:Y:S08]  /*4580*/  HMMA.16816.F32.BF16 R72, R4.reuse, R16, R56 ;  /* 0x000000100448723c */ /* 0x040ff00000041838 */
[----:B------:R-:W-:Y:S01]  /*4590*/  HMMA.16816.F32.BF16 R68, R4, R28, R52 ;  /* 0x0000001c0444723c */ /* 0x000fe20000041834 */
[----:B-1----:R-:W-:-:S07]  /*45a0*/  FFMA.FTZ R8, R179, c[0x0][0x2d0], -R3 ;  /* 0x0000b400b3087a23 */ /* 0x002fce0000010803 */
[C---:B------:R-:W-:Y:S01]  /*45b0*/  HMMA.16816.F32.BF16 R180, R4.reuse, R40, R44 ;  /* 0x0000002804b4723c */ /* 0x040fe2000004182c */
[----:B------:R1:W5:Y:S07]  /*45c0*/  MUFU.EX2 R176, R8 ;  /* 0x0000000800b07308 */ /* 0x00036e0000000800 */
[C---:B------:R-:W-:Y:S01]  /*45d0*/  HMMA.16816.F32.BF16 R48, R4.reuse, R18, R124 ;  /* 0x000000120430723c */ /* 0x040fe2000004187c */
[----:B------:R-:W2:Y:S07]  /*45e0*/  LDSM.16.MT88.4 R16, [R218+0x900] ;  /* 0x00090000da10783b */ /* 0x000eae0000004200 */
[C---:B------:R-:W-:Y:S01]  /*45f0*/  HMMA.16816.F32.BF16 R60, R4.reuse, R26, R136 ;  /* 0x0000001a043c723c */ /* 0x040fe20000041888 */
[--C-:B-1----:R-:W-:Y:S01]  /*4600*/  FFMA.FTZ R8, R184, c[0x0][0x2d0], -R0.reuse ;  /* 0x0000b400b8087a23 */ /* 0x102fe20000010800 */
[----:B------:R-:W1:Y:S03]  /*4610*/  LDSM.16.MT88.4 R24, [R217+0x900] ;  /* 0x00090000d918783b */ /* 0x000e660000004200 */
[----:B------:R3:W-:Y:S01]  /*4620*/  MUFU.EX2 R174, R8 ;  /* 0x0000000800ae7308 */ /* 0x0007e20000000800 */
[----:B------:R-:W-:Y:S02]  /*4630*/  LDSM.16.MT88.4 R136, [R218+0xd00] ;  /* 0x000d0000da88783b */ /* 0x000fe40000004200 */
[C---:B------:R-:W-:Y:S02]  /*4640*/  HMMA.16816.F32.BF16 R52, R4.reuse, R22, R128 ;  /* 0x000000160434723c */ /* 0x040fe40000041880 */
[----:B------:R-:W1:Y:S06]  /*4650*/  LDSM.16.MT88.4 R20, [R217+0x1900] ;  /* 0x00190000d914783b */ /* 0x000e6c0000004200 */
[----:B------:R-:W-:Y:S01]  /*4660*/  HMMA.16816.F32.BF16 R44, R4, R30, R140 ;  /* 0x0000001e042c723c */ /* 0x000fe2000004188c */
[----:B------:R-:W1:Y:S01]  /*4670*/  LDSM.16.MT88.4 R28, [R218+0x1900] ;  /* 0x00190000da1c783b */ /* 0x000e620000004200 */
[----:B---3--:R-:W-:-:S06]  /*4680*/  FFMA.FTZ R8, R186, c[0x0][0x2d0], -R0 ;  /* 0x0000b400ba087a23 */ /* 0x008fcc0000010800 */
[C---:B------:R-:W-:Y:S01]  /*4690*/  HMMA.16816.F32.BF16 R56, R4.reuse, R34, R152 ;  /* 0x000000220438723c */ /* 0x040fe20000041898 */
[----:B------:R3:W1:Y:S01]  /*46a0*/  MUFU.EX2 R107, R8 ;  /* 0x00000008006b7308 */ /* 0x0006620000000800 */
[----:B------:R-:W1:Y:S04]  /*46b0*/  LDSM.16.MT88.4 R32, [R217+0x2900] ;  /* 0x00290000d920783b */ /* 0x000e680000004200 */
[----:B------:R-:W1:Y:S02]  /*46c0*/  LDSM.16.MT88.4 R152, [R217+0x1d00] ;  /* 0x001d0000d998783b */ /* 0x000e640000004200 */
[----:B------:R-:W-:Y:S07]  /*46d0*/  HMMA.16816.F32.BF16 R40, R4, R42, R156 ;  /* 0x0000002a0428723c */ /* 0x000fee000004189c */
[----:B--2---:R-:W-:Y:S01]  /*46e0*/  F2FP.BF16.PACK_AB R4, R194, R195 ;  /* 0x000000c3c204723e */ /* 0x004fe200000010ff */
[----:B---3--:R-:W-:Y:S01]  /*46f0*/  FFMA.FTZ R8, R187, c[0x0][0x2d0], -R0 ;  /* 0x0000b400bb087a23 */ /* 0x008fe20000010800 */
[----:B----4-:R-:W-:-:S02]  /*4700*/  F2FP.BF16.PACK_AB R6, R192, R193 ;  /* 0x000000c1c006723e */ /* 0x010fc400000010ff */
[----:B------:R-:W-:Y:S01]  /*4710*/  F2FP.BF16.PACK_AB R5, R177, R178 ;  /* 0x000000b2b105723e */ /* 0x000fe200000010ff */
[----:B------:R2:W-:Y:S01]  /*4720*/  MUFU.EX2 R172, R8 ;  /* 0x0000000800ac7308 */ /* 0x0005e20000000800 */
[----:B-----5:R-:W-:-:S07]  /*4730*/  F2FP.BF16.PACK_AB R7, R176, R175 ;  /* 0x000000afb007723e */ /* 0x020fce00000010ff */
[----:B------:R-:W-:Y:S01]  /*4740*/  HMMA.16816.F32.BF16 R128, R4, R16, R164 ;  /* 0x000000100480723c */ /* 0x000fe200000418a4 */
[----:B--2---:R-:W-:-:S07]  /*4750*/  FFMA.FTZ R8, R185, c[0x0][0x2d0], -R0 ;  /* 0x0000b400b9087a23 */ /* 0x004fce0000010800 */
[C---:B-1----:R-:W-:Y:S01]  /*4760*/  HMMA.16816.F32.BF16 R108, R4.reuse, R24, R168 ;  /* 0x00000018046c723c */ /* 0x042fe200000418a8 */
[----:B------:R-:W-:Y:S01]  /*4770*/  LDSM.16.MT88.4 R168, [R218+0x1d00] ;  /* 0x001d0000daa8783b */ /* 0x000fe20000004200 */
[----:B------:R1:W2:Y:S06]  /*4780*/  MUFU.EX2 R173, R8 ;  /* 0x0000000800ad7308 */ /* 0x0002ac0000000800 */
[C---:B------:R-:W-:Y:S08]  /*4790*/  HMMA.16816.F32.BF16 R148, R4.reuse, R20, R148 ;  /* 0x000000140494723c */ /* 0x040ff00000041894 */
[----:B------:R-:W-:Y:S01]  /*47a0*/  HMMA.16816.F32.BF16 R160, R4, R28, R144 ;  /* 0x0000001c04a0723c */ /* 0x000fe20000041890 */
[----:B-1----:R-:W-:-:S04]  /*47b0*/  FFMA.FTZ R8, R191, c[0x0][0x2d0], -R13 ;  /* 0x0000b400bf087a23 */ /* 0x002fc8000001080d */
[----:B------:R1:W-:Y:S03]  /*47c0*/  MUFU.EX2 R106, R8 ;  /* 0x00000008006a7308 */ /* 0x0003e60000000800 */
[C---:B------:R-:W-:Y:S01]  /*47d0*/  HMMA.16816.F32.BF16 R184, R4.reuse, R32, R120 ;  /* 0x0000002004b8723c */ /* 0x040fe20000041878 */
[----:B------:R-:W-:Y:S07]  /*47e0*/  LDSM.16.MT88.4 R120, [R217+0xd00] ;  /* 0x000d0000d978783b */ /* 0x000fee0000004200 */
[----:B------:R-:W-:Y:S01]  /*47f0*/  HMMA.16816.F32.BF16 R116, R4, R26, R116 ;  /* 0x0000001a0474723c */ /* 0x000fe20000041874 */
[----:B-1----:R-:W-:-:S07]  /*4800*/  FFMA.FTZ R8, R190, c[0x0][0x2d0], -R13 ;  /* 0x0000b400be087a23 */ /* 0x002fce000001080d */
[C---:B------:R-:W-:Y:S01]  /*4810*/  HMMA.16816.F32.BF16 R132, R4.reuse, R18, R132 ;  /* 0x000000120484723c */ /* 0x040fe20000041884 */
[----:B------:R1:W3:Y:S07]  /*4820*/  MUFU.EX2 R105, R8 ;  /* 0x0000000800697308 */ /* 0x0002ee0000000800 */
[C---:B------:R-:W-:Y:S08]  /*4830*/  HMMA.16816.F32.BF16 R96, R4.reuse, R22, R96 ;  /* 0x000000160460723c */ /* 0x040ff00000041860 */
[----:B------:R-:W-:Y:S01]  /*4840*/  HMMA.16816.F32.BF16 R164, R4, R30, R92 ;  /* 0x0000001e04a4723c */ /* 0x000fe2000004185c */
[----:B-1----:R-:W-:-:S04]  /*4850*/  FFMA.FTZ R8, R189, c[0x0][0x2d0], -R13 ;  /* 0x0000b400bd087a23 */ /* 0x002fc8000001080d */
[----:B------:R1:W-:Y:S03]  /*4860*/  MUFU.EX2 R101, R8 ;  /* 0x0000000800657308 */ /* 0x0003e60000000800 */
[----:B------:R-:W-:Y:S01]  /*4870*/  HMMA.16816.F32.BF16 R88, R4, R34, R88 ;  /* 0x000000220458723c */ /* 0x000fe20000041858 */
[----:B-1----:R-:W-:-:S07]  /*4880*/  FFMA.FTZ R8, R188, c[0x0][0x2d0], -R13 ;  /* 0x0000b400bc087a23 */ /* 0x002fce000001080d */
[C---:B------:R-:W-:Y:S01]  /*4890*/  HMMA.16816.F32.BF16 R188, R4.reuse, R36, R112 ;  /* 0x0000002404bc723c */ /* 0x040fe20000041870 */
[----:B------:R1:W4:Y:S07]  /*48a0*/  MUFU.EX2 R100, R8 ;  /* 0x0000000800647308 */ /* 0x00032e0000000800 */
[----:B------:R-:W-:Y:S07]  /*48b0*/  HMMA.16816.F32.BF16 R112, R4, R38, R84 ;  /* 0x000000260470723c */ /* 0x000fee0000041854 */
[----:B------:R-:W-:-:S02]  /*48c0*/  F2FP.BF16.PACK_AB R4, R107, R174 ;  /* 0x000000ae6b04723e */ /* 0x000fc400000010ff */
[----:B--2---:R-:W-:Y:S01]  /*48d0*/  F2FP.BF16.PACK_AB R6, R173, R172 ;  /* 0x000000acad06723e */ /* 0x004fe200000010ff */
[----:B-1----:R-:W-:Y:S01]  /*48e0*/  FFMA.FTZ R8, R205, c[0x0][0x2d0], -R12 ;  /* 0x0000b400cd087a23 */ /* 0x002fe2000001080c */
[----:B---3--:R-:W-:Y:S02]  /*48f0*/  F2FP.BF16.PACK_AB R5, R105, R106 ;  /* 0x0000006a6905723e */ /* 0x008fe400000010ff */
[----:B----4-:R-:W-:-:S07]  /*4900*/  F2FP.BF16.PACK_AB R7, R100, R101 ;  /* 0x000000656407723e */ /* 0x010fce00000010ff */
[C---:B------:R-:W-:Y:S01]  /*4910*/  HMMA.16816.F32.BF16 R60, R4.reuse, R26, R60 ;  /* 0x0000001a043c723c */ /* 0x040fe2000004183c */
[----:B------:R1:W-:Y:S07]  /*4920*/  MUFU.EX2 R27, R8 ;  /* 0x00000008001b7308 */ /* 0x0003ee0000000800 */
[C---:B------:R-:W-:Y:S01]  /*4930*/  HMMA.16816.F32.BF16 R156, R4.reuse, R24, R80 ;  /* 0x00000018049c723c */ /* 0x040fe20000041850 */
[----:B------:R-:W2:Y:S07]  /*4940*/  LDSM.16.MT88.4 R80, [R217+0x2d00] ;  /* 0x002d0000d950783b */ /* 0x000eae0000004200 */
[----:B------:R-:W-:Y:S01]  /*4950*/  HMMA.16816.F32.BF16 R48, R4, R22, R48 ;  /* 0x000000160430723c */ /* 0x000fe20000041830 */
[----:B-1----:R-:W-:-:S04]  /*4960*/  FFMA.FTZ R8, R210, c[0x0][0x2d0], -R12 ;  /* 0x0000b400d2087a23 */ /* 0x002fc8000001080c */
[----:B------:R1:W3:Y:S03]  /*4970*/  MUFU.EX2 R26, R8 ;  /* 0x00000008001a7308 */ /* 0x0002e60000000800 */
[C---:B------:R-:W-:Y:S08]  /*4980*/  HMMA.16816.F32.BF16 R140, R4.reuse, R20, R72 ;  /* 0x00000014048c723c */ /* 0x040ff00000041848 */
[----:B------:R-:W-:Y:S01]  /*4990*/  HMMA.16816.F32.BF16 R52, R4, R18, R52 ;  /* 0x000000120434723c */ /* 0x000fe20000041834 */
[----:B-1----:R-:W-:Y:S01]  /*49a0*/  FFMA.FTZ R8, R211, c[0x0][0x2d0], -R12 ;  /* 0x0000b400d3087a23 */ /* 0x002fe2000001080c */
[----:B---3--:R-:W-:-:S06]  /*49b0*/  F2FP.BF16.PACK_AB R92, R26, R27 ;  /* 0x0000001b1a5c723e */ /* 0x008fcc00000010ff */
[C---:B------:R-:W-:Y:S01]  /*49c0*/  HMMA.16816.F32.BF16 R124, R4.reuse, R16, R76 ;  /* 0x00000010047c723c */ /* 0x040fe2000004184c */
[----:B------:R1:W-:Y:S07]  /*49d0*/  MUFU.EX2 R25, R8 ;  /* 0x0000000800197308 */ /* 0x0003ee0000000800 */
[C---:B------:R-:W-:Y:S08]  /*49e0*/  HMMA.16816.F32.BF16 R68, R4.reuse, R28, R68 ;  /* 0x0000001c0444723c */ /* 0x040ff00000041844 */
        /* <DEDUP_REMOVED lines=9> */
[----:B------:R-:W-:Y:S01]  /*4a80*/  HMMA.16816.F32.BF16 R40, R4, R38, R40 ;  /* 0x000000260428723c */ /* 0x000fe20000041828 */
[----:B------:R-:W3:Y:S01]  /*4a90*/  LDSM.16.MT88.4 R4, [R218+0x2d00] ;  /* 0x002d0000da04783b */ /* 0x000ee20000004200 */
[----:B-1----:R-:W-:-:S04]  /*4aa0*/  FFMA.FTZ R8, R203, c[0x0][0x2d0], -R3 ;  /* 0x0000b400cb087a23 */ /* 0x002fc80000010803 */
[----:B------:R1:W4:Y:S02]  /*4ab0*/  MUFU.EX2 R22, R8 ;  /* 0x0000000800167308 */ /* 0x0003240000000800 */
[--C-:B-1----:R-:W-:Y:S01]  /*4ac0*/  FFMA.FTZ R8, R201, c[0x0][0x2d0], -R3.reuse ;  /* 0x0000b400c9087a23 */ /* 0x102fe20000010803 */
[----:B----4-:R-:W-:Y:S01]  /*4ad0*/  F2FP.BF16.PACK_AB R93, R22, R23 ;  /* 0x00000017165d723e */ /* 0x010fe200000010ff */
[----:B------:R-:W-:-:S04]  /*4ae0*/  FFMA.FTZ R3, R209, c[0x0][0x2d0], -R3 ;  /* 0x0000b400d1037a23 */ /* 0x000fc80000010803 */
[----:B------:R1:W-:Y:S08]  /*4af0*/  MUFU.EX2 R20, R8 ;  /* 0x0000000800147308 */ /* 0x0003f00000000800 */
[----:B------:R4:W5:Y:S01]  /*4b00*/  MUFU.EX2 R21, R3 ;  /* 0x0000000300157308 */ /* 0x0009620000000800 */
[----:B-1----:R-:W-:-:S04]  /*4b10*/  FADD.FTZ R8, R249, R247 ;  /* 0x000000f7f9087221 */ /* 0x002fc80000010000 */
[----:B------:R-:W-:Y:S02]  /*4b20*/  FADD.FTZ R10, R246, R8 ;  /* 0x00000008f60a7221 */ /* 0x000fe40000010000 */
[----:B----4-:R-:W-:Y:S01]  /*4b30*/  FFMA.FTZ R3, R208, c[0x0][0x2d0], -R0 ;  /* 0x0000b400d0037a23 */ /* 0x010fe20000010800 */
[----:B-----5:R-:W-:-:S03]  /*4b40*/  F2FP.BF16.PACK_AB R95, R21, R20 ;  /* 0x00000014155f723e */ /* 0x020fc600000010ff */
[----:B------:R1:W-:Y:S04]  /*4b50*/  MUFU.EX2 R19, R3 ;  /* 0x0000000300137308 */ /* 0x0003e80000000800 */
[C---:B------:R-:W-:Y:S08]  /*4b60*/  HMMA.16816.F32.BF16 R144, R92.reuse, R152, R148 ;  /* 0x000000985c90723c */ /* 0x040ff00000041894 */
[----:B------:R-:W-:Y:S01]  /*4b70*/  HMMA.16816.F32.BF16 R148, R92, R154, R96 ;  /* 0x0000009a5c94723c */ /* 0x000fe20000041860 */
[----:B-1----:R-:W-:-:S04]  /*4b80*/  FFMA.FTZ R3, R15, c[0x0][0x2d0], -R0 ;  /* 0x0000b4000f037a23 */ /* 0x002fc80000010800 */
[----:B------:R1:W4:Y:S03]  /*4b90*/  MUFU.EX2 R18, R3 ;  /* 0x0000000300127308 */ /* 0x0003260000000800 */
[C---:B--2---:R-:W-:Y:S08]  /*4ba0*/  HMMA.16816.F32.BF16 R76, R92.reuse, R82, R88 ;  /* 0x000000525c4c723c */ /* 0x044ff00000041858 */
[----:B---3--:R-:W-:Y:S01]  /*4bb0*/  HMMA.16816.F32.BF16 R88, R92, R4, R188 ;  /* 0x000000045c58723c */ /* 0x008fe200000418bc */
[--C-:B-1----:R-:W-:Y:S01]  /*4bc0*/  FFMA.FTZ R3, R215, c[0x0][0x2d0], -R0.reuse ;  /* 0x0000b400d7037a23 */ /* 0x102fe20000010800 */
[----:B----4-:R-:W-:Y:S01]  /*4bd0*/  F2FP.BF16.PACK_AB R96, R18, R19 ;  /* 0x000000131260723e */ /* 0x010fe200000010ff */
[----:B------:R-:W-:-:S05]  /*4be0*/  FFMA.FTZ R0, R222, c[0x0][0x2d0], -R0 ;  /* 0x0000b400de007a23 */ /* 0x000fca0000010800 */
[C---:B------:R-:W-:Y:S01]  /*4bf0*/  HMMA.16816.F32.BF16 R108, R92.reuse, R120, R108 ;  /* 0x000000785c6c723c */ /* 0x040fe2000004186c */
[----:B------:R1:W-:Y:S07]  /*4c00*/  MUFU.EX2 R17, R3 ;  /* 0x0000000300117308 */ /* 0x0003ee0000000800 */
[C---:B------:R-:W-:Y:S01]  /*4c10*/  HMMA.16816.F32.BF16 R116, R92.reuse, R122, R116 ;  /* 0x0000007a5c74723c */ /* 0x040fe20000041874 */
[----:B------:R2:W3:Y:S07]  /*4c20*/  MUFU.EX2 R16, R0 ;  /* 0x0000000000107308 */ /* 0x0004ee0000000800 */
[----:B------:R-:W-:Y:S01]  /*4c30*/  HMMA.16816.F32.BF16 R128, R92, R136, R128 ;  /* 0x000000885c80723c */ /* 0x000fe20000041880 */
[----:B-1----:R-:W-:-:S04]  /*4c40*/  FADD.FTZ R3, R245, R243 ;  /* 0x000000f3f5037221 */ /* 0x002fc80000010000 */
[----:B------:R-:W-:Y:S02]  /*4c50*/  FADD.FTZ R9, R242, R3 ;  /* 0x00000003f2097221 */ /* 0x000fe40000010000 */
[----:B------:R-:W-:Y:S01]  /*4c60*/  FADD.FTZ R3, R248, R10 ;  /* 0x0000000af8037221 */ /* 0x000fe20000010000 */
[----:B------:R-:W-:Y:S01]  /*4c70*/  HMMA.16816.F32.BF16 R132, R92, R138, R132 ;  /* 0x0000008a5c84723c */ /* 0x000fe20000041884 */
[----:B--2---:R-:W-:Y:S01]  /*4c80*/  FFMA.FTZ R0, R237, c[0x0][0x2d0], -R13 ;  /* 0x0000b400ed007a23 */ /* 0x004fe2000001080d */
[----:B---3--:R-:W-:-:S03]  /*4c90*/  F2FP.BF16.PACK_AB R98, R16, R17 ;  /* 0x000000111062723e */ /* 0x008fc600000010ff */
[----:B------:R1:W-:Y:S03]  /*4ca0*/  MUFU.EX2 R12, R0 ;  /* 0x00000000000c7308 */ /* 0x0003e60000000800 */
[C---:B------:R-:W-:Y:S08]  /*4cb0*/  HMMA.16816.F32.BF16 R160, R92.reuse, R168, R160 ;  /* 0x000000a85ca0723c */ /* 0x040ff000000418a0 */
[----:B------:R-:W-:Y:S01]  /*4cc0*/  HMMA.16816.F32.BF16 R164, R92, R170, R164 ;  /* 0x000000aa5ca4723c */ /* 0x000fe200000418a4 */
[----:B-1----:R-:W-:-:S07]  /*4cd0*/  FFMA.FTZ R0, R223, c[0x0][0x2d0], -R13 ;  /* 0x0000b400df007a23 */ /* 0x002fce000001080d */
[C---:B------:R-:W-:Y:S01]  /*4ce0*/  HMMA.16816.F32.BF16 R72, R92.reuse, R80, R184 ;  /* 0x000000505c48723c */ /* 0x040fe200000418b8 */
[----:B------:R1:W2:Y:S07]  /*4cf0*/  MUFU.EX2 R14, R0 ;  /* 0x00000000000e7308 */ /* 0x0002ae0000000800 */
[----:B------:R-:W-:Y:S01]  /*4d00*/  HMMA.16816.F32.BF16 R92, R92, R6, R112 ;  /* 0x000000065c5c723c */ /* 0x000fe20000041870 */
[----:B-1----:R-:W-:Y:S01]  /*4d10*/  FFMA.FTZ R0, R214, c[0x0][0x2d0], -R13 ;  /* 0x0000b400d6007a23 */ /* 0x002fe2000001080d */
[----:B--2---:R-:W-:-:S03]  /*4d20*/  F2FP.BF16.PACK_AB R97, R14, R12 ;  /* 0x0000000c0e61723e */ /* 0x004fc600000010ff */
[----:B------:R1:W-:Y:S02]  /*4d30*/  MUFU.EX2 R15, R0 ;  /* 0x00000000000f7308 */ /* 0x0003e40000000800 */
[----:B-1----:R-:W-:-:S06]  /*4d40*/  FFMA.FTZ R0, R212, c[0x0][0x2d0], -R13 ;  /* 0x0000b400d4007a23 */ /* 0x002fcc000001080d */
[----:B------:R1:W2:Y:S02]  /*4d50*/  MUFU.EX2 R13, R0 ;  /* 0x00000000000d7308 */ /* 0x0002a40000000800 */
[----:B-1----:R-:W-:Y:S01]  /*4d60*/  FADD.FTZ R0, R239, R232 ;  /* 0x000000e8ef007221 */ /* 0x002fe20000010000 */
[----:B--2---:R-:W-:-:S03]  /*4d70*/  F2FP.BF16.PACK_AB R99, R13, R15 ;  /* 0x0000000f0d63723e */ /* 0x004fc600000010ff */
[----:B------:R-:W-:-:S04]  /*4d80*/  FADD.FTZ R0, R240, R0 ;  /* 0x00000000f0007221 */ /* 0x000fc80000010000 */
[----:B------:R-:W-:Y:S01]  /*4d90*/  FADD.FTZ R8, R241, R0 ;  /* 0x00000000f1087221 */ /* 0x000fe20000010000 */
[----:B------:R-:W-:Y:S01]  /*4da0*/  HMMA.16816.F32.BF16 R84, R96, R4, R84 ;  /* 0x000000046054723c */ /* 0x000fe20000041854 */
[----:B------:R-:W-:Y:S02]  /*4db0*/  FADD.FTZ R0, R244, R9 ;  /* 0x00000009f4007221 */ /* 0x000fe40000010000 */
[----:B------:R-:W-:-:S04]  /*4dc0*/  FADD.FTZ R9, R207, R8 ;  /* 0x00000008cf097221 */ /* 0x000fc80000010000 */
        /* <DEDUP_REMOVED lines=54> */
[----:B------:R-:W-:Y:S01]  /*5130*/  FADD.FTZ R5, R20, R5 ;  /* 0x0000000514057221 */ /* 0x000fe20000010000 */
[----:B------:R1:W-:Y:S01]  /*5140*/  STL [R1], R0 ;  /* 0x0000000001007387 */ /* 0x0003e20000100800 */
[----:B------:R-:W-:Y:S02]  /*5150*/  FADD.FTZ R4, R25, R4 ;  /* 0x0000000419047221 */ /* 0x000fe40000010000 */
[----:B------:R-:W-:Y:S02]  /*5160*/  FADD.FTZ R6, R13, R3 ;  /* 0x000000030d067221 */ /* 0x000fe40000010000 */
[----:B------:R-:W-:-:S03]  /*5170*/  FADD.FTZ R3, R24, R4 ;  /* 0x0000000418037221 */ /* 0x000fc60000010000 */
[----:B------:R2:W-:Y:S01]  /*5180*/  STL [R1+0x4], R6 ;  /* 0x0000040601007387 */ /* 0x0005e20000100800 */
[----:B-1----:R-:W-:-:S05]  /*5190*/  FADD.FTZ R0, R21, R5 ;  /* 0x0000000515007221 */ /* 0x002fca0000010000 */
[----:B------:R2:W-:Y:S04]  /*51a0*/  STL [R1+0xc], R0 ;  /* 0x00000c0001007387 */ /* 0x0005e80000100800 */
[----:B------:R2:W-:Y:S01]  /*51b0*/  STL [R1+0x8], R3 ;  /* 0x0000080301007387 */ /* 0x0005e20000100800 */
[----:B------:R-:W-:Y:S05]  /*51c0*/  @!P0 BRA `(.L_x_28) ;  /* 0x00003ff000008947 */ /* 0x000fea0003800000 */
[----:B------:R-:W3:Y:S04]  /*51d0*/  LDL.64 R32, [R1+0x48] ;  /* 0x0000480001207983 */ /* 0x000ee80000100a00 */
[----:B------:R-:W4:Y:S04]  /*51e0*/  LDL.64 R30, [R1+0x50] ;  /* 0x00005000011e7983 */ /* 0x000f280000100a00 */
[----:B------:R-:W5:Y:S04]  /*51f0*/  LDL.64 R28, [R1+0x40] ;  /* 0x00004000011c7983 */ /* 0x000f680000100a00 */
[----:B--2---:R-:W2:Y:S01]  /*5200*/  LDL.64 R210, [R1+0x38] ;  /* 0x0000380001d27983 */ /* 0x004ea20000100a00 */
[----:B------:R-:W-:Y:S01]  /*5210*/  IMAD.MOV.U32 R106, RZ, RZ, R2 ;  /* 0x000000ffff6a7224 */ /* 0x000fe200078e0002 */
[----:B------:R-:W-:Y:S01]  /*5220*/  LEA.HI.SX32 R234, R250, 0xfffffffe, 0x1a ;  /* 0xfffffffefaea7811 */ /* 0x000fe200078fd2ff */
[----:B------:R-:W-:Y:S01]  /*5230*/  IMAD.MOV.U32 R100, RZ, RZ, R103 ;  /* 0x000000ffff647224 */ /* 0x000fe200078e0067 */
[C---:B------:R-:W-:Y:S01]  /*5240*/  IADD3 R232, R221.reuse, 0x400, RZ ;  /* 0x00000400dde87810 */ /* 0x040fe20007ffe0ff */
[----:B------:R-:W-:Y:S01]  /*5250*/  IMAD.MOV.U32 R3, RZ, RZ, R104 ;  /* 0x000000ffff037224 */ /* 0x000fe200078e0068 */
[C---:B------:R-:W-:Y:S01]  /*5260*/  IADD3 R231, R221.reuse, 0x800, RZ ;  /* 0x00000800dde77810 */ /* 0x040fe20007ffe0ff */
[----:B------:R-:W-:Y:S01]  /*5270*/  IMAD.MOV.U32 R105, RZ, RZ, R102 ;  /* 0x000000ffff697224 */ /* 0x000fe200078e0066 */
[----:B------:R-:W-:-:S02]  /*5280*/  IADD3 R230, R221, 0xc00, RZ ;  /* 0x00000c00dde67810 */ /* 0x000fc40007ffe0ff */
[C---:B------:R-:W-:Y:S02]  /*5290*/  IADD3 R229, R221.reuse, 0x1000, RZ ;  /* 0x00001000dde57810 */ /* 0x040fe40007ffe0ff */
[C---:B------:R-:W-:Y:S02]  /*52a0*/  IADD3 R228, R221.reuse, 0x1400, RZ ;  /* 0x00001400dde47810 */ /* 0x040fe40007ffe0ff */
[C---:B------:R-:W-:Y:S02]  /*52b0*/  IADD3 R227, R221.reuse, 0x1800, RZ ;  /* 0x00001800dde37810 */ /* 0x040fe40007ffe0ff */
[C---:B------:R-:W-:Y:S02]  /*52c0*/  IADD3 R226, R221.reuse, 0x1c00, RZ ;  /* 0x00001c00dde27810 */ /* 0x040fe40007ffe0ff */
[C---:B------:R-:W-:Y:S02]  /*52d0*/  IADD3 R225, R221.reuse, 0x2000, RZ ;  /* 0x00002000dde17810 */ /* 0x040fe40007ffe0ff */
[----:B------:R-:W-:-:S02]  /*52e0*/  IADD3 R224, R221, 0x2400, RZ ;  /* 0x00002400dde07810 */ /* 0x000fc40007ffe0ff */
[C---:B------:R-:W-:Y:S02]  /*52f0*/  IADD3 R223, R221.reuse, 0x2800, RZ ;  /* 0x00002800dddf7810 */ /* 0x040fe40007ffe0ff */
[----:B------:R-:W-:Y:S02]  /*5300*/  IADD3 R222, R221, 0x2c00, RZ ;  /* 0x00002c00ddde7810 */ /* 0x000fe40007ffe0ff */
[C---:B---3--:R-:W-:Y:S02]  /*5310*/  IADD3 R0, P3, R32.reuse, 0x20, RZ ;  /* 0x0000002020007810 */ /* 0x048fe40007f7e0ff */
[----:B------:R-:W-:Y:S02]  /*5320*/  IADD3 R4, P2, R32, 0x40, RZ ;  /* 0x0000004020047810 */ /* 0x000fe40007f5e0ff */
[C---:B----4-:R-:W-:Y:S01]  /*5330*/  IADD3 R2, P1, R30.reuse, 0x20, RZ ;  /* 0x000000201e027810 */ /* 0x050fe20007f3e0ff */
[----:B------:R1:W-:Y:S04]  /*5340*/  STL [R1+0x2c], R0 ;  /* 0x00002c0001007387 */ /* 0x0003e80000100800 */
[----:B------:R5:W-:Y:S04]  /*5350*/  STL [R1+0x24], R4 ;  /* 0x0000240401007387 */ /* 0x000be80000100800 */
[----:B------:R2:W-:Y:S01]  /*5360*/  STL [R1+0x1c], R2 ;  /* 0x00001c0201007387 */ /* 0x0005e20000100800 */
[----:B-1----:R-:W-:Y:S01]  /*5370*/  IADD3 R0, P0, R30, 0x40, RZ ;  /* 0x000000401e007810 */ /* 0x002fe20007f1e0ff */
[----:B-----5:R-:W-:-:S04]  /*5380*/  IMAD.X R4, RZ, RZ, R29, P2 ;  /* 0x000000ffff047224 */ /* 0x020fc800010e061d */
[----:B------:R1:W-:Y:S01]  /*5390*/  STL [R1+0x14], R0 ;  /* 0x0000140001007387 */ /* 0x0003e20000100800 */
[----:B--2---:R-:W-:Y:S02]  /*53a0*/  IMAD.X R2, RZ, RZ, R211, P1 ;  /* 0x000000ffff027224 */ /* 0x004fe400008e06d3 */
[----:B-1----:R-:W-:-:S05]  /*53b0*/  IMAD.X R0, RZ, RZ, R29, P3 ;  /* 0x000000ffff007224 */ /* 0x002fca00018e061d */
[----:B------:R1:W-:Y:S04]  /*53c0*/  STL [R1+0x28], R0 ;  /* 0x0000280001007387 */ /* 0x0003e80000100800 */
[----:B------:R2:W-:Y:S01]  /*53d0*/  STL [R1+0x20], R4 ;  /* 0x0000200401007387 */ /* 0x0005e20000100800 */
[----:B-1----:R-:W-:-:S05]  /*53e0*/  IMAD.X R0, RZ, RZ, R211, P0 ;  /* 0x000000ffff007224 */ /* 0x002fca00000e06d3 */
[----:B------:R2:W-:Y:S04]  /*53f0*/  STL [R1+0x10], R0 ;  /* 0x0000100001007387 */ /* 0x0005e80000100800 */
[----:B------:R2:W-:Y:S02]  /*5400*/  STL [R1+0x18], R2 ;  /* 0x0000180201007387 */ /* 0x0005e40000100800 */
.L_x_29:
[----:B--2---:R-:W2:Y:S01]  /*5410*/  LDL R0, [R1+0x58] ;  /* 0x0000580001007983 */ /* 0x004ea20000100800 */
[----:B------:R-:W-:Y:S04]  /*5420*/  DEPBAR.LE SB0, 0x0 ;  /* 0x000080000000791a */ /* 0x000fe80000000000 */
[----:B------:R-:W3:Y:S01]  /*5430*/  LDL.64 R194, [R1+0x48] ;  /* 0x0000480001c27983 */ /* 0x000ee20000100a00 */
[----:B------:R-:W-:Y:S01]  /*5440*/  IMAD.WIDE.U32 R44, R234, c[0x0][0x208], RZ ;  /* 0x00008200ea2c7a25 */ /* 0x000fe200078e00ff */
[----:B------:R-:W-:Y:S02]  /*5450*/  MOV R54, c[0x0][0x208] ;  /* 0x0000820000367a02 */ /* 0x000fe40000000f00 */
[----:B------:R-:W-:Y:S02]  /*5460*/  MOV R55, c[0x0][0x20c] ;  /* 0x0000830000377a02 */ /* 0x000fe40000000f00 */
[----:B------:R-:W4:Y:S01]  /*5470*/  LDL R101, [R1+0x2c] ;  /* 0x00002c0001657983 */ /* 0x000f220000100800 */
[----:B------:R-:W-:Y:S03]  /*5480*/  SHF.L.U32 R52, R44, 0x6, RZ ;  /* 0x000000062c347819 */ /* 0x000fe600000006ff */
[----:B------:R-:W5:Y:S04]  /*5490*/  LDL R56, [R1+0x28] ;  /* 0x0000280001387983 */ /* 0x000f680000100800 */
[----:B------:R-:W5:Y:S06]  /*54a0*/  LDL.64 R58, [R1+0x40] ;  /* 0x00004000013a7983 */ /* 0x000f6c0000100a00 */
[----:B------:R-:W5:Y:S04]  /*54b0*/  LDL R57, [R1+0x24] ;  /* 0x0000240001397983 */ /* 0x000f680000100800 */
[----:B------:R-:W5:Y:S04]  /*54c0*/  LDL R193, [R1+0x20] ;  /* 0x0000200001c17983 */ /* 0x000f680000100800 */
[----:B------:R-:W-:Y:S08]  /*54d0*/  BAR.SYNC.DEFER_BLOCKING 0x0 ;  /* 0x0000000000007b1d */ /* 0x000ff00000010000 */
[----:B------:R-:W-:Y:S08]  /*54e0*/  LDSM.16.M88.4 R64, [R219+0x6100] ;  /* 0x00610000db40783b */ /* 0x000ff00000000200 */
[----:B------:R-:W1:Y:S08]  /*54f0*/  LDSM.16.M88.4 R16, [R216+0x3100] ;  /* 0x00310000d810783b */ /* 0x000e700000000200 */
[----:B------:R-:W1:Y:S08]  /*5500*/  LDSM.16.M88.4 R60, [R219+0x7100] ;  /* 0x00710000db3c783b */ /* 0x000e700000000200 */
[----:B------:R-:W1:Y:S08]  /*5510*/  LDSM.16.M88.4 R32, [R216+0x3500] ;  /* 0x00350000d820783b */ /* 0x000e700000000200 */
[----:B------:R-:W1:Y:S08]  /*5520*/  LDSM.16.M88.4 R48, [R216+0x3900] ;  /* 0x00390000d830783b */ /* 0x000e700000000200 */
[----:B------:R-:W2:Y:S01]  /*5530*/  LDSM.16.M88.4 R172, [R216+0x3d00] ;  /* 0x003d0000d8ac783b */ /* 0x000ea20000000200 */
[-C--:B-1----:R-:W-:Y:S07]  /*5540*/  HMMA.16816.F32.BF16 R4, R64, R16.reuse, RZ ;  /* 0x000000104004723c */ /* 0x082fee00000418ff */
[----:B------:R-:W-:Y:S01]  /*5550*/  LDSM.16.M88.4 R176, [R220+0x6100] ;  /* 0x00610000dcb0783b */ /* 0x000fe20000000200 */
[C---:B------:R-:W-:Y:S07]  /*5560*/  HMMA.16816.F32.BF16 R8, R60.reuse, R16, RZ ;  /* 0x000000103c08723c */ /* 0x040fee00000418ff */
[----:B------:R-:W1:Y:S01]  /*5570*/  LDSM.16.M88.4 R180, [R221] ;  /* 0x00000000ddb4783b */ /* 0x000e620000000200 */
[-C--:B------:R-:W-:Y:S07]  /*5580*/  HMMA.16816.F32.BF16 R12, R60, R18.reuse, RZ ;  /* 0x000000123c0c723c */ /* 0x080fee00000418ff */
[----:B------:R-:W1:Y:S01]  /*5590*/  LDSM.16.M88.4 R184, [R220+0x7100] ;  /* 0x00710000dcb8783b */ /* 0x000e620000000200 */
[C---:B------:R-:W-:Y:S07]  /*55a0*/  HMMA.16816.F32.BF16 R16, R64.reuse, R18, RZ ;  /* 0x000000124010723c */ /* 0x040fee00000418ff */
[----:B------:R-:W1:Y:S01]  /*55b0*/  LDSM.16.M88.4 R188, [R232] ;  /* 0x00000000e8bc783b */ /* 0x000e620000000200 */
[-C--:B------:R-:W-:Y:S07]  /*55c0*/  HMMA.16816.F32.BF16 R20, R64, R32.reuse, RZ ;  /* 0x000000204014723c */ /* 0x080fee00000418ff */
[----:B------:R-:W-:Y:S01]  /*55d0*/  LDSM.16.M88.4 R196, [R230] ;  /* 0x00000000e6c4783b */ /* 0x000fe20000000200 */
[C---:B------:R-:W-:Y:S08]  /*55e0*/  HMMA.16816.F32.BF16 R24, R60.reuse, R32, RZ ;  /* 0x000000203c18723c */ /* 0x040ff000000418ff */
[-C--:B------:R-:W-:Y:S08]  /*55f0*/  HMMA.16816.F32.BF16 R28, R60, R34.reuse, RZ ;  /* 0x000000223c1c723c */ /* 0x080ff000000418ff */
[C---:B------:R-:W-:Y:S08]  /*5600*/  HMMA.16816.F32.BF16 R32, R64.reuse, R34, RZ ;  /* 0x000000224020723c */ /* 0x040ff000000418ff */
[-C--:B------:R-:W-:Y:S08]  /*5610*/  HMMA.16816.F32.BF16 R36, R64, R48.reuse, RZ ;  /* 0x000000304024723c */ /* 0x080ff000000418ff */
[C---:B------:R-:W-:Y:S02]  /*5620*/  HMMA.16816.F32.BF16 R40, R60.reuse, R48, RZ ;  /* 0x000000303c28723c */ /* 0x040fe400000418ff */
[----:B--2---:R-:W-:Y:S02]  /*5630*/  ISETP.NE.AND P4, PT, R0, RZ, PT ;  /* 0x000000ff0000720c */ /* 0x004fe40003f85270 */
[----:B------:R-:W-:Y:S02]  /*5640*/  SHF.R.S32.HI R0, RZ, 0x1f, R234 ;  /* 0x0000001fff007819 */ /* 0x000fe400000114ea */
[----:B---3--:R-:W-:Y:S03]  /*5650*/  IADD3 R2, P3, R52, R194, RZ ;  /* 0x000000c234027210 */ /* 0x008fe60007f7e0ff */
[----:B------:R-:W-:Y:S03]  /*5660*/  IMAD R0, R0, c[0x0][0x208], RZ ;  /* 0x0000820000007a24 */ /* 0x000fe600078e02ff */
[----:B------:R-:W-:Y:S01]  /*5670*/  LEA R208, P2, R2, c[0x0][0x1f8], 0x1 ;  /* 0x00007e0002d07a11 */ /* 0x000fe200078408ff */
[----:B------:R-:W-:Y:S01]  /*5680*/  IMAD R0, R234, c[0x0][0x20c], R0 ;  /* 0x00008300ea007a24 */ /* 0x000fe200078e0200 */
[----:B----4-:R-:W-:Y:S04]  /*5690*/  IADD3 R48, P1, R52, R101, RZ ;  /* 0x0000006534307210 */ /* 0x010fe80007f3e0ff */
[----:B------:R-:W-:Y:S02]  /*56a0*/  IADD3 R0, R45, R0, RZ ;  /* 0x000000002d007210 */ /* 0x000fe40007ffe0ff */
[----:B------:R-:W-:Y:S02]  /*56b0*/  LEA R206, P0, R48, c[0x0][0x1f8], 0x1 ;  /* 0x00007e0030ce7a11 */ /* 0x000fe400078008ff */
[----:B------:R-:W-:Y:S02]  /*56c0*/  SHF.L.U64.HI R0, R44, 0x6, R0 ;  /* 0x000000062c007819 */ /* 0x000fe40000010200 */
[-C--:B------:R-:W-:Y:S02]  /*56d0*/  HMMA.16816.F32.BF16 R44, R60, R50.reuse, RZ ;  /* 0x000000323c2c723c */ /* 0x080fe400000418ff */
[C---:B-----5:R-:W-:Y:S02]  /*56e0*/  IADD3.X R49, R0.reuse, R59, RZ, P3, !PT ;  /* 0x0000003b00317210 */ /* 0x060fe40001ffe4ff */
[----:B------:R-:W-:Y:S02]  /*56f0*/  IADD3.X R53, R0, R56, RZ, P1, !PT ;  /* 0x0000003800357210 */ /* 0x000fe40000ffe4ff */
[----:B------:R-:W-:Y:S02]  /*5700*/  LEA.HI.X R209, R2, c[0x0][0x1fc], R49, 0x1, P2 ;  /* 0x00007f0002d17a11 */ /* 0x000fe400010f0c31 */
[----:B------:R-:W-:Y:S02]  /*5710*/  LEA.HI.X R207, R48, c[0x0][0x1fc], R53, 0x1, P0 ;  /* 0x00007f0030cf7a11 */ /* 0x000fe400000f0c35 */
[C---:B------:R-:W-:Y:S02]  /*5720*/  HMMA.16816.F32.BF16 R48, R64.reuse, R50, RZ ;  /* 0x000000324030723c */ /* 0x040fe400000418ff */
[----:B------:R-:W-:Y:S02]  /*5730*/  LEA R2, P0, R54, R52, 0x5 ;  /* 0x0000003436027211 */ /* 0x000fe400078028ff */
[----:B------:R-:W-:Y:S02]  /*5740*/  IADD3 R102, P3, R52, R57, RZ ;  /* 0x0000003934667210 */ /* 0x000fe40007f7e0ff */
[----:B------:R-:W-:Y:S02]  /*5750*/  IADD3 R104, P1, R2, R101, RZ ;  /* 0x0000006502687210 */ /* 0x000fe40007f3e0ff */
[----:B------:R-:W-:Y:S02]  /*5760*/  LEA.HI.X R101, R54, R0, R55, 0x5, P0 ;  /* 0x0000000036657211 */ /* 0x000fe400000f2c37 */
[-C--:B------:R-:W-:Y:S02]  /*5770*/  HMMA.16816.F32.BF16 R52, R64, R172.reuse, RZ ;  /* 0x000000ac4034723c */ /* 0x080fe400000418ff */
[C---:B------:R-:W-:Y:S02]  /*5780*/  IADD3 R103, P2, R2.reuse, R194, RZ ;  /* 0x000000c202677210 */ /* 0x040fe40007f5e0ff */
[C---:B------:R-:W-:Y:S02]  /*5790*/  IADD3.X R192, R101.reuse, R56, RZ, P1, !PT ;  /* 0x0000003865c07210 */ /* 0x040fe40000ffe4ff */
[----:B------:R-:W-:Y:S02]  /*57a0*/  IADD3 R2, P0, R2, R57, RZ ;  /* 0x0000003902027210 */ /* 0x000fe40007f1e0ff */
[C---:B------:R-:W-:Y:S02]  /*57b0*/  IADD3.X R107, R101.reuse, R59, RZ, P2, !PT ;  /* 0x0000003b656b7210 */ /* 0x040fe400017fe4ff */
[C---:B------:R-:W-:Y:S02]  /*57c0*/  HMMA.16816.F32.BF16 R56, R60.reuse, R172, RZ ;  /* 0x000000ac3c38723c */ /* 0x040fe400000418ff */
[-C--:B------:R-:W-:Y:S02]  /*57d0*/  IADD3.X R0, R0, R193.reuse, RZ, P3, !PT ;  /* 0x000000c100007210 */ /* 0x080fe40001ffe4ff */
[C---:B------:R-:W-:Y:S02]  /*57e0*/  LEA R202, P1, R104.reuse, c[0x0][0x1f8], 0x1 ;  /* 0x00007e0068ca7a11 */ /* 0x040fe400078208ff */
[----:B------:R-:W-:Y:S02]  /*57f0*/  IADD3.X R101, R101, R193, RZ, P0, !PT ;  /* 0x000000c165657210 */ /* 0x000fe400007fe4ff */
[-C--:B------:R-:W-:Y:S01]  /*5800*/  HMMA.16816.F32.BF16 R60, R60, R174.reuse, RZ ;  /* 0x000000ae3c3c723c */ /* 0x080fe200000418ff */
[----:B------:R-:W-:Y:S02]  /*5810*/  LEA.HI.X R203, R104, c[0x0][0x1fc], R192, 0x1, P1 ;  /* 0x00007f0068cb7a11 */ /* 0x000fe400008f0cc0 */
[----:B------:R-:W2:Y:S01]  /*5820*/  LDSM.16.M88.4 R192, [R231] ;  /* 0x00000000e7c0783b */ /* 0x000ea20000000200 */
[C---:B------:R-:W-:Y:S02]  /*5830*/  LEA R200, P3, R102.reuse, c[0x0][0x1f8], 0x1 ;  /* 0x00007e0066c87a11 */ /* 0x040fe400078608ff */
[C---:B------:R-:W-:Y:S02]  /*5840*/  LEA R204, P2, R103.reuse, c[0x0][0x1f8], 0x1 ;  /* 0x00007e0067cc7a11 */ /* 0x040fe400078408ff */
[----:B------:R-:W-:Y:S03]  /*5850*/  HMMA.16816.F32.BF16 R64, R64, R174, RZ ;  /* 0x000000ae4040723c */ /* 0x000fe600000418ff */
[----:B------:R-:W-:Y:S01]  /*5860*/  @!PT LDS RZ, [RZ] ;  /* 0x00000000fffff984 */ /* 0x000fe20000000800 */
[----:B------:R-:W-:Y:S01]  /*5870*/  @!PT LDS RZ, [RZ] ;  /* 0x00000000fffff984 */ /* 0x000fe20000000800 */
[----:B------:R-:W-:Y:S01]  /*5880*/  @!PT LDS RZ, [RZ] ;  /* 0x00000000fffff984 */ /* 0x000fe20000000800 */
[----:B------:R3:W-:Y:S01]  /*5890*/  LDGSTS.E.BYPASS.LTC128B.128 [R233+0x100], [R208.64], !P4 ;  /* 0x00100000d0e97fae */ /* 0x0007e2000e101d44 */
[----:B------:R-:W-:Y:S02]  /*58a0*/  LEA.HI.X R201, R102, c[0x0][0x1fc], R0, 0x1, P3 ;  /* 0x00007f0066c97a11 */ /* 0x000fe400018f0c00 */
[----:B------:R-:W-:Y:S02]  /*58b0*/  LEA.HI.X R205, R103, c[0x0][0x1fc], R107, 0x1, P2 ;  /* 0x00007f0067cd7a11 */ /* 0x000fe400010f0c6b */
[-C--:B-1----:R-:W-:Y:S03]  /*58c0*/  HMMA.16816.F32.BF16 R4, R176, R180.reuse, R4 ;  /* 0x000000b4b004723c */ /* 0x082fe60000041804 */
[----:B------:R1:W-:Y:S02]  /*58d0*/  LDGSTS.E.BYPASS.LTC128B.128 [R233+0x1100], [R206.64], !P6 ;  /* 0x01100000cee97fae */ /* 0x0003e4000f101d44 */
[C---:B------:R-:W-:Y:S03]  /*58e0*/  LEA R172, P0, R2.reuse, c[0x0][0x1f8], 0x1 ;  /* 0x00007e0002ac7a11 */ /* 0x040fe600078008ff */
[C---:B------:R-:W-:Y:S03]  /*58f0*/  HMMA.16816.F32.BF16 R8, R184.reuse, R180, R8 ;  /* 0x000000b4b808723c */ /* 0x040fe60000041808 */
[----:B------:R4:W-:Y:S01]  /*5900*/  LDGSTS.E.BYPASS.LTC128B.128 [R233+0x2100], [R200.64], !P5 ;  /* 0x02100000c8e97fae */ /* 0x0009e2000e901d44 */
[----:B------:R-:W-:Y:S02]  /*5910*/  LEA.HI.X R173, R2, c[0x0][0x1fc], R101, 0x1, P0 ;  /* 0x00007f0002ad7a11 */ /* 0x000fe400000f0c65 */
[C---:B------:R-:W-:Y:S02]  /*5920*/  ISETP.GT.AND P0, PT, R234.reuse, RZ, PT ;  /* 0x000000ffea00720c */ /* 0x040fe40003f04270 */
[-C--:B------:R-:W-:Y:S03]  /*5930*/  HMMA.16816.F32.BF16 R12, R184, R182.reuse, R12 ;  /* 0x000000b6b80c723c */ /* 0x080fe6000004180c */
[----:B------:R1:W-:Y:S01]  /*5940*/  LDGSTS.E.BYPASS.LTC128B.128 [R233+0x900], [R204.64], !P4 ;  /* 0x00900000cce97fae */ /* 0x0003e2000e101d44 */
[----:B------:R-:W-:Y:S04]  /*5950*/  IADD3 R234, R234, -0x1, RZ ;  /* 0xffffffffeaea7810 */ /* 0x000fe80007ffe0ff */
[C---:B------:R-:W-:Y:S03]  /*5960*/  HMMA.16816.F32.BF16 R16, R176.reuse, R182, R16 ;  /* 0x000000b6b010723c */ /* 0x040fe60000041810 */
[----:B------:R4:W-:Y:S05]  /*5970*/  LDGSTS.E.BYPASS.LTC128B.128 [R233+0x1900], [R202.64], !P6 ;  /* 0x01900000cae97fae */ /* 0x0009ea000f101d44 */
[-C--:B------:R-:W-:Y:S03]  /*5980*/  HMMA.16816.F32.BF16 R20, R176, R188.reuse, R20 ;  /* 0x000000bcb014723c */ /* 0x080fe60000041814 */
[----:B------:R5:W-:Y:S05]  /*5990*/  LDGSTS.E.BYPASS.LTC128B.128 [R233+0x2900], [R172.64], !P5 ;  /* 0x02900000ace97fae */ /* 0x000bea000e901d44 */
[C---:B------:R-:W-:Y:S03]  /*59a0*/  HMMA.16816.F32.BF16 R24, R184.reuse, R188, R24 ;  /* 0x000000bcb818723c */ /* 0x040fe60000041818 */
[----:B------:R-:W-:Y:S05]  /*59b0*/  LDSM.16.M88.4 R180, [R216+0x4500] ;  /* 0x00450000d8b4783b */ /* 0x000fea0000000200 */
[-C--:B------:R-:W-:Y:S03]  /*59c0*/  HMMA.16816.F32.BF16 R28, R184, R190.reuse, R28 ;  /* 0x000000beb81c723c */ /* 0x080fe6000004181c */
[----:B------:R-:W0:Y:S05]  /*59d0*/  LDGDEPBAR ;  /* 0x00000000000079af */ /* 0x000e2a0000000000 */
[C---:B------:R-:W-:Y:S03]  /*59e0*/  HMMA.16816.F32.BF16 R32, R176.reuse, R190, R32 ;  /* 0x000000beb020723c */ /* 0x040fe60000041820 */
[----:B----4-:R-:W-:Y:S05]  /*59f0*/  LDSM.16.M88.4 R200, [R216+0x4100] ;  /* 0x00410000d8c8783b */ /* 0x010fea0000000200 */
[-C--:B--2---:R-:W-:Y:S03]  /*5a00*/  HMMA.16816.F32.BF16 R36, R176, R192.reuse, R36 ;  /* 0x000000c0b024723c */ /* 0x084fe60000041824 */
[----:B-----5:R-:W2:Y:S05]  /*5a10*/  LDSM.16.M88.4 R172, [R219+0x8100] ;  /* 0x00810000dbac783b */ /* 0x020eaa0000000200 */
[C---:B------:R-:W-:Y:S03]  /*5a20*/  HMMA.16816.F32.BF16 R40, R184.reuse, R192, R40 ;  /* 0x000000c0b828723c */ /* 0x040fe60000041828 */
[----:B-1----:R-:W1:Y:S05]  /*5a30*/  LDSM.16.M88.4 R204, [R219+0x9100] ;  /* 0x00910000dbcc783b */ /* 0x002e6a0000000200 */
[-C--:B------:R-:W-:Y:S03]  /*5a40*/  HMMA.16816.F32.BF16 R44, R184, R194.reuse, R44 ;  /* 0x000000c2b82c723c */ /* 0x080fe6000004182c */
[----:B------:R-:W-:Y:S05]  /*5a50*/  LDSM.16.M88.4 R188, [R220+0x8100] ;  /* 0x00810000dcbc783b */ /* 0x000fea0000000200 */
[C---:B------:R-:W-:Y:S03]  /*5a60*/  HMMA.16816.F32.BF16 R48, R176.reuse, R194, R48 ;  /* 0x000000c2b030723c */ /* 0x040fe60000041830 */
[----:B------:R-:W-:Y:S05]  /*5a70*/  LDSM.16.M88.4 R192, [R229] ;  /* 0x00000000e5c0783b */ /* 0x000fea0000000200 */
[-C--:B------:R-:W-:Y:S03]  /*5a80*/  HMMA.16816.F32.BF16 R52, R176, R196.reuse, R52 ;  /* 0x000000c4b034723c */ /* 0x080fe60000041834 */
[----:B---3--:R-:W-:Y:S05]  /*5a90*/  LDSM.16.M88.4 R208, [R228] ;  /* 0x00000000e4d0783b */ /* 0x008fea0000000200 */
[C---:B------:R-:W-:Y:S03]  /*5aa0*/  HMMA.16816.F32.BF16 R56, R184.reuse, R196, R56 ;  /* 0x000000c4b838723c */ /* 0x040fe60000041838 */
[----:B------:R-:W-:Y:S05]  /*5ab0*/  LDSM.16.M88.4 R212, [R225] ;  /* 0x00000000e1d4783b */ /* 0x000fea0000000200 */
[-C--:B------:R-:W-:Y:S03]  /*5ac0*/  HMMA.16816.F32.BF16 R60, R184, R198.reuse, R60 ;  /* 0x000000c6b83c723c */ /* 0x080fe6000004183c */
[----:B------:R-:W-:Y:S05]  /*5ad0*/  LDSM.16.M88.4 R184, [R216+0x4d00] ;  /* 0x004d0000d8b8783b */ /* 0x000fea0000000200 */
[----:B------:R-:W-:Y:S03]  /*5ae0*/  HMMA.16816.F32.BF16 R64, R176, R198, R64 ;  /* 0x000000c6b040723c */ /* 0x000fe60000041840 */
[----:B------:R-:W3:Y:S05]  /*5af0*/  LDSM.16.M88.4 R176, [R216+0x4900] ;  /* 0x00490000d8b0783b */ /* 0x000eea0000000200 */
[-C--:B--2---:R-:W-:Y:S03]  /*5b00*/  HMMA.16816.F32.BF16 R4, R172, R200.reuse, R4 ;  /* 0x000000c8ac04723c */ /* 0x084fe60000041804 */
[----:B------:R-:W2:Y:S05]  /*5b10*/  LDSM.16.M88.4 R196, [R220+0x9100] ;  /* 0x00910000dcc4783b */ /* 0x000eaa0000000200 */
[C---:B-1----:R-:W-:Y:S08]  /*5b20*/  HMMA.16816.F32.BF16 R8, R204.reuse, R200, R8 ;  /* 0x000000c8cc08723c */ /* 0x042ff00000041808 */
[-C--:B------:R-:W-:Y:S08]  /*5b30*/  HMMA.16816.F32.BF16 R12, R204, R202.reuse, R12 ;  /* 0x000000cacc0c723c */ /* 0x080ff0000004180c */
[C---:B------:R-:W-:Y:S01]  /*5b40*/  HMMA.16816.F32.BF16 R16, R172.reuse, R202, R16 ;  /* 0x000000caac10723c */ /* 0x040fe20000041810 */
[----:B------:R-:W1:Y:S07]  /*5b50*/  LDSM.16.M88.4 R200, [R227] ;  /* 0x00000000e3c8783b */ /* 0x000e6e0000000200 */
[-C--:B------:R-:W-:Y:S08]  /*5b60*/  HMMA.16816.F32.BF16 R20, R172, R180.reuse, R20 ;  /* 0x000000b4ac14723c */ /* 0x080ff00000041814 */
[C---:B------:R-:W-:Y:S08]  /*5b70*/  HMMA.16816.F32.BF16 R24, R204.reuse, R180, R24 ;  /* 0x000000b4cc18723c */ /* 0x040ff00000041818 */
[-C--:B------:R-:W-:Y:S08]  /*5b80*/  HMMA.16816.F32.BF16 R28, R204, R182.reuse, R28 ;  /* 0x000000b6cc1c723c */ /* 0x080ff0000004181c */
[C---:B------:R-:W-:Y:S01]  /*5b90*/  HMMA.16816.F32.BF16 R32, R172.reuse, R182, R32 ;  /* 0x000000b6ac20723c */ /* 0x040fe20000041820 */
[----:B------:R-:W4:Y:S07]  /*5ba0*/  LDSM.16.M88.4 R180, [R226] ;  /* 0x00000000e2b4783b */ /* 0x000f2e0000000200 */
[-C--:B---3--:R-:W-:Y:S08]  /*5bb0*/  HMMA.16816.F32.BF16 R36, R172, R176.reuse, R36 ;  /* 0x000000b0ac24723c */ /* 0x088ff00000041824 */
        /* <DEDUP_REMOVED lines=9> */
[----:B------:R-:W3:Y:S07]  /*5c50*/  LDSM.16.M88.4 R172, [R219+0xa100] ;  /* 0x00a10000dbac783b */ /* 0x000eee0000000200 */
[-C--:B------:R-:W-:Y:S01]  /*5c60*/  HMMA.16816.F32.BF16 R4, R188, R192.reuse, R4 ;  /* 0x000000c0bc04723c */ /* 0x080fe20000041804 */
[----:B------:R-:W5:Y:S07]  /*5c70*/  LDSM.16.M88.4 R184, [R219+0xb100] ;  /* 0x00b10000dbb8783b */ /* 0x000f6e0000000200 */
[C---:B--2---:R-:W-:Y:S08]  /*5c80*/  HMMA.16816.F32.BF16 R8, R196.reuse, R192, R8 ;  /* 0x000000c0c408723c */ /* 0x044ff00000041808 */
[-C--:B------:R-:W-:Y:S08]  /*5c90*/  HMMA.16816.F32.BF16 R12, R196, R194.reuse, R12 ;  /* 0x000000c2c40c723c */ /* 0x080ff0000004180c */
[C---:B------:R-:W-:Y:S01]  /*5ca0*/  HMMA.16816.F32.BF16 R16, R188.reuse, R194, R16 ;  /* 0x000000c2bc10723c */ /* 0x040fe20000041810 */
[----:B------:R-:W2:Y:S07]  /*5cb0*/  LDSM.16.M88.4 R192, [R216+0x5500] ;  /* 0x00550000d8c0783b */ /* 0x000eae0000000200 */
[-C--:B------:R-:W-:Y:S08]  /*5cc0*/  HMMA.16816.F32.BF16 R20, R188, R208.reuse, R20 ;  /* 0x000000d0bc14723c */ /* 0x080ff00000041814 */
[C---:B------:R-:W-:Y:S08]  /*5cd0*/  HMMA.16816.F32.BF16 R24, R196.reuse, R208, R24 ;  /* 0x000000d0c418723c */ /* 0x040ff00000041818 */
[-C--:B------:R-:W-:Y:S08]  /*5ce0*/  HMMA.16816.F32.BF16 R28, R196, R210.reuse, R28 ;  /* 0x000000d2c41c723c */ /* 0x080ff0000004181c */
[C---:B------:R-:W-:Y:S01]  /*5cf0*/  HMMA.16816.F32.BF16 R32, R188.reuse, R210, R32 ;  /* 0x000000d2bc20723c */ /* 0x040fe20000041820 */
[----:B------:R-:W-:Y:S07]  /*5d00*/  LDSM.16.M88.4 R208, [R220+0xa100] ;  /* 0x00a10000dcd0783b */ /* 0x000fee0000000200 */
[-C--:B-1----:R-:W-:Y:S08]  /*5d10*/  HMMA.16816.F32.BF16 R36, R188, R200.reuse, R36 ;  /* 0x000000c8bc24723c */ /* 0x082ff00000041824 */
[C---:B------:R-:W-:Y:S08]  /*5d20*/  HMMA.16816.F32.BF16 R40, R196.reuse, R200, R40 ;  /* 0x000000c8c428723c */ /* 0x040ff00000041828 */
[-C--:B------:R-:W-:Y:S08]  /*5d30*/  HMMA.16816.F32.BF16 R44, R196, R202.reuse, R44 ;  /* 0x000000cac42c723c */ /* 0x080ff0000004182c */
[C---:B------:R-:W-:Y:S01]  /*5d40*/  HMMA.16816.F32.BF16 R48, R188.reuse, R202, R48 ;  /* 0x000000cabc30723c */ /* 0x040fe20000041830 */
[----:B------:R-:W1:Y:S07]  /*5d50*/  LDSM.16.M88.4 R200, [R216+0x5900] ;  /* 0x00590000d8c8783b */ /* 0x000e6e0000000200 */
[-C--:B----4-:R-:W-:Y:S08]  /*5d60*/  HMMA.16816.F32.BF16 R52, R188, R180.reuse, R52 ;  /* 0x000000b4bc34723c */ /* 0x090ff00000041834 */
[C---:B------:R-:W-:Y:S08]  /*5d70*/  HMMA.16816.F32.BF16 R56, R196.reuse, R180, R56 ;  /* 0x000000b4c438723c */ /* 0x040ff00000041838 */
[-C--:B------:R-:W-:Y:S08]  /*5d80*/  HMMA.16816.F32.BF16 R60, R196, R182.reuse, R60 ;  /* 0x000000b6c43c723c */ /* 0x080ff0000004183c */
[----:B------:R-:W-:Y:S08]  /*5d90*/  HMMA.16816.F32.BF16 R64, R188, R182, R64 ;  /* 0x000000b6bc40723c */ /* 0x000ff00000041840 */
[-C--:B---3--:R-:W-:Y:S08]  /*5da0*/  HMMA.16816.F32.BF16 R4, R172, R176.reuse, R4 ;  /* 0x000000b0ac04723c */ /* 0x088ff00000041804 */
[C---:B-----5:R-:W-:Y:S08]  /*5db0*/  HMMA.16816.F32.BF16 R8, R184.reuse, R176, R8 ;  /* 0x000000b0b808723c */ /* 0x060ff00000041808 */
[-C--:B------:R-:W-:Y:S08]  /*5dc0*/  HMMA.16816.F32.BF16 R12, R184, R178.reuse, R12 ;  /* 0x000000b2b80c723c */ /* 0x080ff0000004180c */
[C---:B------:R-:W-:Y:S01]  /*5dd0*/  HMMA.16816.F32.BF16 R16, R172.reuse, R178, R16 ;  /* 0x000000b2ac10723c */ /* 0x040fe20000041810 */
[----:B------:R-:W3:Y:S07]  /*5de0*/  LDSM.16.M88.4 R176, [R220+0xb100] ;  /* 0x00b10000dcb0783b */ /* 0x000eee0000000200 */
[-C--:B--2---:R-:W-:Y:S08]  /*5df0*/  HMMA.16816.F32.BF16 R20, R172, R192.reuse, R20 ;  /* 0x000000c0ac14723c */ /* 0x084ff00000041814 */
[C---:B------:R-:W-:Y:S08]  /*5e00*/  HMMA.16816.F32.BF16 R24, R184.reuse, R192, R24 ;  /* 0x000000c0b818723c */ /* 0x040ff00000041818 */
[-C--:B------:R-:W-:Y:S08]  /*5e10*/  HMMA.16816.F32.BF16 R28, R184, R194.reuse, R28 ;  /* 0x000000c2b81c723c */ /* 0x080ff0000004181c */
[C---:B------:R-:W-:Y:S08]  /*5e20*/  HMMA.16816.F32.BF16 R32, R172.reuse, R194, R32 ;  /* 0x000000c2ac20723c */ /* 0x040ff00000041820 */
[-C--:B-1----:R-:W-:Y:S08]  /*5e30*/  HMMA.16816.F32.BF16 R36, R172, R200.reuse, R36 ;  /* 0x000000c8ac24723c */ /* 0x082ff00000041824 */
[C---:B------:R-:W-:Y:S08]  /*5e40*/  HMMA.16816.F32.BF16 R40, R184.reuse, R200, R40 ;  /* 0x000000c8b828723c */ /* 0x040ff00000041828 */
[-C--:B------:R-:W-:Y:S08]  /*5e50*/  HMMA.16816.F32.BF16 R44, R184, R202.reuse, R44 ;  /* 0x000000cab82c723c */ /* 0x080ff0000004182c */
[C---:B------:R-:W-:Y:S08]  /*5e60*/  HMMA.16816.F32.BF16 R48, R172.reuse, R202, R48 ;  /* 0x000000caac30723c */ /* 0x040ff00000041830 */
[-C--:B------:R-:W-:Y:S08]  /*5e70*/  HMMA.16816.F32.BF16 R52, R172, R204.reuse, R52 ;  /* 0x000000ccac34723c */ /* 0x080ff00000041834 */
[C---:B------:R-:W-:Y:S08]  /*5e80*/  HMMA.16816.F32.BF16 R56, R184.reuse, R204, R56 ;  /* 0x000000ccb838723c */ /* 0x040ff00000041838 */
[-C--:B------:R-:W-:Y:S08]  /*5e90*/  HMMA.16816.F32.BF16 R60, R184, R206.reuse, R60 ;  /* 0x000000ceb83c723c */ /* 0x080ff0000004183c */
[----:B------:R-:W-:Y:S08]  /*5ea0*/  HMMA.16816.F32.BF16 R64, R172, R206, R64 ;  /* 0x000000ceac40723c */ /* 0x000ff00000041840 */
[-C--:B------:R-:W-:Y:S08]  /*5eb0*/  HMMA.16816.F32.BF16 R4, R208, R212.reuse, R4 ;  /* 0x000000d4d004723c */ /* 0x080ff00000041804 */
        /* <DEDUP_REMOVED lines=15> */
[----:B------:R-:W1:Y:S01]  /*5fb0*/  MUFU.TANH R181, R6 ;  /* 0x0000000600b57308 */ /* 0x000e620000002400 */
[----:B------:R-:W-:Y:S02]  /*5fc0*/  FMUL.FTZ R14, R14, c[0x0][0x320] ;  /* 0x0000c8000e0e7a20 */ /* 0x000fe40000410000 */
[----:B------:R-:W-:Y:S02]  /*5fd0*/  FMUL.FTZ R15, R15, c[0x0][0x320] ;  /* 0x0000c8000f0f7a20 */ /* 0x000fe40000410000 */
[----:B------:R-:W-:Y:S02]  /*5fe0*/  FMUL.FTZ R16, R16, c[0x0][0x320] ;  /* 0x0000c80010107a20 */ /* 0x000fe40000410000 */
[----:B------:R-:W-:Y:S02]  /*5ff0*/  FMUL.FTZ R18, R18, c[0x0][0x320] ;  /* 0x0000c80012127a20 */ /* 0x000fe40000410000 */
[----:B------:R-:W-:Y:S01]  /*6000*/  FMUL.FTZ R17, R17, c[0x0][0x320] ;  /* 0x0000c80011117a20 */ /* 0x000fe20000410000 */
[----:B------:R-:W-:Y:S01]  /*6010*/  MUFU.TANH R184, R12 ;  /* 0x0000000c00b87308 */ /* 0x000fe20000002400 */
[----:B------:R-:W-:Y:S09]  /*6020*/  FMUL.FTZ R19, R19, c[0x0][0x320] ;  /* 0x0000c80013137a20 */ /* 0x000ff20000410000 */
[----:B------:R2:W3:Y:S01]  /*6030*/  MUFU.TANH R180, R7 ;  /* 0x0000000700b47308 */ /* 0x0004e20000002400 */
[----:B-1----:R-:W-:Y:S09]  /*6040*/  FMNMX.FTZ R2, R181, R100, !PT ;  /* 0x00000064b5027209 */ /* 0x002ff20007810000 */
[----:B------:R-:W-:Y:S10]  /*6050*/  MUFU.TANH R17, R17 ;  /* 0x0000001100117308 */ /* 0x000ff40000002400 */
[----:B------:R-:W1:Y:S01]  /*6060*/  MUFU.TANH R182, R8 ;  /* 0x0000000800b67308 */ /* 0x000e620000002400 */
[----:B--2---:R-:W2:Y:S01]  /*6070*/  LDSM.16.M88.4 R4, [R224] ;  /* 0x00000000e004783b */ /* 0x004ea20000000200 */
[----:B---3--:R-:W-:Y:S08]  /*6080*/  FMNMX.FTZ R2, R180, R2, !PT ;  /* 0x00000002b4027209 */ /* 0x008ff00007810000 */
[----:B------:R-:W-:Y:S10]  /*6090*/  MUFU.TANH R183, R13 ;  /* 0x0000000d00b77308 */ /* 0x000ff40000002400 */
[----:B------:R-:W3:Y:S01]  /*60a0*/  MUFU.TANH R185, R9 ;  /* 0x0000000900b97308 */ /* 0x000ee20000002400 */
[----:B-1----:R-:W-:Y:S09]  /*60b0*/  FMNMX.FTZ R0, R182, R105, !PT ;  /* 0x00000069b6007209 */ /* 0x002ff20007810000 */
[----:B------:R-:W-:Y:S10]  /*60c0*/  MUFU.TANH R187, R14 ;  /* 0x0000000e00bb7308 */ /* 0x000ff40000002400 */
[----:B------:R-:W-:Y:S01]  /*60d0*/  MUFU.TANH R188, R10 ;  /* 0x0000000a00bc7308 */ /* 0x000fe20000002400 */
[-C--:B--2---:R-:W-:Y:S03]  /*60e0*/  HMMA.16816.F32.BF16 R20, R208, R4.reuse, R20 ;  /* 0x00000004d014723c */ /* 0x084fe60000041814 */
[----:B---3--:R-:W-:Y:S06]  /*60f0*/  FMNMX.FTZ R0, R185, R0, !PT ;  /* 0x00000000b9007209 */ /* 0x008fec0007810000 */
[----:B------:R-:W-:Y:S03]  /*6100*/  MUFU.TANH R186, R15 ;  /* 0x0000000f00ba7308 */ /* 0x000fe60000002400 */
[----:B------:R-:W-:Y:S01]  /*6110*/  FMNMX.FTZ R0, R184, R0, !PT ;  /* 0x00000000b8007209 */ /* 0x000fe20007810000 */
[C---:B------:R-:W-:Y:S04]  /*6120*/  HMMA.16816.F32.BF16 R24, R176.reuse, R4, R24 ;  /* 0x00000004b018723c */ /* 0x040fe80000041818 */
[----:B------:R-:W-:Y:S02]  /*6130*/  FMNMX.FTZ R0, R183, R0, !PT ;  /* 0x00000000b7007209 */ /* 0x000fe40007810000 */
[----:B------:R1:W-:Y:S02]  /*6140*/  MUFU.TANH R189, R11 ;  /* 0x0000000b00bd7308 */ /* 0x0003e40000002400 */
[-C--:B------:R-:W-:Y:S04]  /*6150*/  HMMA.16816.F32.BF16 R28, R176, R6.reuse, R28 ;  /* 0x00000006b01c723c */ /* 0x080fe8000004181c */
[----:B------:R-:W-:Y:S04]  /*6160*/  FMUL.FTZ R23, R23, c[0x0][0x320] ;  /* 0x0000c80017177a20 */ /* 0x000fe80000410000 */
[C---:B------:R-:W-:Y:S01]  /*6170*/  HMMA.16816.F32.BF16 R32, R208.reuse, R6, R32 ;  /* 0x00000006d020723c */ /* 0x040fe20000041820 */
[----:B------:R-:W-:Y:S01]  /*6180*/  MUFU.TANH R16, R16 ;  /* 0x0000001000107308 */ /* 0x000fe20000002400 */
[----:B------:R-:W-:Y:S02]  /*6190*/  LDSM.16.M88.4 R4, [R222] ;  /* 0x00000000de04783b */ /* 0x000fe40000000200 */
[----:B------:R-:W-:Y:S02]  /*61a0*/  FMUL.FTZ R22, R22, c[0x0][0x320] ;  /* 0x0000c80016167a20 */ /* 0x000fe40000410000 */
[----:B------:R-:W-:Y:S02]  /*61b0*/  FMUL.FTZ R21, R21, c[0x0][0x320] ;  /* 0x0000c80015157a20 */ /* 0x000fe40000410000 */
[----:B------:R-:W-:Y:S03]  /*61c0*/  FMUL.FTZ R24, R24, c[0x0][0x320] ;  /* 0x0000c80018187a20 */ /* 0x000fe60000410000 */
[----:B------:R2:W-:Y:S01]  /*61d0*/  MUFU.TANH R197, R23 ;  /* 0x0000001700c57308 */ /* 0x0005e20000002400 */
[----:B------:R-:W-:Y:S02]  /*61e0*/  FMUL.FTZ R20, R20, c[0x0][0x320] ;  /* 0x0000c80014147a20 */ /* 0x000fe40000410000 */
[----:B------:R-:W-:Y:S01]  /*61f0*/  FMUL.FTZ R25, R25, c[0x0][0x320] ;  /* 0x0000c80019197a20 */ /* 0x000fe20000410000 */
[----:B-1----:R-:W1:Y:S01]  /*6200*/  LDSM.16.M88.4 R8, [R223] ;  /* 0x00000000df08783b */ /* 0x002e620000000200 */
[----:B------:R-:W-:Y:S01]  /*6210*/  FMUL.FTZ R28, R28, c[0x0][0x320] ;  /* 0x0000c8001c1c7a20 */ /* 0x000fe20000410000 */
[----:B------:R-:W-:Y:S04]  /*6220*/  DEPBAR.LE SB0, 0x0 ;  /* 0x000080000000791a */ /* 0x000fe80000000000 */
[----:B------:R-:W-:Y:S01]  /*6230*/  MUFU.TANH R201, R28 ;  /* 0x0000001c00c97308 */ /* 0x000fe20000002400 */
[----:B------:R-:W-:Y:S01]  /*6240*/  FMUL.FTZ R29, R29, c[0x0][0x320] ;  /* 0x0000c8001d1d7a20 */ /* 0x000fe20000410000 */
[----:B------:R-:W-:Y:S01]  /*6250*/  BAR.SYNC.DEFER_BLOCKING 0x0 ;  /* 0x0000000000007b1d */ /* 0x000fe20000010000 */
[----:B------:R-:W-:Y:S02]  /*6260*/  FMUL.FTZ R32, R32, c[0x0][0x320] ;  /* 0x0000c80020207a20 */ /* 0x000fe40000410000 */
[----:B------:R-:W-:Y:S02]  /*6270*/  FMUL.FTZ R33, R33, c[0x0][0x320] ;  /* 0x0000c80021217a20 */ /* 0x000fe40000410000 */
[----:B------:R-:W-:Y:S02]  /*6280*/  FMUL.FTZ R34, R34, c[0x0][0x320] ;  /* 0x0000c80022227a20 */ /* 0x000fe40000410000 */
[----:B------:R-:W-:Y:S01]  /*6290*/  FMUL.FTZ R30, R30, c[0x0][0x320] ;  /* 0x0000c8001e1e7a20 */ /* 0x000fe20000410000 */
[----:B------:R-:W-:Y:S01]  /*62a0*/  MUFU.TANH R191, R33 ;  /* 0x0000002100bf7308 */ /* 0x000fe20000002400 */
[----:B------:R-:W-:Y:S02]  /*62b0*/  FMUL.FTZ R35, R35, c[0x0][0x320] ;  /* 0x0000c80023237a20 */ /* 0x000fe40000410000 */
[----:B------:R-:W-:Y:S01]  /*62c0*/  FMUL.FTZ R26, R26, c[0x0][0x320] ;  /* 0x0000c8001a1a7a20 */ /* 0x000fe20000410000 */
[----:B--2---:R-:W2:Y:S01]  /*62d0*/  LDL R23, [R1+0x14] ;  /* 0x0000140001177983 */ /* 0x004ea20000100800 */
[----:B------:R-:W-:Y:S02]  /*62e0*/  FMUL.FTZ R31, R31, c[0x0][0x320] ;  /* 0x0000c8001f1f7a20 */ /* 0x000fe40000410000 */
[----:B------:R-:W-:Y:S03]  /*62f0*/  FMUL.FTZ R27, R27, c[0x0][0x320] ;  /* 0x0000c8001b1b7a20 */ /* 0x000fe60000410000 */
[----:B------:R3:W-:Y:S10]  /*6300*/  MUFU.TANH R190, R32 ;  /* 0x0000002000be7308 */ /* 0x0007f40000002400 */
[----:B------:R4:W-:Y:S01]  /*6310*/  MUFU.TANH R196, R22 ;  /* 0x0000001600c47308 */ /* 0x0009e20000002400 */
[-C--:B-1----:R-:W-:Y:S09]  /*6320*/  HMMA.16816.F32.BF16 R36, R208, R8.reuse, R36 ;  /* 0x00000008d024723c */ /* 0x082ff20000041824 */
[----:B------:R1:W-:Y:S01]  /*6330*/  MUFU.TANH R200, R29 ;  /* 0x0000001d00c87308 */ /* 0x0003e20000002400 */
[C---:B------:R-:W-:Y:S01]  /*6340*/  HMMA.16816.F32.BF16 R40, R176.reuse, R8, R40 ;  /* 0x00000008b028723c */ /* 0x040fe20000041828 */
[----:B---3--:R-:W3:Y:S06]  /*6350*/  LDL.64 R32, [R1+0x50] ;  /* 0x0000500001207983 */ /* 0x008eec0000100a00 */
[----:B------:R-:W-:Y:S02]  /*6360*/  MOV R8, c[0x0][0x1e0] ;  /* 0x0000780000087a02 */ /* 0x000fe40000000f00 */
[----:B------:R5:W-:Y:S01]  /*6370*/  MUFU.TANH R193, R21 ;  /* 0x0000001500c17308 */ /* 0x000be20000002400 */
[-C--:B------:R-:W-:Y:S01]  /*6380*/  HMMA.16816.F32.BF16 R44, R176, R10.reuse, R44 ;  /* 0x0000000ab02c723c */ /* 0x080fe2000004182c */
[----:B----4-:R-:W4:Y:S02]  /*6390*/  LDL R22, [R1+0x18] ;  /* 0x0000180001167983 */ /* 0x010f240000100800 */
[----:B------:R-:W-:Y:S01]  /*63a0*/  SHF.L.U32 R8, R8, 0x5, RZ ;  /* 0x0000000508087819 */ /* 0x000fe200000006ff */
[----:B------:R-:W-:Y:S04]  /*63b0*/  FMUL.FTZ R36, R36, c[0x0][0x320] ;  /* 0x0000c80024247a20 */ /* 0x000fe80000410000 */
[C---:B------:R-:W-:Y:S01]  /*63c0*/  HMMA.16816.F32.BF16 R48, R208.reuse, R10, R48 ;  /* 0x0000000ad030723c */ /* 0x040fe20000041830 */
[----:B------:R5:W5:Y:S03]  /*63d0*/  MUFU.TANH R199, R24 ;  /* 0x0000001800c77308 */ /* 0x000b660000002400 */
[----:B------:R-:W-:Y:S01]  /*63e0*/  FMUL.FTZ R37, R37, c[0x0][0x320] ;  /* 0x0000c80025257a20 */ /* 0x000fe20000410000 */
[----:B-1----:R-:W2:Y:S01]  /*63f0*/  LDL.64 R28, [R1+0x38] ;  /* 0x00003800011c7983 */ /* 0x002ea20000100a00 */
[----:B------:R-:W-:Y:S02]  /*6400*/  FMUL.FTZ R38, R38, c[0x0][0x320] ;  /* 0x0000c80026267a20 */ /* 0x000fe40000410000 */
[-C--:B------:R-:W-:Y:S03]  /*6410*/  HMMA.16816.F32.BF16 R52, R208, R4.reuse, R52 ;  /* 0x00000004d034723c */ /* 0x080fe60000041834 */
[----:B------:R-:W1:Y:S01]  /*6420*/  MUFU.TANH R192, R20 ;  /* 0x0000001400c07308 */ /* 0x000e620000002400 */
[----:B------:R-:W-:Y:S02]  /*6430*/  FMUL.FTZ R39, R39, c[0x0][0x320] ;  /* 0x0000c80027277a20 */ /* 0x000fe40000410000 */
[----:B------:R-:W-:Y:S01]  /*6440*/  FMUL.FTZ R43, R43, c[0x0][0x320] ;  /* 0x0000c8002b2b7a20 */ /* 0x000fe20000410000 */
[----:B-----5:R-:W5:Y:S01]  /*6450*/  LDL R21, [R1+0x10] ;  /* 0x0000100001157983 */ /* 0x020f620000100800 */
[C---:B------:R-:W-:Y:S04]  /*6460*/  HMMA.16816.F32.BF16 R56, R176.reuse, R4, R56 ;  /* 0x00000004b038723c */ /* 0x040fe80000041838 */
[----:B------:R-:W-:Y:S01]  /*6470*/  FMUL.FTZ R45, R45, c[0x0][0x320] ;  /* 0x0000c8002d2d7a20 */ /* 0x000fe20000410000 */
[----:B------:R-:W1:Y:S01]  /*6480*/  MUFU.TANH R18, R18 ;  /* 0x0000001200127308 */ /* 0x000e620000002400 */
[----:B------:R-:W-:Y:S01]  /*6490*/  FMUL.FTZ R44, R44, c[0x0][0x320] ;  /* 0x0000c8002c2c7a20 */ /* 0x000fe20000410000 */
[----:B------:R-:W-:Y:S01]  /*64a0*/  FMNMX.FTZ R4, R175, R3, !PT ;  /* 0x00000003af047209 */ /* 0x000fe20007810000 */
[-C--:B------:R-:W-:Y:S01]  /*64b0*/  HMMA.16816.F32.BF16 R60, R176, R6.reuse, R60 ;  /* 0x00000006b03c723c */ /* 0x080fe2000004183c */
[----:B------:R-:W2:Y:S03]  /*64c0*/  LDL R24, [R1+0x1c] ;  /* 0x00001c0001187983 */ /* 0x000ea60000100800 */
[----:B------:R-:W-:Y:S01]  /*64d0*/  FMNMX.FTZ R4, R174, R4, !PT ;  /* 0x00000004ae047209 */ /* 0x000fe20007810000 */
[----:B------:R-:W-:Y:S01]  /*64e0*/  FMUL.FTZ R49, R49, c[0x0][0x320] ;  /* 0x0000c80031317a20 */ /* 0x000fe20000410000 */
[----:B------:R-:W-:Y:S01]  /*64f0*/  FMNMX.FTZ R0, R199, R0, !PT ;  /* 0x00000000c7007209 */ /* 0x000fe20007810000 */
[----:B------:R-:W-:Y:S01]  /*6500*/  MUFU.TANH R176, R43 ;  /* 0x0000002b00b07308 */ /* 0x000fe20000002400 */
[----:B------:R-:W-:Y:S01]  /*6510*/  FMUL.FTZ R55, R55, c[0x0][0x320] ;  /* 0x0000c80037377a20 */ /* 0x000fe20000410000 */
[----:B------:R-:W-:Y:S01]  /*6520*/  FMNMX.FTZ R4, R16, R4, !PT ;  /* 0x0000000410047209 */ /* 0x000fe20007810000 */
[----:B------:R-:W-:Y:S04]  /*6530*/  HMMA.16816.F32.BF16 R64, R208, R6, R64 ;  /* 0x00000006d040723c */ /* 0x000fe80000041840 */
[----:B------:R-:W-:Y:S01]  /*6540*/  FMUL.FTZ R52, R52, c[0x0][0x320] ;  /* 0x0000c80034347a20 */ /* 0x000fe20000410000 */
[----:B------:R-:W-:Y:S01]  /*6550*/  FMNMX.FTZ R4, R17, R4, !PT ;  /* 0x0000000411047209 */ /* 0x000fe20007810000 */
[----:B------:R-:W-:Y:S01]  /*6560*/  FMUL.FTZ R53, R53, c[0x0][0x320] ;  /* 0x0000c80035357a20 */ /* 0x000fe20000410000 */
[----:B------:R-:W1:Y:S01]  /*6570*/  MUFU.TANH R19, R19 ;  /* 0x0000001300137308 */ /* 0x000e620000002400 */
[----:B------:R-:W-:Y:S01]  /*6580*/  FMUL.FTZ R54, R54, c[0x0][0x320] ;  /* 0x0000c80036367a20 */ /* 0x000fe20000410000 */
[----:B-1----:R-:W-:Y:S03]  /*6590*/  FMNMX.FTZ R4, R192, R4, !PT ;  /* 0x00000004c0047209 */ /* 0x002fe60007810000 */
[----:B------:R-:W-:Y:S01]  /*65a0*/  FMNMX.FTZ R2, R18, R2, !PT ;  /* 0x0000000212027209 */ /* 0x000fe20007810000 */
[----:B------:R-:W-:Y:S01]  /*65b0*/  FMUL.FTZ R50, R50, c[0x0][0x320] ;  /* 0x0000c80032327a20 */ /* 0x000fe20000410000 */
[----:B------:R-:W-:Y:S01]  /*65c0*/  FMNMX.FTZ R4, R193, R4, !PT ;  /* 0x00000004c1047209 */ /* 0x000fe20007810000 */
[----:B------:R-:W-:Y:S01]  /*65d0*/  FMUL.FTZ R51, R51, c[0x0][0x320] ;  /* 0x0000c80033337a20 */ /* 0x000fe20000410000 */
[----:B------:R-:W-:Y:S01]  /*65e0*/  FMNMX.FTZ R5, R188, R106, !PT ;  /* 0x0000006abc057209 */ /* 0x000fe20007810000 */
[----:B------:R-:W1:Y:S01]  /*65f0*/  MUFU.TANH R241, R55 ;  /* 0x0000003700f17308 */ /* 0x000e620000002400 */
        /* <DEDUP_REMOVED lines=9> */
[----:B------:R-:W1:Y:S01]  /*6690*/  MUFU.TANH R214, R36 ;  /* 0x0000002400d67308 */ /* 0x000e620000002400 */
[----:B------:R-:W-:Y:S01]  /*66a0*/  FMUL.FTZ R67, R67, c[0x0][0x320] ;  /* 0x0000c80043437a20 */ /* 0x000fe20000410000 */
[----:B------:R-:W-:Y:S01]  /*66b0*/  FMNMX.FTZ R5, R186, R5, !PT ;  /* 0x00000005ba057209 */ /* 0x000fe20007810000 */
[----:B------:R-:W-:Y:S01]  /*66c0*/  FMUL.FTZ R64, R64, c[0x0][0x320] ;  /* 0x0000c80040407a20 */ /* 0x000fe20000410000 */
[----:B------:R-:W-:Y:S01]  /*66d0*/  FMNMX.FTZ R2, R19, R2, !PT ;  /* 0x0000000213027209 */ /* 0x000fe20007810000 */
[----:B------:R-:W-:Y:S02]  /*66e0*/  FMUL.FTZ R61, R61, c[0x0][0x320] ;  /* 0x0000c8003d3d7a20 */ /* 0x000fe40000410000 */
[----:B------:R-:W-:Y:S01]  /*66f0*/  FMUL.FTZ R42, R42, c[0x0][0x320] ;  /* 0x0000c8002a2a7a20 */ /* 0x000fe20000410000 */
[----:B------:R-:W-:Y:S01]  /*6700*/  FMNMX.FTZ R2, R196, R2, !PT ;  /* 0x00000002c4027209 */ /* 0x000fe20007810000 */
[----:B------:R-:W-:Y:S01]  /*6710*/  FMUL.FTZ R58, R58, c[0x0][0x320] ;  /* 0x0000c8003a3a7a20 */ /* 0x000fe20000410000 */
[----:B------:R-:W1:Y:S01]  /*6720*/  MUFU.TANH R194, R34 ;  /* 0x0000002200c27308 */ /* 0x000e620000002400 */
[----:B------:R-:W-:Y:S01]  /*6730*/  FMUL.FTZ R59, R59, c[0x0][0x320] ;  /* 0x0000c8003b3b7a20 */ /* 0x000fe20000410000 */
[----:B------:R-:W-:Y:S01]  /*6740*/  FMNMX.FTZ R2, R197, R2, !PT ;  /* 0x00000002c5027209 */ /* 0x000fe20007810000 */
[----:B------:R-:W-:Y:S01]  /*6750*/  FMUL.FTZ R62, R62, c[0x0][0x320] ;  /* 0x0000c8003e3e7a20 */ /* 0x000fe20000410000 */
[----:B-1----:R-:W-:Y:S01]  /*6760*/  MOV R211, R241 ;  /* 0x000000f100d37202 */ /* 0x002fe20000000f00 */
[----:B------:R-:W-:Y:S02]  /*6770*/  FMUL.FTZ R48, R48, c[0x0][0x320] ;  /* 0x0000c80030307a20 */ /* 0x000fe40000410000 */
[----:B------:R-:W-:Y:S02]  /*6780*/  FMUL.FTZ R40, R40, c[0x0][0x320] ;  /* 0x0000c80028287a20 */ /* 0x000fe40000410000 */
[----:B------:R-:W-:Y:S01]  /*6790*/  FMUL.FTZ R41, R41, c[0x0][0x320] ;  /* 0x0000c80029297a20 */ /* 0x000fe20000410000 */
[----:B------:R-:W1:Y:S01]  /*67a0*/  MUFU.TANH R215, R37 ;  /* 0x0000002500d77308 */ /* 0x000e620000002400 */
[----:B------:R-:W-:Y:S02]  /*67b0*/  FMUL.FTZ R46, R46, c[0x0][0x320] ;  /* 0x0000c8002e2e7a20 */ /* 0x000fe40000410000 */
[----:B------:R-:W-:Y:S01]  /*67c0*/  FMUL.FTZ R47, R47, c[0x0][0x320] ;  /* 0x0000c8002f2f7a20 */ /* 0x000fe20000410000 */
[----:B------:R-:W-:Y:S06]  /*67d0*/  FMNMX.FTZ R4, R214, R4, !PT ;  /* 0x00000004d6047209 */ /* 0x000fec0007810000 */
[----:B------:R-:W1:Y:S01]  /*67e0*/  MUFU.TANH R195, R35 ;  /* 0x0000002300c37308 */ /* 0x000e620000002400 */
[----:B------:R-:W-:Y:S09]  /*67f0*/  FMNMX.FTZ R2, R194, R2, !PT ;  /* 0x00000002c2027209 */ /* 0x000ff20007810000 */
[----:B------:R-:W1:Y:S02]  /*6800*/  MUFU.TANH R243, R45 ;  /* 0x0000002d00f37308 */ /* 0x000e640000002400 */
[----:B-1----:R-:W-:Y:S08]  /*6810*/  FMNMX.FTZ R4, R215, R4, !PT ;  /* 0x00000004d7047209 */ /* 0x002ff00007810000 */
[----:B------:R-:W1:Y:S01]  /*6820*/  MUFU.TANH R202, R48 ;  /* 0x0000003000ca7308 */ /* 0x000e620000002400 */
[----:B------:R-:W-:Y:S09]  /*6830*/  FMNMX.FTZ R2, R195, R2, !PT ;  /* 0x00000002c3027209 */ /* 0x000ff20007810000 */
[----:B------:R-:W1:Y:S01]  /*6840*/  MUFU.TANH R236, R38 ;  /* 0x0000002600ec7308 */ /* 0x000e620000002400 */
[----:B------:R-:W-:Y:S09]  /*6850*/  MOV R210, R243 ;  /* 0x000000f300d27202 */ /* 0x000ff20000000f00 */
[----:B------:R-:W1:Y:S02]  /*6860*/  MUFU.TANH R198, R25 ;  /* 0x0000001900c67308 */ /* 0x000e640000002400 */
[----:B-1----:R-:W-:Y:S08]  /*6870*/  FMNMX.FTZ R4, R202, R4, !PT ;  /* 0x00000004ca047209 */ /* 0x002ff00007810000 */
[----:B------:R-:W1:Y:S01]  /*6880*/  MUFU.TANH R242, R44 ;  /* 0x0000002c00f27308 */ /* 0x000e620000002400 */
[----:B------:R-:W-:Y:S09]  /*6890*/  FMNMX.FTZ R2, R236, R2, !PT ;  /* 0x00000002ec027209 */ /* 0x000ff20007810000 */
[----:B------:R-:W1:Y:S01]  /*68a0*/  MUFU.TANH R212, R49 ;  /* 0x0000003100d47308 */ /* 0x000e620000002400 */
[----:B------:R-:W-:Y:S04]  /*68b0*/  FMNMX.FTZ R0, R198, R0, !PT ;  /* 0x00000000c6007209 */ /* 0x000fe80007810000 */
[----:B------:R-:W-:Y:S05]  /*68c0*/  FMNMX.FTZ R0, R201, R0, !PT ;  /* 0x00000000c9007209 */ /* 0x000fea0007810000 */
[----:B------:R-:W1:Y:S01]  /*68d0*/  MUFU.TANH R247, R39 ;  /* 0x0000002700f77308 */ /* 0x000e620000002400 */
[----:B------:R-:W-:Y:S02]  /*68e0*/  FMNMX.FTZ R0, R200, R0, !PT ;  /* 0x00000000c8007209 */ /* 0x000fe40007810000 */
[----:B-1----:R-:W-:Y:S07]  /*68f0*/  MOV R209, R242 ;  /* 0x000000f200d17202 */ /* 0x002fee0000000f00 */
[----:B------:R-:W1:Y:S01]  /*6900*/  MUFU.TANH R249, R52 ;  /* 0x0000003400f97308 */ /* 0x000e620000002400 */
[----:B------:R-:W-:Y:S09]  /*6910*/  FMNMX.FTZ R4, R212, R4, !PT ;  /* 0x00000004d4047209 */ /* 0x000ff20007810000 */
[----:B------:R-:W1:Y:S01]  /*6920*/  MUFU.TANH R250, R50 ;  /* 0x0000003200fa7308 */ /* 0x000e620000002400 */
[----:B------:R-:W-:Y:S09]  /*6930*/  FMNMX.FTZ R2, R247, R2, !PT ;  /* 0x00000002f7027209 */ /* 0x000ff20007810000 */
[----:B------:R-:W1:Y:S02]  /*6940*/  MUFU.TANH R244, R53 ;  /* 0x0000003500f47308 */ /* 0x000e640000002400 */
[----:B-1----:R-:W-:Y:S08]  /*6950*/  FMNMX.FTZ R4, R249, R4, !PT ;  /* 0x00000004f9047209 */ /* 0x002ff00007810000 */
        /* <DEDUP_REMOVED lines=11> */
[----:B-1----:R-:W-:Y:S04]  /*6a10*/  FMNMX.FTZ R2, R240, R2, !PT ;  /* 0x00000002f0027209 */ /* 0x002fe80007810000 */
[----:B------:R-:W-:Y:S04]  /*6a20*/  FMNMX.FTZ R2, R211, R2, !PT ;  /* 0x00000002d3027209 */ /* 0x000fe80007810000 */
[----:B------:R-:W1:Y:S01]  /*6a30*/  MUFU.TANH R243, R66 ;  /* 0x0000004200f37308 */ /* 0x000e620000002400 */
[----:B------:R-:W-:Y:S04]  /*6a40*/  FMNMX.FTZ R0, R248, R0, !PT ;  /* 0x00000000f8007209 */ /* 0x000fe80007810000 */
[----:B------:R-:W-:Y:S05]  /*6a50*/  FMNMX.FTZ R0, R209, R0, !PT ;  /* 0x00000000d1007209 */ /* 0x000fea0007810000 */
[----:B------:R-:W3:Y:S01]  /*6a60*/  MUFU.TANH R242, R67 ;  /* 0x0000004300f27308 */ /* 0x000ee20000002400 */
[----:B------:R-:W-:Y:S02]  /*6a70*/  FMNMX.FTZ R0, R210, R0, !PT ;  /* 0x00000000d2007209 */ /* 0x000fe40007810000 */
[----:B------:R-:W-:Y:S05]  /*6a80*/  FMNMX.FTZ R4, R179, R4, !PT ;  /* 0x00000004b3047209 */ /* 0x000fea0007810000 */
[----:B------:R-:W4:Y:S02]  /*6a90*/  SHFL.BFLY PT, R7, R4, 0x2, 0x1f ;  /* 0x0c401f0004077f89 */ /* 0x000f2400000e0000 */
[----:B------:R-:W4:Y:S01]  /*6aa0*/  MUFU.TANH R51, R56 ;  /* 0x0000003800337308 */ /* 0x000f220000002400 */
[----:B-1----:R-:W-:Y:S09]  /*6ab0*/  FMNMX.FTZ R2, R243, R2, !PT ;  /* 0x00000002f3027209 */ /* 0x002ff20007810000 */
[----:B------:R-:W1:Y:S01]  /*6ac0*/  MUFU.TANH R49, R57 ;  /* 0x0000003900317308 */ /* 0x000e620000002400 */
[----:B---3--:R-:W-:Y:S05]  /*6ad0*/  FMNMX.FTZ R2, R242, R2, !PT ;  /* 0x00000002f2027209 */ /* 0x008fea0007810000 */
[----:B------:R-:W3:Y:S04]  /*6ae0*/  SHFL.BFLY PT, R6, R2, 0x2, 0x1f ;  /* 0x0c401f0002067f89 */ /* 0x000ee800000e0000 */
[----:B------:R-:W2:Y:S01]  /*6af0*/  MUFU.TANH R50, R60 ;  /* 0x0000003c00327308 */ /* 0x000ea20000002400 */
[----:B----4-:R-:W-:Y:S02]  /*6b00*/  FMNMX.FTZ R4, R4, R7, !PT ;  /* 0x0000000704047209 */ /* 0x010fe40007810000 */
[----:B------:R-:W-:Y:S03]  /*6b10*/  FMNMX.FTZ R0, R51, R0, !PT ;  /* 0x0000000033007209 */ /* 0x000fe60007810000 */
[----:B------:R-:W4:Y:S04]  /*6b20*/  SHFL.BFLY PT, R104, R4, 0x1, 0x1f ;  /* 0x0c201f0004687f89 */ /* 0x000f2800000e0000 */
[----:B------:R-:W5:Y:S01]  /*6b30*/  MUFU.TANH R48, R61 ;  /* 0x0000003d00307308 */ /* 0x000f620000002400 */
[----:B-1----:R-:W-:Y:S09]  /*6b40*/  FMNMX.FTZ R0, R49, R0, !PT ;  /* 0x0000000031007209 */ /* 0x002ff20007810000 */
[----:B------:R-:W1:Y:S01]  /*6b50*/  MUFU.TANH R203, R26 ;  /* 0x0000001a00cb7308 */ /* 0x000e620000002400 */
[----:B---3--:R-:W-:Y:S02]  /*6b60*/  FMNMX.FTZ R2, R2, R6, !PT ;  /* 0x0000000602027209 */ /* 0x008fe40007810000 */
[----:B--2---:R-:W-:Y:S03]  /*6b70*/  FMNMX.FTZ R0, R50, R0, !PT ;  /* 0x0000000032007209 */ /* 0x004fe60007810000 */
[----:B------:R-:W2:Y:S04]  /*6b80*/  SHFL.BFLY PT, R103, R2, 0x1, 0x1f ;  /* 0x0c201f0002677f89 */ /* 0x000ea800000e0000 */
[----:B------:R-:W3:Y:S01]  /*6b90*/  MUFU.TANH R204, R27 ;  /* 0x0000001b00cc7308 */ /* 0x000ee20000002400 */
[----:B----4-:R-:W-:Y:S02]  /*6ba0*/  FMNMX.FTZ R104, R4, R104, !PT ;  /* 0x0000006804687209 */ /* 0x010fe40007810000 */
[----:B-----5:R-:W-:Y:S03]  /*6bb0*/  FMNMX.FTZ R0, R48, R0, !PT ;  /* 0x0000000030007209 */ /* 0x020fe60007810000 */
[----:B------:R-:W-:Y:S02]  /*6bc0*/  FMUL.FTZ R173, R104, c[0x0][0x2d0] ;  /* 0x0000b40068ad7a20 */ /* 0x000fe40000410000 */
[----:B------:R-:W4:Y:S02]  /*6bd0*/  SHFL.BFLY PT, R102, R0, 0x2, 0x1f ;  /* 0x0c401f0000667f89 */ /* 0x000f2400000e0000 */
[----:B------:R-:W5:Y:S01]  /*6be0*/  MUFU.TANH R213, R30 ;  /* 0x0000001e00d57308 */ /* 0x000f620000002400 */
[--C-:B------:R-:W-:Y:S01]  /*6bf0*/  FFMA.FTZ R40, R193, c[0x0][0x2d0], -R173.reuse ;  /* 0x0000b400c1287a23 */ /* 0x100fe200000108ad */
[----:B-1----:R-:W-:Y:S08]  /*6c00*/  FMNMX.FTZ R5, R203, R5, !PT ;  /* 0x00000005cb057209 */ /* 0x002ff00007810000 */
[----:B------:R-:W1:Y:S01]  /*6c10*/  MUFU.TANH R235, R31 ;  /* 0x0000001f00eb7308 */ /* 0x000e620000002400 */
[----:B--2---:R-:W-:Y:S02]  /*6c20*/  FMNMX.FTZ R103, R2, R103, !PT ;  /* 0x0000006702677209 */ /* 0x004fe40007810000 */
[----:B---3--:R-:W-:Y:S02]  /*6c30*/  FMNMX.FTZ R5, R204, R5, !PT ;  /* 0x00000005cc057209 */ /* 0x008fe40007810000 */
[----:B------:R-:W-:Y:S05]  /*6c40*/  MOV R27, c[0x0][0x1e0] ;  /* 0x00007800001b7a02 */ /* 0x000fea0000000f00 */
[----:B------:R-:W2:Y:S01]  /*6c50*/  MUFU.TANH R239, R42 ;  /* 0x0000002a00ef7308 */ /* 0x000ea20000002400 */
[----:B----4-:R-:W-:Y:S02]  /*6c60*/  FMNMX.FTZ R102, R0, R102, !PT ;  /* 0x0000006600667209 */ /* 0x010fe40007810000 */
[----:B-----5:R-:W-:Y:S02]  /*6c70*/  FMNMX.FTZ R5, R213, R5, !PT ;  /* 0x00000005d5057209 */ /* 0x020fe40007810000 */
[----:B------:R-:W-:Y:S01]  /*6c80*/  MOV R30, 0x5 ;  /* 0x00000005001e7802 */ /* 0x000fe20000000f00 */
[----:B------:R-:W3:Y:S04]  /*6c90*/  SHFL.BFLY PT, R6, R102, 0x1, 0x1f ;  /* 0x0c201f0066067f89 */ /* 0x000ee800000e0000 */
[----:B------:R-:W4:Y:S01]  /*6ca0*/  MUFU.TANH R177, R46 ;  /* 0x0000002e00b17308 */ /* 0x000f220000002400 */
[----:B------:R-:W-:Y:S02]  /*6cb0*/  SHF.L.U64.HI R27, R27, R30, c[0x0][0x1e4] ;  /* 0x000079001b1b7619 */ /* 0x000fe4000001021e */
[----:B-1----:R-:W-:Y:S07]  /*6cc0*/  FMNMX.FTZ R0, R235, R5, !PT ;  /* 0x00000005eb007209 */ /* 0x002fee0007810000 */
[----:B------:R-:W1:Y:S01]  /*6cd0*/  MUFU.TANH R178, R47 ;  /* 0x0000002f00b27308 */ /* 0x000e620000002400 */
[----:B--2---:R-:W-:Y:S01]  /*6ce0*/  FMNMX.FTZ R5, R239, R0, !PT ;  /* 0x00000000ef057209 */ /* 0x004fe20007810000 */
[----:B------:R-:W-:Y:S03]  /*6cf0*/  FMUL.FTZ R0, R63, c[0x0][0x320] ;  /* 0x0000c8003f007a20 */ /* 0x000fe60000410000 */
[----:B------:R-:W-:Y:S01]  /*6d00*/  FMNMX.FTZ R4, R176, R5, !PT ;  /* 0x00000005b0047209 */ /* 0x000fe20007810000 */
[--C-:B------:R-:W-:Y:S04]  /*6d10*/  FFMA.FTZ R5, R17, c[0x0][0x2d0], -R173.reuse ;  /* 0x0000b40011057a23 */ /* 0x100fe800000108ad */
[----:B------:R2:W-:Y:S01]  /*6d20*/  MUFU.TANH R172, R0 ;  /* 0x0000000000ac7308 */ /* 0x0005e20000002400 */
[----:B---3--:R-:W-:Y:S01]  /*6d30*/  FMNMX.FTZ R102, R102, R6, !PT ;  /* 0x0000000666667209 */ /* 0x008fe20007810000 */
[----:B------:R-:W-:Y:S01]  /*6d40*/  @P0 IMAD.WIDE.U32 R6, R234, c[0x0][0x1e0], RZ ;  /* 0x00007800ea060a25 */ /* 0x000fe200078e00ff */
[----:B----4-:R-:W-:Y:S07]  /*6d50*/  FMNMX.FTZ R4, R177, R4, !PT ;  /* 0x00000004b1047209 */ /* 0x010fee0007810000 */
[----:B------:R-:W3:Y:S01]  /*6d60*/  MUFU.EX2 R20, R5 ;  /* 0x0000000500147308 */ /* 0x000ee20000000800 */
[----:B-1----:R-:W-:Y:S01]  /*6d70*/  FMNMX.FTZ R2, R178, R4, !PT ;  /* 0x00000004b2027209 */ /* 0x002fe20007810000 */
[----:B------:R-:W-:Y:S02]  /*6d80*/  FFMA.FTZ R4, R175, c[0x0][0x2d0], -R173 ;  /* 0x0000b400af047a23 */ /* 0x000fe400000108ad */
[----:B------:R-:W-:Y:S06]  /*6d90*/  FMUL.FTZ R175, R102, c[0x0][0x2d0] ;  /* 0x0000b40066af7a20 */ /* 0x000fec0000410000 */
[----:B------:R1:W-:Y:S01]  /*6da0*/  MUFU.EX2 R42, R4 ;  /* 0x00000004002a7308 */ /* 0x0003e20000000800 */
[----:B------:R-:W-:Y:S02]  /*6db0*/  FFMA.FTZ R11, R182, c[0x0][0x2d0], -R175 ;  /* 0x0000b400b60b7a23 */ /* 0x000fe400000108af */
[----:B--2---:R-:W-:Y:S04]  /*6dc0*/  FADD.FTZ R0, -R104, R3 ;  /* 0x0000000368007221 */ /* 0x004fe80000010100 */
[----:B------:R-:W-:Y:S03]  /*6dd0*/  FMUL.FTZ R0, R0, c[0x0][0x2d0] ;  /* 0x0000b40000007a20 */ /* 0x000fe60000410000 */
[----:B------:R-:W2:Y:S01]  /*6de0*/  MUFU.TANH R25, R58 ;  /* 0x0000003a00197308 */ /* 0x000ea20000002400 */
[----:B---3--:R-:W-:Y:S09]  /*6df0*/  MOV R182, R20 ;  /* 0x0000001400b67202 */ /* 0x008ff20000000f00 */
[----:B------:R3:W4:Y:S01]  /*6e00*/  MUFU.EX2 R101, R0 ;  /* 0x0000000000657308 */ /* 0x0007220000000800 */
[--C-:B-1----:R-:W-:Y:S02]  /*6e10*/  FFMA.FTZ R4, R174, c[0x0][0x2d0], -R173.reuse ;  /* 0x0000b400ae047a23 */ /* 0x102fe400000108ad */
[----:B------:R-:W-:Y:S07]  /*6e20*/  FMUL.FTZ R174, R103, c[0x0][0x2d0] ;  /* 0x0000b40067ae7a20 */ /* 0x000fee0000410000 */
[----:B------:R1:W-:Y:S01]  /*6e30*/  MUFU.EX2 R26, R4 ;  /* 0x00000004001a7308 */ /* 0x0003e20000000800 */
[--C-:B------:R-:W-:Y:S02]  /*6e40*/  FFMA.FTZ R5, R18, c[0x0][0x2d0], -R174.reuse ;  /* 0x0000b40012057a23 */ /* 0x100fe400000108ae */
[--C-:B------:R-:W-:Y:S01]  /*6e50*/  FFMA.FTZ R64, R195, c[0x0][0x2d0], -R174.reuse ;  /* 0x0000b400c3407a23 */ /* 0x100fe200000108ae */
[----:B--2---:R-:W-:Y:S01]  /*6e60*/  FMNMX.FTZ R2, R25, R2, !PT ;  /* 0x0000000219027209 */ /* 0x004fe20007810000 */
[--C-:B------:R-:W-:Y:S02]  /*6e70*/  FFMA.FTZ R56, R197, c[0x0][0x2d0], -R174.reuse ;  /* 0x0000b400c5387a23 */ /* 0x100fe400000108ae */
[----:B------:R-:W-:Y:S03]  /*6e80*/  FFMA.FTZ R60, R194, c[0x0][0x2d0], -R174 ;  /* 0x0000b400c23c7a23 */ /* 0x000fe600000108ae */
[----:B------:R2:W-:Y:S01]  /*6e90*/  MUFU.EX2 R246, R5 ;  /* 0x0000000500f67308 */ /* 0x0005e20000000800 */
[----:B---3--:R-:W-:Y:S02]  /*6ea0*/  FADD.FTZ R0, -R103, R100 ;  /* 0x0000006467007221 */ /* 0x008fe40000010100 */
[C---:B----4-:R-:W-:Y:S01]  /*6eb0*/  FMUL.FTZ R33, R101.reuse, R137 ;  /* 0x0000008965217220 */ /* 0x050fe20000410000 */
[----:B------:R-:W-:Y:S01]  /*6ec0*/  MOV R137, R242 ;  /* 0x000000f200897202 */ /* 0x000fe20000000f00 */
[----:B------:R-:W-:Y:S05]  /*6ed0*/  FMUL.FTZ R3, R0, c[0x0][0x2d0] ;  /* 0x0000b40000037a20 */ /* 0x000fea0000410000 */
[----:B------:R-:W3:Y:S01]  /*6ee0*/  MUFU.TANH R44, R59 ;  /* 0x0000003b002c7308 */ /* 0x000ee20000002400 */
[C---:B------:R-:W-:Y:S02]  /*6ef0*/  FMUL.FTZ R65, R101.reuse, R169 ;  /* 0x000000a965417220 */ /* 0x040fe40000410000 */
[C---:B------:R-:W-:Y:S02]  /*6f00*/  FMUL.FTZ R68, R101.reuse, R68 ;  /* 0x0000004465447220 */ /* 0x040fe40000410000 */
[----:B-1----:R-:W-:Y:S02]  /*6f10*/  FFMA.FTZ R4, R16, c[0x0][0x2d0], -R173 ;  /* 0x0000b40010047a23 */ /* 0x002fe400000108ad */
[C---:B------:R-:W-:Y:S02]  /*6f20*/  FMUL.FTZ R69, R101.reuse, R69 ;  /* 0x0000004565457220 */ /* 0x040fe40000410000 */
[C---:B------:R-:W-:Y:S01]  /*6f30*/  FMUL.FTZ R80, R101.reuse, R80 ;  /* 0x0000005065507220 */ /* 0x040fe20000410000 */
[----:B------:R1:W-:Y:S01]  /*6f40*/  MUFU.EX2 R245, R4 ;  /* 0x0000000400f57308 */ /* 0x0003e20000000800 */
[C---:B------:R-:W-:Y:S02]  /*6f50*/  FMUL.FTZ R81, R101.reuse, R81 ;  /* 0x0000005165517220 */ /* 0x040fe40000410000 */
[C---:B------:R-:W-:Y:S01]  /*6f60*/  FMUL.FTZ R84, R101.reuse, R84 ;  /* 0x0000005465547220 */ /* 0x040fe20000410000 */
[----:B--2---:R-:W-:Y:S01]  /*6f70*/  @P0 SHF.L.U32 R5, R6, 0x6, RZ ;  /* 0x0000000606050819 */ /* 0x004fe200000006ff */
[C---:B------:R-:W-:Y:S02]  /*6f80*/  FMUL.FTZ R85, R101.reuse, R85 ;  /* 0x0000005565557220 */ /* 0x040fe40000410000 */
[C---:B------:R-:W-:Y:S02]  /*6f90*/  FMUL.FTZ R96, R101.reuse, R96 ;  /* 0x0000006065607220 */ /* 0x040fe40000410000 */
[----:B------:R-:W-:Y:S01]  /*6fa0*/  FMUL.FTZ R97, R101, R97 ;  /* 0x0000006165617220 */ /* 0x000fe20000410000 */
[----:B------:R-:W-:Y:S01]  /*6fb0*/  MUFU.EX2 R43, R11 ;  /* 0x0000000b002b7308 */ /* 0x000fe20000000800 */
[----:B---3--:R-:W-:Y:S09]  /*6fc0*/  FMNMX.FTZ R2, R44, R2, !PT ;  /* 0x000000022c027209 */ /* 0x008ff20007810000 */
[----:B------:R-:W2:Y:S01]  /*6fd0*/  MUFU.TANH R107, R62 ;  /* 0x0000003e006b7308 */ /* 0x000ea20000002400 */
[--C-:B-1----:R-:W-:Y:S09]  /*6fe0*/  FFMA.FTZ R4, R181, c[0x0][0x2d0], -R174.reuse ;  /* 0x0000b400b5047a23 */ /* 0x102ff200000108ae */
[----:B------:R1:W-:Y:S10]  /*6ff0*/  MUFU.EX2 R45, R4 ;  /* 0x00000004002d7308 */ /* 0x0003f40000000800 */
[----:B------:R3:W4:Y:S01]  /*7000*/  MUFU.EX2 R100, R3 ;  /* 0x0000000300647308 */ /* 0x0007220000000800 */
[----:B--2---:R-:W-:Y:S01]  /*7010*/  FMNMX.FTZ R0, R107, R2, !PT ;  /* 0x000000026b007209 */ /* 0x004fe20007810000 */
[----:B------:R-:W-:Y:S03]  /*7020*/  FADD.FTZ R2, -R102, R105 ;  /* 0x0000006966027221 */ /* 0x000fe60000010100 */
[----:B------:R-:W-:Y:S01]  /*7030*/  FMNMX.FTZ R0, R172, R0, !PT ;  /* 0x00000000ac007209 */ /* 0x000fe20007810000 */
[----:B-1----:R-:W-:Y:S04]  /*7040*/  FFMA.FTZ R4, R180, c[0x0][0x2d0], -R174 ;  /* 0x0000b400b4047a23 */ /* 0x002fe800000108ae */
[----:B------:R1:W-:Y:S01]  /*7050*/  MUFU.EX2 R181, R4 ;  /* 0x0000000400b57308 */ /* 0x0003e20000000800 */
[----:B---3--:R-:W-:Y:S02]  /*7060*/  FMUL.FTZ R3, R2, c[0x0][0x2d0] ;  /* 0x0000b40002037a20 */ /* 0x008fe40000410000 */
[----:B------:R-:W2:Y:S01]  /*7070*/  SHFL.BFLY PT, R2, R0, 0x2, 0x1f ;  /* 0x0c401f0000027f89 */ /* 0x000ea200000e0000 */
[C---:B----4-:R-:W-:Y:S01]  /*7080*/  FMUL.FTZ R34, R100.reuse, R138 ;  /* 0x0000008a64227220 */ /* 0x050fe20000410000 */
[----:B------:R-:W-:Y:S01]  /*7090*/  MOV R138, R241 ;  /* 0x000000f1008a7202 */ /* 0x000fe20000000f00 */
[C---:B------:R-:W-:Y:S04]  /*70a0*/  FMUL.FTZ R35, R100.reuse, R139 ;  /* 0x0000008b64237220 */ /* 0x040fe80000410000 */
[----:B------:R-:W3:Y:S01]  /*70b0*/  MUFU.EX2 R3, R3 ;  /* 0x0000000300037308 */ /* 0x000ee20000000800 */
[----:B------:R-:W-:Y:S01]  /*70c0*/  MOV R139, R51 ;  /* 0x00000033008b7202 */ /* 0x000fe20000000f00 */
[C---:B------:R-:W-:Y:S02]  /*70d0*/  FMUL.FTZ R51, R100.reuse, R155 ;  /* 0x0000009b64337220 */ /* 0x040fe40000410000 */
[C---:B------:R-:W-:Y:S02]  /*70e0*/  FMUL.FTZ R66, R100.reuse, R170 ;  /* 0x000000aa64427220 */ /* 0x040fe40000410000 */
[C---:B------:R-:W-:Y:S02]  /*70f0*/  FMUL.FTZ R67, R100.reuse, R171 ;  /* 0x000000ab64437220 */ /* 0x040fe40000410000 */
[C---:B------:R-:W-:Y:S02]  /*7100*/  FMUL.FTZ R70, R100.reuse, R70 ;  /* 0x0000004664467220 */ /* 0x040fe40000410000 */
[C---:B------:R-:W-:Y:S01]  /*7110*/  FMUL.FTZ R71, R100.reuse, R71 ;  /* 0x0000004764477220 */ /* 0x040fe20000410000 */
[----:B-1----:R-:W-:Y:S01]  /*7120*/  @P0 SHF.R.S32.HI R4, RZ, 0x1f, R234 ;  /* 0x0000001fff040819 */ /* 0x002fe200000114ea */
[C---:B------:R-:W-:Y:S02]  /*7130*/  FMUL.FTZ R82, R100.reuse, R82 ;  /* 0x0000005264527220 */ /* 0x040fe40000410000 */
[----:B------:R-:W-:Y:S02]  /*7140*/  FMUL.FTZ R83, R100, R83 ;  /* 0x0000005364537220 */ /* 0x000fe40000410000 */
[----:B------:R-:W-:Y:S02]  /*7150*/  @P0 IMAD R4, R4, c[0x0][0x1e0], RZ ;  /* 0x0000780004040a24 */ /* 0x000fe400078e02ff */
[----:B------:R-:W-:Y:S01]  /*7160*/  FMUL.FTZ R86, R100, R86 ;  /* 0x0000005664567220 */ /* 0x000fe20000410000 */
[----:B--2---:R-:W-:Y:S01]  /*7170*/  FMNMX.FTZ R0, R0, R2, !PT ;  /* 0x0000000200007209 */ /* 0x004fe20007810000 */
[----:B------:R-:W-:Y:S02]  /*7180*/  @P0 IMAD R4, R234, c[0x0][0x1e4], R4 ;  /* 0x00007900ea040a24 */ /* 0x000fe400078e0204 */
[----:B------:R-:W-:Y:S02]  /*7190*/  FMUL.FTZ R87, R100, R87 ;  /* 0x0000005764577220 */ /* 0x000fe40000410000 */
[----:B------:R-:W1:Y:S01]  /*71a0*/  SHFL.BFLY PT, R2, R0, 0x1, 0x1f ;  /* 0x0c201f0000027f89 */ /* 0x000e6200000e0000 */
[----:B------:R-:W-:Y:S01]  /*71b0*/  @P0 IADD3 R4, R7, R4, RZ ;  /* 0x0000000407040210 */ /* 0x000fe20007ffe0ff */
[----:B---3--:R-:W-:Y:S01]  /*71c0*/  FMUL.FTZ R28, R3, R132 ;  /* 0x00000084031c7220 */ /* 0x008fe20000410000 */
[----:B------:R-:W-:Y:S01]  /*71d0*/  @P0 IADD3 R7, P2, R5, R32, RZ ;  /* 0x0000002005070210 */ /* 0x000fe20007f5e0ff */
[C---:B------:R-:W-:Y:S01]  /*71e0*/  FMUL.FTZ R41, R3.reuse, R145 ;  /* 0x0000009103297220 */ /* 0x040fe20000410000 */
[----:B------:R-:W-:Y:S01]  /*71f0*/  @P0 SHF.L.U64.HI R4, R6, 0x6, R4 ;  /* 0x0000000606040819 */ /* 0x000fe20000010204 */
[----:B------:R-:W-:Y:S01]  /*7200*/  FMUL.FTZ R57, R3, R161 ;  /* 0x000000a103397220 */ /* 0x000fe20000410000 */
[----:B------:R-:W-:Y:S01]  /*7210*/  @P0 LEA R14, P1, R7, c[0x0][0x1c8], 0x1 ;  /* 0x00007200070e0a11 */ /* 0x000fe200078208ff */
[C---:B------:R-:W-:Y:S01]  /*7220*/  FMUL.FTZ R61, R3.reuse, R165 ;  /* 0x000000a5033d7220 */ /* 0x040fe20000410000 */
[----:B------:R-:W-:Y:S01]  /*7230*/  @P0 IADD3.X R6, R4, R29, RZ, P2, !PT ;  /* 0x0000001d04060210 */ /* 0x000fe200017fe4ff */
[C---:B------:R-:W-:Y:S01]  /*7240*/  FMUL.FTZ R72, R3.reuse, R72 ;  /* 0x0000004803487220 */ /* 0x040fe20000410000 */
[----:B------:R-:W-:Y:S01]  /*7250*/  MOV R132, R43 ;  /* 0x0000002b00847202 */ /* 0x000fe20000000f00 */
[----:B------:R-:W-:Y:S01]  /*7260*/  FMUL.FTZ R73, R3, R73 ;  /* 0x0000004903497220 */ /* 0x000fe20000410000 */
[----:B------:R-:W-:Y:S01]  /*7270*/  @P0 LEA.HI.X R15, R7, c[0x0][0x1cc], R6, 0x1, P1 ;  /* 0x00007300070f0a11 */ /* 0x000fe200008f0c06 */
[----:B------:R-:W-:Y:S01]  /*7280*/  FMUL.FTZ R76, R3, R76 ;  /* 0x0000004c034c7220 */ /* 0x000fe20000410000 */
[----:B------:R-:W-:Y:S01]  /*7290*/  @P0 IADD3 R6, P3, R5, R24, RZ ;  /* 0x0000001805060210 */ /* 0x000fe20007f7e0ff */
[----:B------:R-:W-:Y:S01]  /*72a0*/  FMUL.FTZ R77, R3, R77 ;  /* 0x0000004d034d7220 */ /* 0x000fe20000410000 */
[----:B------:R-:W-:Y:S01]  /*72b0*/  @P0 IADD3 R7, P2, R5, R23, RZ ;  /* 0x0000001705070210 */ /* 0x000fe20007f5e0ff */
[----:B------:R2:W-:Y:S01]  /*72c0*/  @P0 LDGSTS.E.BYPASS.LTC128B.128 [R233+0x3100], [R14.64], !P4 ;  /* 0x031000000ee90fae */ /* 0x0005e2000e101d44 */
[----:B------:R-:W-:Y:S01]  /*72d0*/  @P0 IADD3 R5, P1, R8, R5, RZ ;  /* 0x0000000508050210 */ /* 0x000fe20007f3e0ff */
[C---:B------:R-:W-:Y:S01]  /*72e0*/  FMUL.FTZ R88, R3.reuse, R88 ;  /* 0x0000005803587220 */ /* 0x040fe20000410000 */
[----:B------:R-:W-:Y:S01]  /*72f0*/  @P0 IADD3.X R8, R4, R22, RZ, P3, !PT ;  /* 0x0000001604080210 */ /* 0x000fe20001ffe4ff */
[C---:B------:R-:W-:Y:S01]  /*7300*/  FMUL.FTZ R89, R3.reuse, R89 ;  /* 0x0000005903597220 */ /* 0x040fe20000410000 */
[----:B------:R-:W-:Y:S01]  /*7310*/  @P0 LEA R10, P3, R6, c[0x0][0x1c8], 0x1 ;  /* 0x00007200060a0a11 */ /* 0x000fe200078608ff */
[C---:B------:R-:W-:Y:S01]  /*7320*/  FMUL.FTZ R92, R3.reuse, R92 ;  /* 0x0000005c035c7220 */ /* 0x040fe20000410000 */
[----:B------:R-:W-:Y:S01]  /*7330*/  @P0 IADD3.X R9, R4, R21, RZ, P2, !PT ;  /* 0x0000001504090210 */ /* 0x000fe200017fe4ff */
[----:B------:R-:W-:Y:S01]  /*7340*/  FMUL.FTZ R93, R3, R93 ;  /* 0x0000005d035d7220 */ /* 0x000fe20000410000 */
[----:B------:R-:W-:Y:S01]  /*7350*/  @P0 LEA R12, P2, R7, c[0x0][0x1c8], 0x1 ;  /* 0x00007200070c0a11 */ /* 0x000fe200078408ff */
[----:B------:R-:W-:Y:S01]  /*7360*/  FMUL.FTZ R98, R100, R98 ;  /* 0x0000006264627220 */ /* 0x000fe20000410000 */
[----:B------:R-:W-:Y:S01]  /*7370*/  @P0 LEA.HI.X R11, R6, c[0x0][0x1cc], R8, 0x1, P3 ;  /* 0x00007300060b0a11 */ /* 0x000fe200018f0c08 */
[----:B------:R-:W-:Y:S01]  /*7380*/  FFMA.FTZ R6, R185, c[0x0][0x2d0], -R175 ;  /* 0x0000b400b9067a23 */ /* 0x000fe200000108af */
[----:B------:R-:W-:Y:S01]  /*7390*/  @P0 LEA.HI.X R13, R7, c[0x0][0x1cc], R9, 0x1, P2 ;  /* 0x00007300070d0a11 */ /* 0x000fe200010f0c09 */
[----:B------:R-:W-:Y:S01]  /*73a0*/  FMUL.FTZ R99, R100, R99 ;  /* 0x0000006364637220 */ /* 0x000fe20000410000 */
[C---:B------:R-:W-:Y:S01]  /*73b0*/  @P0 IADD3 R7, P2, R5.reuse, R24, RZ ;  /* 0x0000001805070210 */ /* 0x040fe20007f5e0ff */
[----:B------:R3:W-:Y:S01]  /*73c0*/  @P0 LDGSTS.E.BYPASS.LTC128B.128 [R233+0x4100], [R10.64], !P6 ;  /* 0x041000000ae90fae */ /* 0x0007e2000f101d44 */
[----:B------:R4:W-:Y:S01]  /*73d0*/  MUFU.EX2 R24, R6 ;  /* 0x0000000600187308 */ /* 0x0009e20000000800 */
[----:B------:R-:W-:Y:S01]  /*73e0*/  @P0 IADD3 R9, P3, R5, R32, RZ ;  /* 0x0000002005090210 */ /* 0x000fe20007f7e0ff */
[----:B------:R-:W-:Y:S01]  /*73f0*/  FMUL.FTZ R32, R101, R136 ;  /* 0x0000008865207220 */ /* 0x000fe20000410000 */
[----:B------:R-:W-:Y:S02]  /*7400*/  @P0 IADD3.X R4, R27, R4, RZ, P1, !PT ;  /* 0x000000041b040210 */ /* 0x000fe40000ffe4ff */
[----:B------:R-:W-:Y:S02]  /*7410*/  @P0 IADD3 R5, P1, R5, R23, RZ ;  /* 0x0000001705050210 */ /* 0x000fe40007f3e0ff */
[C---:B------:R-:W-:Y:S01]  /*7420*/  @P0 IADD3.X R17, R4.reuse, R29, RZ, P3, !PT ;  /* 0x0000001d04110210 */ /* 0x040fe20001ffe4ff */
[----:B------:R5:W-:Y:S01]  /*7430*/  @P0 LDGSTS.E.BYPASS.LTC128B.128 [R233+0x5100], [R12.64], !P5 ;  /* 0x051000000ce90fae */ /* 0x000be2000e901d44 */
[----:B------:R-:W-:Y:S01]  /*7440*/  @P0 LEA R8, P3, R9, c[0x0][0x1c8], 0x1 ;  /* 0x0000720009080a11 */ /* 0x000fe200078608ff */
[----:B------:R-:W-:Y:S01]  /*7450*/  FMUL.FTZ R29, R3, R133 ;  /* 0x00000085031d7220 */ /* 0x000fe20000410000 */
[C---:B------:R-:W-:Y:S02]  /*7460*/  @P0 IADD3.X R18, R4.reuse, R22, RZ, P2, !PT ;  /* 0x0000001604120210 */ /* 0x040fe400017fe4ff */
[----:B------:R-:W-:Y:S01]  /*7470*/  @P0 LEA.HI.X R9, R9, c[0x0][0x1cc], R17, 0x1, P3 ;  /* 0x0000730009090a11 */ /* 0x000fe200018f0c11 */
[----:B------:R-:W-:Y:S01]  /*7480*/  FMUL.FTZ R17, R101, R121 ;  /* 0x0000007965117220 */ /* 0x000fe20000410000 */
[----:B------:R-:W-:Y:S02]  /*7490*/  @P0 IADD3.X R16, R4, R21, RZ, P1, !PT ;  /* 0x0000001504100210 */ /* 0x000fe40000ffe4ff */
[----:B------:R-:W-:Y:S01]  /*74a0*/  @P0 LEA R4, P1, R5, c[0x0][0x1c8], 0x1 ;  /* 0x0000720005040a11 */ /* 0x000fe200078208ff */
[----:B------:R2:W-:Y:S01]  /*74b0*/  @P0 LDGSTS.E.BYPASS.LTC128B.128 [R233+0x3900], [R8.64], !P4 ;  /* 0x0390000008e90fae */ /* 0x0005e2000e101d44 */
[----:B-1----:R-:W-:Y:S01]  /*74c0*/  FMNMX.FTZ R2, R0, R2, !PT ;  /* 0x0000000200027209 */ /* 0x002fe20007810000 */
[----:B------:R-:W-:Y:S01]  /*74d0*/  FFMA.FTZ R0, R19, c[0x0][0x2d0], -R174 ;  /* 0x0000b40013007a23 */ /* 0x000fe200000108ae */
[----:B------:R-:W-:Y:S01]  /*74e0*/  @P0 LEA.HI.X R5, R5, c[0x0][0x1cc], R16, 0x1, P1 ;  /* 0x0000730005050a11 */ /* 0x000fe200008f0c10 */
[--C-:B------:R-:W-:Y:S01]  /*74f0*/  FFMA.FTZ R19, R184, c[0x0][0x2d0], -R175.reuse ;  /* 0x0000b400b8137a23 */ /* 0x100fe200000108af */
[----:B------:R-:W-:Y:S01]  /*7500*/  MOV R136, R243 ;  /* 0x000000f300887202 */ /* 0x000fe20000000f00 */
[----:B------:R-:W-:Y:S01]  /*7510*/  FMUL.FTZ R105, R2, c[0x0][0x2d0] ;  /* 0x0000b40002697a20 */ /* 0x000fe20000410000 */
[----:B----4-:R-:W-:Y:S01]  /*7520*/  @P0 LEA R6, P2, R7, c[0x0][0x1c8], 0x1 ;  /* 0x0000720007060a11 */ /* 0x010fe200078408ff */
[----:B------:R-:W1:Y:S01]  /*7530*/  MUFU.EX2 R20, R19 ;  /* 0x0000001300147308 */ /* 0x000e620000000800 */
[----:B------:R-:W-:Y:S01]  /*7540*/  FFMA.FTZ R16, R183, c[0x0][0x2d0], -R175 ;  /* 0x0000b400b7107a23 */ /* 0x000fe200000108af */
[----:B------:R-:W-:Y:S01]  /*7550*/  MOV R184, R25 ;  /* 0x0000001900b87202 */ /* 0x000fe20000000f00 */
[----:B---3--:R-:W-:Y:S01]  /*7560*/  FFMA.FTZ R10, R188, c[0x0][0x2d0], -R105 ;  /* 0x0000b400bc0a7a23 */ /* 0x008fe20000010869 */
[----:B------:R-:W-:Y:S01]  /*7570*/  @P0 LEA.HI.X R7, R7, c[0x0][0x1cc], R18, 0x1, P2 ;  /* 0x0000730007070a11 */ /* 0x000fe200010f0c12 */
[----:B------:R-:W-:Y:S01]  /*7580*/  FMUL.FTZ R18, R100, R122 ;  /* 0x0000007a64127220 */ /* 0x000fe20000410000 */
[----:B------:R-:W-:Y:S01]  /*7590*/  MOV R145, R247 ;  /* 0x000000f700917202 */ /* 0x000fe20000000f00 */
[C---:B------:R-:W-:Y:S01]  /*75a0*/  FMUL.FTZ R25, R3.reuse, R129 ;  /* 0x0000008103197220 */ /* 0x040fe20000410000 */
[----:B------:R-:W-:Y:S01]  /*75b0*/  MOV R129, R44 ;  /* 0x0000002c00817202 */ /* 0x000fe20000000f00 */
[----:B------:R3:W-:Y:S01]  /*75c0*/  @P0 LDGSTS.E.BYPASS.LTC128B.128 [R233+0x4900], [R6.64], !P6 ;  /* 0x0490000006e90fae */ /* 0x0007e2000f101d44 */
[----:B------:R4:W3:Y:S01]  /*75d0*/  MUFU.EX2 R180, R0 ;  /* 0x0000000000b47308 */ /* 0x0008e20000000800 */
[C---:B-----5:R-:W-:Y:S01]  /*75e0*/  FMUL.FTZ R12, R3.reuse, R116 ;  /* 0x00000074030c7220 */ /* 0x060fe20000410000 */
[----:B------:R-:W-:Y:S01]  /*75f0*/  MOV R185, R249 ;  /* 0x000000f900b97202 */ /* 0x000fe20000000f00 */
[----:B------:R-:W-:Y:S01]  /*7600*/  FMUL.FTZ R13, R3, R117 ;  /* 0x00000075030d7220 */ /* 0x000fe20000410000 */
[----:B------:R-:W-:Y:S01]  /*7610*/  MOV R188, R248 ;  /* 0x000000f800bc7202 */ /* 0x000fe20000000f00 */
[----:B------:R-:W-:Y:S01]  /*7620*/  FFMA.FTZ R44, R190, c[0x0][0x2d0], -R173 ;  /* 0x0000b400be2c7a23 */ /* 0x000fe200000108ad */
[----:B------:R-:W-:Y:S01]  /*7630*/  MOV R133, R246 ;  /* 0x000000f600857202 */ /* 0x000fe20000000f00 */
[----:B------:R5:W-:Y:S01]  /*7640*/  @P0 LDGSTS.E.BYPASS.LTC128B.128 [R233+0x5900], [R4.64], !P5 ;  /* 0x0590000004e90fae */ /* 0x000be2000e901d44 */
[----:B------:R-:W-:Y:S02]  /*7650*/  FFMA.FTZ R107, R107, c[0x0][0x2d0], -R105 ;  /* 0x0000b4006b6b7a23 */ /* 0x000fe40000010869 */
[----:B------:R5:W-:Y:S01]  /*7660*/  MUFU.EX2 R252, R16 ;  /* 0x0000001000fc7308 */ /* 0x000be20000000800 */
[C---:B--2---:R-:W-:Y:S02]  /*7670*/  FMUL.FTZ R8, R3.reuse, R108 ;  /* 0x0000006c03087220 */ /* 0x044fe40000410000 */
[----:B------:R-:W-:Y:S01]  /*7680*/  FMUL.FTZ R9, R3, R109 ;  /* 0x0000006d03097220 */ /* 0x000fe20000410000 */
[----:B-1----:R-:W-:Y:S01]  /*7690*/  MOV R183, R20 ;  /* 0x0000001400b77202 */ /* 0x002fe20000000f00 */
[----:B------:R-:W-:Y:S01]  /*76a0*/  LDSM.16.MT88.4 R36, [R218+0x100] ;  /* 0x00010000da24783b */ /* 0x000fe20000004200 */
[----:B------:R-:W-:Y:S04]  /*76b0*/  FMUL.FTZ R19, R100, R123 ;  /* 0x0000007b64137220 */ /* 0x000fe80000410000 */
[----:B------:R-:W-:Y:S03]  /*76c0*/  MUFU.EX2 R205, R10 ;  /* 0x0000000a00cd7308 */ /* 0x000fe60000000800 */
[----:B------:R-:W1:Y:S01]  /*76d0*/  LDSM.16.MT88.4 R20, [R217+0x100] ;  /* 0x00010000d914783b */ /* 0x000e620000004200 */
[----:B----4-:R-:W-:Y:S02]  /*76e0*/  FADD.FTZ R0, -R2, R106 ;  /* 0x0000006a02007221 */ /* 0x010fe40000010100 */
[----:B------:R-:W-:Y:S02]  /*76f0*/  FFMA.FTZ R106, R199, c[0x0][0x2d0], -R175 ;  /* 0x0000b400c76a7a23 */ /* 0x000fe400000108af */
[----:B------:R-:W-:Y:S02]  /*7700*/  FMUL.FTZ R0, R0, c[0x0][0x2d0] ;  /* 0x0000b40000007a20 */ /* 0x000fe40000410000 */
[----:B---3--:R-:W-:Y:S01]  /*7710*/  FMUL.FTZ R6, R100, R114 ;  /* 0x0000007264067220 */ /* 0x008fe20000410000 */
[----:B------:R-:W-:Y:S01]  /*7720*/  F2FP.BF16.PACK_AB R114, R182, R245 ;  /* 0x000000f5b672723e */ /* 0x000fe200000010ff */
[----:B------:R-:W-:Y:S01]  /*7730*/  FMUL.FTZ R7, R100, R115 ;  /* 0x0000007364077220 */ /* 0x000fe20000410000 */
[----:B------:R-:W-:Y:S01]  /*7740*/  F2FP.BF16.PACK_AB R115, R180, R246 ;  /* 0x000000f6b473723e */ /* 0x000fe200000010ff */
[----:B-----5:R-:W-:Y:S01]  /*7750*/  FFMA.FTZ R4, R189, c[0x0][0x2d0], -R105 ;  /* 0x0000b400bd047a23 */ /* 0x020fe20000010869 */
[----:B------:R-:W2:Y:S01]  /*7760*/  MUFU.EX2 R0, R0 ;  /* 0x0000000000007308 */ /* 0x000ea20000000800 */
[----:B------:R-:W-:Y:S01]  /*7770*/  FMUL.FTZ R5, R101, R113 ;  /* 0x0000007165057220 */ /* 0x000fe20000410000 */
[----:B------:R-:W-:Y:S01]  /*7780*/  F2FP.BF16.PACK_AB R113, R181, R45 ;  /* 0x0000002db571723e */ /* 0x000fe200000010ff */
[----:B------:R-:W-:Y:S01]  /*7790*/  FMUL.FTZ R16, R101, R120 ;  /* 0x0000007865107220 */ /* 0x000fe20000410000 */
[----:B------:R-:W3:Y:S01]  /*77a0*/  LDSM.16.MT88.4 R52, [R217+0x1100] ;  /* 0x00110000d934783b */ /* 0x000ee20000004200 */
[----:B------:R-:W-:Y:S01]  /*77b0*/  MOV R189, R48 ;  /* 0x0000003000bd7202 */ /* 0x000fe20000000f00 */
[----:B------:R-:W-:Y:S01]  /*77c0*/  FFMA.FTZ R48, R191, c[0x0][0x2d0], -R173 ;  /* 0x0000b400bf307a23 */ /* 0x000fe200000108ad */
[----:B------:R-:W-:Y:S03]  /*77d0*/  MOV R191, R185 ;  /* 0x000000b900bf7202 */ /* 0x000fe60000000f00 */
[----:B------:R4:W5:Y:S02]  /*77e0*/  MUFU.EX2 R206, R4 ;  /* 0x0000000400ce7308 */ /* 0x0009640000000800 */
[----:B------:R-:W-:Y:S08]  /*77f0*/  LDSM.16.MT88.4 R120, [R217+0x2100] ;  /* 0x00210000d978783b */ /* 0x000ff00000004200 */
[----:B------:R1:W-:Y:S01]  /*7800*/  MUFU.EX2 R243, R106 ;  /* 0x0000006a00f37308 */ /* 0x0003e20000000800 */
[----:B------:R-:W0:Y:S01]  /*7810*/  LDGDEPBAR ;  /* 0x00000000000079af */ /* 0x000e220000000000 */
[----:B--2---:R-:W-:Y:S01]  /*7820*/  FMUL.FTZ R10, R0, R110 ;  /* 0x0000006e000a7220 */ /* 0x004fe20000410000 */
[----:B------:R-:W-:Y:S01]  /*7830*/  F2FP.BF16.PACK_AB R110, R252, R183 ;  /* 0x000000b7fc6e723e */ /* 0x000fe200000010ff */
[C---:B------:R-:W-:Y:S02]  /*7840*/  FMUL.FTZ R11, R0.reuse, R111 ;  /* 0x0000006f000b7220 */ /* 0x040fe40000410000 */
[C---:B------:R-:W-:Y:S02]  /*7850*/  FMUL.FTZ R14, R0.reuse, R118 ;  /* 0x00000076000e7220 */ /* 0x040fe40000410000 */
[C---:B------:R-:W-:Y:S02]  /*7860*/  FMUL.FTZ R15, R0.reuse, R119 ;  /* 0x00000077000f7220 */ /* 0x040fe40000410000 */
[----:B------:R2:W-:Y:S01]  /*7870*/  MUFU.EX2 R249, R44 ;  /* 0x0000002c00f97308 */ /* 0x0005e20000000800 */
[C---:B------:R-:W-:Y:S01]  /*7880*/  FMUL.FTZ R27, R0.reuse, R131 ;  /* 0x00000083001b7220 */ /* 0x040fe20000410000 */
[----:B------:R-:W-:Y:S01]  /*7890*/  MOV R131, R42 ;  /* 0x0000002a00837202 */ /* 0x000fe20000000f00 */
[----:B----4-:R-:W-:Y:S01]  /*78a0*/  FFMA.FTZ R4, R187, c[0x0][0x2d0], -R105 ;  /* 0x0000b400bb047a23 */ /* 0x010fe20000010869 */
[----:B------:R-:W-:Y:S01]  /*78b0*/  MOV R187, R26 ;  /* 0x0000001a00bb7202 */ /* 0x000fe20000000f00 */
[----:B------:R-:W-:Y:S01]  /*78c0*/  FMUL.FTZ R26, R0, R130 ;  /* 0x00000082001a7220 */ /* 0x000fe20000410000 */
[----:B-----5:R-:W-:Y:S01]  /*78d0*/  F2FP.BF16.PACK_AB R109, R206, R205 ;  /* 0x000000cdce6d723e */ /* 0x020fe200000010ff */
[C---:B------:R-:W-:Y:S01]  /*78e0*/  FMUL.FTZ R30, R0.reuse, R134 ;  /* 0x00000086001e7220 */ /* 0x040fe20000410000 */
[----:B------:R-:W4:Y:S01]  /*78f0*/  LDSM.16.MT88.4 R116, [R218+0x1100] ;  /* 0x00110000da74783b */ /* 0x000f220000004200 */
[----:B------:R-:W-:Y:S01]  /*7900*/  FMUL.FTZ R31, R0, R135 ;  /* 0x00000087001f7220 */ /* 0x000fe20000410000 */
[----:B------:R5:W-:Y:S01]  /*7910*/  MUFU.EX2 R207, R4 ;  /* 0x0000000400cf7308 */ /* 0x000be20000000800 */
[----:B------:R-:W-:Y:S01]  /*7920*/  MOV R130, R45 ;  /* 0x0000002d00827202 */ /* 0x000fe20000000f00 */
[C---:B------:R-:W-:Y:S01]  /*7930*/  FMUL.FTZ R45, R3.reuse, R149 ;  /* 0x00000095032d7220 */ /* 0x040fe20000410000 */
[----:B------:R-:W-:Y:S01]  /*7940*/  MOV R134, R245 ;  /* 0x000000f500867202 */ /* 0x000fe20000000f00 */
[----:B-1----:R-:W-:Y:S01]  /*7950*/  FFMA.FTZ R106, R198, c[0x0][0x2d0], -R175 ;  /* 0x0000b400c66a7a23 */ /* 0x002fe200000108af */
[----:B------:R-:W-:Y:S01]  /*7960*/  MOV R135, R244 ;  /* 0x000000f400877202 */ /* 0x000fe20000000f00 */
[C---:B------:R-:W-:Y:S02]  /*7970*/  FMUL.FTZ R46, R0.reuse, R150 ;  /* 0x00000096002e7220 */ /* 0x040fe40000410000 */
[C---:B------:R-:W-:Y:S02]  /*7980*/  FMUL.FTZ R47, R0.reuse, R151 ;  /* 0x00000097002f7220 */ /* 0x040fe40000410000 */
[----:B------:R1:W-:Y:S01]  /*7990*/  MUFU.EX2 R242, R106 ;  /* 0x0000006a00f27308 */ /* 0x0003e20000000800 */
[C---:B------:R-:W-:Y:S02]  /*79a0*/  FMUL.FTZ R58, R0.reuse, R162 ;  /* 0x000000a2003a7220 */ /* 0x040fe40000410000 */
[C---:B------:R-:W-:Y:S02]  /*79b0*/  FMUL.FTZ R59, R0.reuse, R163 ;  /* 0x000000a3003b7220 */ /* 0x040fe40000410000 */
[C---:B--2---:R-:W-:Y:S02]  /*79c0*/  FMUL.FTZ R44, R3.reuse, R148 ;  /* 0x00000094032c7220 */ /* 0x044fe40000410000 */
[C---:B------:R-:W-:Y:S02]  /*79d0*/  FMUL.FTZ R62, R0.reuse, R166 ;  /* 0x000000a6003e7220 */ /* 0x040fe40000410000 */
[C---:B------:R-:W-:Y:S01]  /*79e0*/  FMUL.FTZ R63, R0.reuse, R167 ;  /* 0x000000a7003f7220 */ /* 0x040fe20000410000 */
[----:B------:R2:W-:Y:S01]  /*79f0*/  MUFU.EX2 R248, R48 ;  /* 0x0000003000f87308 */ /* 0x0005e20000000800 */
[C---:B------:R-:W-:Y:S02]  /*7a00*/  FMUL.FTZ R74, R0.reuse, R74 ;  /* 0x0000004a004a7220 */ /* 0x040fe40000410000 */
[----:B------:R-:W-:Y:S02]  /*7a10*/  FMUL.FTZ R75, R0, R75 ;  /* 0x0000004b004b7220 */ /* 0x000fe40000410000 */
[----:B-----5:R-:W-:Y:S01]  /*7a20*/  FFMA.FTZ R4, R186, c[0x0][0x2d0], -R105 ;  /* 0x0000b400ba047a23 */ /* 0x020fe20000010869 */
[----:B------:R-:W-:Y:S01]  /*7a30*/  MOV R186, R24 ;  /* 0x0000001800ba7202 */ /* 0x000fe20000000f00 */
[----:B------:R-:W-:Y:S01]  /*7a40*/  FMUL.FTZ R24, R3, R128 ;  /* 0x0000008003187220 */ /* 0x000fe20000410000 */
[----:B------:R-:W-:Y:S01]  /*7a50*/  MOV R128, R250 ;  /* 0x000000fa00807202 */ /* 0x000fe20000000f00 */
[----:B------:R-:W-:Y:S01]  /*7a60*/  FMUL.FTZ R78, R0, R78 ;  /* 0x0000004e004e7220 */ /* 0x000fe20000410000 */
[----:B------:R5:W3:Y:S01]  /*7a70*/  MUFU.EX2 R208, R4 ;  /* 0x0000000400d07308 */ /* 0x000ae20000000800 */
[----:B------:R-:W-:Y:S01]  /*7a80*/  F2FP.BF16.PACK_AB R108, R186, R43 ;  /* 0x0000002bba6c723e */ /* 0x000fe200000010ff */
[C---:B------:R-:W-:Y:S01]  /*7a90*/  FMUL.FTZ R43, R0.reuse, R147 ;  /* 0x00000093002b7220 */ /* 0x040fe20000410000 */
[----:B------:R-:W-:Y:S01]  /*7aa0*/  MOV R147, R135 ;  /* 0x0000008700937202 */ /* 0x000fe20000000f00 */
[--C-:B-1----:R-:W-:Y:S01]  /*7ab0*/  FFMA.FTZ R106, R201, c[0x0][0x2d0], -R175.reuse ;  /* 0x0000b400c96a7a23 */ /* 0x102fe200000108af */
[----:B------:R-:W-:Y:S01]  /*7ac0*/  MOV R135, R133 ;  /* 0x0000008500877202 */ /* 0x000fe20000000f00 */
[C---:B------:R-:W-:Y:S01]  /*7ad0*/  FMUL.FTZ R79, R0.reuse, R79 ;  /* 0x0000004f004f7220 */ /* 0x040fe20000410000 */
[----:B------:R-:W-:Y:S01]  /*7ae0*/  MOV R133, R131 ;  /* 0x0000008300857202 */ /* 0x000fe20000000f00 */
[C---:B------:R-:W-:Y:S02]  /*7af0*/  FMUL.FTZ R90, R0.reuse, R90 ;  /* 0x0000005a005a7220 */ /* 0x040fe40000410000 */
[----:B------:R1:W-:Y:S01]  /*7b00*/  MUFU.EX2 R241, R106 ;  /* 0x0000006a00f17308 */ /* 0x0003e20000000800 */
[C---:B------:R-:W-:Y:S02]  /*7b10*/  FMUL.FTZ R91, R0.reuse, R91 ;  /* 0x0000005b005b7220 */ /* 0x040fe40000410000 */
[C---:B------:R-:W-:Y:S02]  /*7b20*/  FMUL.FTZ R94, R0.reuse, R94 ;  /* 0x0000005e005e7220 */ /* 0x040fe40000410000 */
[C---:B--2---:R-:W-:Y:S02]  /*7b30*/  FMUL.FTZ R48, R101.reuse, R152 ;  /* 0x0000009865307220 */ /* 0x044fe40000410000 */
[----:B------:R-:W-:Y:S02]  /*7b40*/  FMUL.FTZ R95, R0, R95 ;  /* 0x0000005f005f7220 */ /* 0x000fe40000410000 */
[--C-:B------:R-:W-:Y:S01]  /*7b50*/  FFMA.FTZ R128, R128, c[0x0][0x2d0], -R174.reuse ;  /* 0x0000b40080807a23 */ /* 0x100fe200000108ae */
[----:B------:R2:W-:Y:S01]  /*7b60*/  MUFU.EX2 R250, R40 ;  /* 0x0000002800fa7308 */ /* 0x0005e20000000800 */
[----:B-----5:R-:W-:Y:S01]  /*7b70*/  FMUL.FTZ R4, R101, R112 ;  /* 0x0000007065047220 */ /* 0x020fe20000410000 */
[----:B------:R-:W-:Y:S01]  /*7b80*/  F2FP.BF16.PACK_AB R112, R187, R42 ;  /* 0x0000002abb70723e */ /* 0x000fe200000010ff */
[----:B------:R-:W-:Y:S01]  /*7b90*/  FMUL.FTZ R42, R0, R146 ;  /* 0x00000092002a7220 */ /* 0x000fe20000410000 */
[----:B---3--:R-:W-:Y:S02]  /*7ba0*/  F2FP.BF16.PACK_AB R111, R208, R207 ;  /* 0x000000cfd06f723e */ /* 0x008fe400000010ff */
[----:B------:R-:W-:Y:S04]  /*7bb0*/  MOV R146, R236 ;  /* 0x000000ec00927202 */ /* 0x000fe80000000f00 */
[----:B------:R3:W-:Y:S01]  /*7bc0*/  MUFU.EX2 R244, R64 ;  /* 0x0000004000f47308 */ /* 0x0007e20000000800 */
[-C--:B------:R-:W-:Y:S05]  /*7bd0*/  HMMA.16816.F32.BF16 R4, R112, R20.reuse, R4 ;  /* 0x000000147004723c */ /* 0x080fea0000041804 */
[----:B-1----:R-:W-:Y:S03]  /*7be0*/  FFMA.FTZ R106, R200, c[0x0][0x2d0], -R175 ;  /* 0x0000b400c86a7a23 */ /* 0x002fe600000108af */
[C---:B------:R-:W-:Y:S01]  /*7bf0*/  HMMA.16816.F32.BF16 R8, R108.reuse, R20, R8 ;  /* 0x000000146c08723c */ /* 0x040fe20000041808 */
[----:B------:R-:W-:Y:S03]  /*7c00*/  MUFU.EX2 R107, R107 ;  /* 0x0000006b006b7308 */ /* 0x000fe60000000800 */
[----:B--2---:R-:W-:Y:S01]  /*7c10*/  FMUL.FTZ R40, R3, R144 ;  /* 0x0000009003287220 */ /* 0x004fe20000410000 */
[----:B------:R-:W-:Y:S02]  /*7c20*/  MOV R144, R237 ;  /* 0x000000ed00907202 */ /* 0x000fe40000000f00 */
[C---:B------:R-:W-:Y:S01]  /*7c30*/  FMUL.FTZ R20, R101.reuse, R124 ;  /* 0x0000007c65147220 */ /* 0x040fe20000410000 */
[-C--:B------:R-:W-:Y:S03]  /*7c40*/  HMMA.16816.F32.BF16 R12, R108, R22.reuse, R12 ;  /* 0x000000166c0c723c */ /* 0x080fe6000004180c */
[----:B------:R1:W-:Y:S01]  /*7c50*/  MUFU.EX2 R246, R56 ;  /* 0x0000003800f67308 */ /* 0x0003e20000000800 */
[C---:B------:R-:W-:Y:S02]  /*7c60*/  FMUL.FTZ R21, R101.reuse, R125 ;  /* 0x0000007d65157220 */ /* 0x040fe40000410000 */
[----:B---3--:R-:W-:Y:S02]  /*7c70*/  FMUL.FTZ R64, R101, R168 ;  /* 0x000000a865407220 */ /* 0x008fe40000410000 */
[C---:B------:R-:W-:Y:S01]  /*7c80*/  HMMA.16816.F32.BF16 R16, R112.reuse, R22, R16 ;  /* 0x000000167010723c */ /* 0x040fe20000041810 */
[----:B------:R-:W-:Y:S04]  /*7c90*/  LDSM.16.MT88.4 R168, [R218+0x1d00] ;  /* 0x001d0000daa8783b */ /* 0x000fe80000004200 */
[----:B------:R2:W-:Y:S02]  /*7ca0*/  MUFU.EX2 R245, R60 ;  /* 0x0000003c00f57308 */ /* 0x0005e40000000800 */
[C---:B------:R-:W-:Y:S02]  /*7cb0*/  FMUL.FTZ R22, R100.reuse, R126 ;  /* 0x0000007e64167220 */ /* 0x040fe40000410000 */
[----:B------:R-:W-:Y:S02]  /*7cc0*/  FMUL.FTZ R23, R100, R127 ;  /* 0x0000007f64177220 */ /* 0x000fe40000410000 */
[----:B------:R-:W-:Y:S05]  /*7cd0*/  LDSM.16.MT88.4 R124, [R218+0x500] ;  /* 0x00050000da7c783b */ /* 0x000fea0000004200 */
[-C--:B------:R-:W-:Y:S03]  /*7ce0*/  HMMA.16816.F32.BF16 R20, R112, R36.reuse, R20 ;  /* 0x000000247014723c */ /* 0x080fe60000041814 */
[C---:B-1----:R-:W-:Y:S05]  /*7cf0*/  FMUL.FTZ R56, R3.reuse, R160 ;  /* 0x000000a003387220 */ /* 0x042fea0000410000 */
[C---:B------:R-:W-:Y:S04]  /*7d00*/  HMMA.16816.F32.BF16 R24, R108.reuse, R36, R24 ;  /* 0x000000246c18723c */ /* 0x040fe80000041818 */
[----:B--2---:R-:W-:Y:S03]  /*7d10*/  FMUL.FTZ R60, R3, R164 ;  /* 0x000000a4033c7220 */ /* 0x004fe60000410000 */
[----:B------:R-:W-:Y:S01]  /*7d20*/  FFMA.FTZ R36, R192, c[0x0][0x2d0], -R173 ;  /* 0x0000b400c0247a23 */ /* 0x000fe200000108ad */
[-C--:B------:R-:W-:Y:S03]  /*7d30*/  HMMA.16816.F32.BF16 R28, R108, R38.reuse, R28 ;  /* 0x000000266c1c723c */ /* 0x080fe6000004181c */
[----:B------:R1:W2:Y:S01]  /*7d40*/  MUFU.EX2 R251, R36 ;  /* 0x0000002400fb7308 */ /* 0x0002a20000000800 */
[----:B------:R-:W-:Y:S01]  /*7d50*/  MOV R192, R50 ;  /* 0x0000003200c07202 */ /* 0x000fe20000000f00 */
[C---:B------:R-:W-:Y:S02]  /*7d60*/  FMUL.FTZ R50, R100.reuse, R154 ;  /* 0x0000009a64327220 */ /* 0x040fe40000410000 */
[C---:B------:R-:W-:Y:S01]  /*7d70*/  FMUL.FTZ R37, R101.reuse, R141 ;  /* 0x0000008d65257220 */ /* 0x040fe20000410000 */
[C---:B------:R-:W-:Y:S04]  /*7d80*/  HMMA.16816.F32.BF16 R32, R112.reuse, R38, R32 ;  /* 0x000000267020723c */ /* 0x040fe80000041820 */
[----:B------:R-:W-:Y:S02]  /*7d90*/  MOV R141, R240 ;  /* 0x000000f0008d7202 */ /* 0x000fe40000000f00 */
[----:B------:R3:W-:Y:S01]  /*7da0*/  MUFU.EX2 R240, R106 ;  /* 0x0000006a00f07308 */ /* 0x0007e20000000800 */
[C---:B------:R-:W-:Y:S01]  /*7db0*/  FMUL.FTZ R38, R100.reuse, R142 ;  /* 0x0000008e64267220 */ /* 0x040fe20000410000 */
[----:B------:R-:W-:Y:S01]  /*7dc0*/  MOV R142, R239 ;  /* 0x000000ef008e7202 */ /* 0x000fe20000000f00 */
[----:B------:R-:W-:Y:S03]  /*7dd0*/  FMUL.FTZ R39, R100, R143 ;  /* 0x0000008f64277220 */ /* 0x000fe60000410000 */
[----:B------:R-:W-:Y:S01]  /*7de0*/  MOV R143, R238 ;  /* 0x000000ee008f7202 */ /* 0x000fe20000000f00 */
[C---:B-1----:R-:W-:Y:S01]  /*7df0*/  FMUL.FTZ R36, R101.reuse, R140 ;  /* 0x0000008c65247220 */ /* 0x042fe20000410000 */
[----:B------:R-:W-:Y:S01]  /*7e00*/  MOV R140, R49 ;  /* 0x00000031008c7202 */ /* 0x000fe20000000f00 */
[----:B------:R-:W-:Y:S02]  /*7e10*/  FMUL.FTZ R49, R101, R153 ;  /* 0x0000009965317220 */ /* 0x000fe40000410000 */
[----:B------:R-:W-:Y:S03]  /*7e20*/  LDSM.16.MT88.4 R152, [R217+0x1d00] ;  /* 0x001d0000d998783b */ /* 0x000fe60000004200 */
[-C--:B------:R-:W-:Y:S03]  /*7e30*/  HMMA.16816.F32.BF16 R36, R112, R52.reuse, R36 ;  /* 0x000000347024723c */ /* 0x080fe60000041824 */
[--C-:B---3--:R-:W-:Y:S05]  /*7e40*/  FFMA.FTZ R106, R203, c[0x0][0x2d0], -R105.reuse ;  /* 0x0000b400cb6a7a23 */ /* 0x108fea0000010869 */
[C---:B------:R-:W-:Y:S07]  /*7e50*/  HMMA.16816.F32.BF16 R40, R108.reuse, R52, R40 ;  /* 0x000000346c28723c */ /* 0x040fee0000041828 */
[--C-:B------:R-:W-:Y:S01]  /*7e60*/  FFMA.FTZ R52, R196, c[0x0][0x2d0], -R174.reuse ;  /* 0x0000b400c4347a23 */ /* 0x100fe200000108ae */
[-C--:B------:R-:W-:Y:S01]  /*7e70*/  HMMA.16816.F32.BF16 R44, R108, R54.reuse, R44 ;  /* 0x000000366c2c723c */ /* 0x080fe2000004182c */
[----:B------:R1:W-:Y:S03]  /*7e80*/  MUFU.EX2 R196, R106 ;  /* 0x0000006a00c47308 */ /* 0x0003e60000000800 */
[C---:B------:R-:W-:Y:S04]  /*7e90*/  FMUL.FTZ R53, R101.reuse, R157 ;  /* 0x0000009d65357220 */ /* 0x040fe80000410000 */
[C---:B------:R-:W-:Y:S03]  /*7ea0*/  HMMA.16816.F32.BF16 R48, R112.reuse, R54, R48 ;  /* 0x000000367030723c */ /* 0x040fe60000041830 */
[----:B------:R3:W5:Y:S04]  /*7eb0*/  MUFU.EX2 R247, R52 ;  /* 0x0000003400f77308 */ /* 0x0007680000000800 */
[C---:B------:R-:W-:Y:S02]  /*7ec0*/  FMUL.FTZ R54, R100.reuse, R158 ;  /* 0x0000009e64367220 */ /* 0x040fe40000410000 */
[----:B------:R-:W-:Y:S03]  /*7ed0*/  FMUL.FTZ R55, R100, R159 ;  /* 0x0000009f64377220 */ /* 0x000fe60000410000 */
[--C-:B-1----:R-:W-:Y:S04]  /*7ee0*/  FFMA.FTZ R106, R204, c[0x0][0x2d0], -R105.reuse ;  /* 0x0000b400cc6a7a23 */ /* 0x102fe80000010869 */
[----:B------:R1:W1:Y:S01]  /*7ef0*/  MUFU.EX2 R195, R106 ;  /* 0x0000006a00c37308 */ /* 0x0002620000000800 */
[----:B---3--:R-:W-:Y:S07]  /*7f00*/  FMUL.FTZ R52, R101, R156 ;  /* 0x0000009c65347220 */ /* 0x008fee0000410000 */
[-C--:B----4-:R-:W-:Y:S08]  /*7f10*/  HMMA.16816.F32.BF16 R52, R112, R116.reuse, R52 ;  /* 0x000000747034723c */ /* 0x090ff00000041834 */
[C---:B------:R-:W-:Y:S04]  /*7f20*/  HMMA.16816.F32.BF16 R56, R108.reuse, R116, R56 ;  /* 0x000000746c38723c */ /* 0x040fe80000041838 */
[--C-:B-1----:R-:W-:Y:S02]  /*7f30*/  FFMA.FTZ R106, R213, c[0x0][0x2d0], -R105.reuse ;  /* 0x0000b400d56a7a23 */ /* 0x102fe40000010869 */
[----:B------:R-:W-:Y:S02]  /*7f40*/  MUFU.EX2 R213, R128 ;  /* 0x0000008000d57308 */ /* 0x000fe40000000800 */
[-C--:B------:R-:W-:Y:S08]  /*7f50*/  HMMA.16816.F32.BF16 R60, R108, R118.reuse, R60 ;  /* 0x000000766c3c723c */ /* 0x080ff0000004183c */
[C---:B------:R-:W-:Y:S01]  /*7f60*/  HMMA.16816.F32.BF16 R64, R112.reuse, R118, R64 ;  /* 0x000000767040723c */ /* 0x040fe20000041840 */
[----:B------:R1:W-:Y:S01]  /*7f70*/  MUFU.EX2 R190, R106 ;  /* 0x0000006a00be7308 */ /* 0x0003e20000000800 */
[----:B------:R-:W3:Y:S06]  /*7f80*/  LDSM.16.MT88.4 R116, [R218+0x2100] ;  /* 0x00210000da74783b */ /* 0x000eec0000004200 */
[-C--:B------:R-:W-:Y:S08]  /*7f90*/  HMMA.16816.F32.BF16 R68, R112, R120.reuse, R68 ;  /* 0x000000787044723c */ /* 0x080ff00000041844 */
[C---:B------:R-:W-:Y:S08]  /*7fa0*/  HMMA.16816.F32.BF16 R72, R108.reuse, R120, R72 ;  /* 0x000000786c48723c */ /* 0x040ff00000041848 */
[-C--:B------:R-:W-:Y:S04]  /*7fb0*/  HMMA.16816.F32.BF16 R76, R108, R122.reuse, R76 ;  /* 0x0000007a6c4c723c */ /* 0x080fe8000004184c */
[----:B-1----:R-:W-:Y:S04]  /*7fc0*/  FFMA.FTZ R106, R235, c[0x0][0x2d0], -R105 ;  /* 0x0000b400eb6a7a23 */ /* 0x002fe80000010869 */
[C---:B------:R-:W-:Y:S01]  /*7fd0*/  HMMA.16816.F32.BF16 R80, R112.reuse, R122, R80 ;  /* 0x0000007a7050723c */ /* 0x040fe20000041850 */
[----:B------:R1:W4:Y:S01]  /*7fe0*/  MUFU.EX2 R193, R106 ;  /* 0x0000006a00c17308 */ /* 0x0003220000000800 */
[----:B------:R-:W4:Y:S06]  /*7ff0*/  LDSM.16.MT88.4 R120, [R217+0x500] ;  /* 0x00050000d978783b */ /* 0x000f2c0000004200 */
[-C--:B---3--:R-:W-:Y:S08]  /*8000*/  HMMA.16816.F32.BF16 R84, R112, R116.reuse, R84 ;  /* 0x000000747054723c */ /* 0x088ff00000041854 */
[C---:B------:R-:W-:Y:S04]  /*8010*/  HMMA.16816.F32.BF16 R88, R108.reuse, R116, R88 ;  /* 0x000000746c58723c */ /* 0x040fe80000041858 */
[--C-:B-1----:R-:W-:Y:S04]  /*8020*/  FFMA.FTZ R106, R214, c[0x0][0x2d0], -R173.reuse ;  /* 0x0000b400d66a7a23 */ /* 0x102fe800000108ad */
[-C--:B------:R-:W-:Y:S01]  /*8030*/  HMMA.16816.F32.BF16 R92, R108, R118.reuse, R92 ;  /* 0x000000766c5c723c */ /* 0x080fe2000004185c */
[----:B------:R1:W-:Y:S06]  /*8040*/  MUFU.EX2 R239, R106 ;  /* 0x0000006a00ef7308 */ /* 0x0003ec0000000800 */
[----:B--2---:R-:W-:Y:S01]  /*8050*/  F2FP.BF16.PACK_AB R108, R250, R251 ;  /* 0x000000fbfa6c723e */ /* 0x004fe200000010ff */
[----:B------:R-:W-:Y:S01]  /*8060*/  HMMA.16816.F32.BF16 R96, R112, R118, R96 ;  /* 0x000000767060723c */ /* 0x000fe20000041860 */
[----:B------:R-:W2:Y:S03]  /*8070*/  LDSM.16.MT88.4 R116, [R217+0x1500] ;  /* 0x00150000d974783b */ /* 0x000ea60000004200 */
[----:B------:R-:W-:Y:S02]  /*8080*/  F2FP.BF16.PACK_AB R110, R248, R249 ;  /* 0x000000f9f86e723e */ /* 0x000fe400000010ff */
[----:B-----5:R-:W-:Y:S02]  /*8090*/  F2FP.BF16.PACK_AB R109, R246, R247 ;  /* 0x000000f7f66d723e */ /* 0x020fe400000010ff */
[----:B------:R-:W-:Y:S04]  /*80a0*/  F2FP.BF16.PACK_AB R111, R244, R245 ;  /* 0x000000f5f46f723e */ /* 0x000fe800000010ff */
[----:B------:R-:W-:Y:S02]  /*80b0*/  F2FP.BF16.PACK_AB R112, R242, R243 ;  /* 0x000000f3f270723e */ /* 0x000fe400000010ff */
[----:B------:R-:W-:Y:S01]  /*80c0*/  F2FP.BF16.PACK_AB R114, R240, R241 ;  /* 0x000000f1f072723e */ /* 0x000fe200000010ff */
[-C--:B----4-:R-:W-:Y:S05]  /*80d0*/  HMMA.16816.F32.BF16 R4, R108, R120.reuse, R4 ;  /* 0x000000786c04723c */ /* 0x090fea0000041804 */
[--C-:B-1----:R-:W-:Y:S01]  /*80e0*/  FFMA.FTZ R106, R215, c[0x0][0x2d0], -R173.reuse ;  /* 0x0000b400d76a7a23 */ /* 0x102fe200000108ad */
[----:B------:R-:W-:Y:S02]  /*80f0*/  F2FP.BF16.PACK_AB R113, R195, R196 ;  /* 0x000000c4c371723e */ /* 0x000fe400000010ff */
[----:B------:R-:W-:Y:S01]  /*8100*/  F2FP.BF16.PACK_AB R115, R193, R190 ;  /* 0x000000bec173723e */ /* 0x000fe200000010ff */
[----:B------:R1:W3:Y:S06]  /*8110*/  MUFU.EX2 R237, R106 ;  /* 0x0000006a00ed7308 */ /* 0x0002ec0000000800 */
[C---:B------:R-:W-:Y:S08]  /*8120*/  HMMA.16816.F32.BF16 R8, R112.reuse, R120, R8 ;  /* 0x000000787008723c */ /* 0x040ff00000041808 */
[-C--:B------:R-:W-:Y:S08]  /*8130*/  HMMA.16816.F32.BF16 R12, R112, R122.reuse, R12 ;  /* 0x0000007a700c723c */ /* 0x080ff0000004180c */
[C---:B------:R-:W-:Y:S01]  /*8140*/  HMMA.16816.F32.BF16 R16, R108.reuse, R122, R16 ;  /* 0x0000007a6c10723c */ /* 0x040fe20000041810 */
[----:B------:R-:W4:Y:S03]  /*8150*/  LDSM.16.MT88.4 R120, [R218+0x1500] ;  /* 0x00150000da78783b */ /* 0x000f260000004200 */
[--C-:B-1----:R-:W-:Y:S04]  /*8160*/  FFMA.FTZ R106, R202, c[0x0][0x2d0], -R173.reuse ;  /* 0x0000b400ca6a7a23 */ /* 0x102fe800000108ad */
[-C--:B------:R-:W-:Y:S01]  /*8170*/  HMMA.16816.F32.BF16 R20, R108, R124.reuse, R20 ;  /* 0x0000007c6c14723c */ /* 0x080fe20000041814 */
[----:B------:R1:W-:Y:S07]  /*8180*/  MUFU.EX2 R238, R106 ;  /* 0x0000006a00ee7308 */ /* 0x0003ee0000000800 */
[C---:B------:R-:W-:Y:S08]  /*8190*/  HMMA.16816.F32.BF16 R24, R112.reuse, R124, R24 ;  /* 0x0000007c7018723c */ /* 0x040ff00000041818 */
[-C--:B------:R-:W-:Y:S08]  /*81a0*/  HMMA.16816.F32.BF16 R28, R112, R126.reuse, R28 ;  /* 0x0000007e701c723c */ /* 0x080ff0000004181c */
[C---:B------:R-:W-:Y:S01]  /*81b0*/  HMMA.16816.F32.BF16 R32, R108.reuse, R126, R32 ;  /* 0x0000007e6c20723c */ /* 0x040fe20000041820 */
[----:B------:R-:W5:Y:S03]  /*81c0*/  LDSM.16.MT88.4 R124, [R217+0x2500] ;  /* 0x00250000d97c783b */ /* 0x000f660000004200 */
[----:B-1----:R-:W-:Y:S04]  /*81d0*/  FFMA.FTZ R106, R212, c[0x0][0x2d0], -R173 ;  /* 0x0000b400d46a7a23 */ /* 0x002fe800000108ad */
[-C--:B--2---:R-:W-:Y:S01]  /*81e0*/  HMMA.16816.F32.BF16 R36, R108, R116.reuse, R36 ;  /* 0x000000746c24723c */ /* 0x084fe20000041824 */
[----:B------:R1:W2:Y:S07]  /*81f0*/  MUFU.EX2 R236, R106 ;  /* 0x0000006a00ec7308 */ /* 0x0002ae0000000800 */
[C---:B------:R-:W-:Y:S08]  /*8200*/  HMMA.16816.F32.BF16 R40, R112.reuse, R116, R40 ;  /* 0x000000747028723c */ /* 0x040ff00000041828 */
[-C--:B------:R-:W-:Y:S08]  /*8210*/  HMMA.16816.F32.BF16 R44, R112, R118.reuse, R44 ;  /* 0x00000076702c723c */ /* 0x080ff0000004182c */
[C---:B------:R-:W-:Y:S01]  /*8220*/  HMMA.16816.F32.BF16 R48, R108.reuse, R118, R48 ;  /* 0x000000766c30723c */ /* 0x040fe20000041830 */
[----:B------:R-:W2:Y:S03]  /*8230*/  LDSM.16.MT88.4 R116, [R218+0x2500] ;  /* 0x00250000da74783b */ /* 0x000ea60000004200 */
[--C-:B-1----:R-:W-:Y:S01]  /*8240*/  FFMA.FTZ R106, R146, c[0x0][0x2d0], -R174.reuse ;  /* 0x0000b400926a7a23 */ /* 0x102fe200000108ae */
[----:B------:R-:W-:Y:S02]  /*8250*/  MOV R146, R138 ;  /* 0x0000008a00927202 */ /* 0x000fe40000000f00 */
[----:B------:R-:W-:Y:S01]  /*8260*/  MOV R138, R134 ;  /* 0x00000086008a7202 */ /* 0x000fe20000000f00 */
[-C--:B----4-:R-:W-:Y:S01]  /*8270*/  HMMA.16816.F32.BF16 R52, R108, R120.reuse, R52 ;  /* 0x000000786c34723c */ /* 0x090fe20000041834 */
[----:B------:R1:W-:Y:S03]  /*8280*/  MUFU.EX2 R235, R106 ;  /* 0x0000006a00eb7308 */ /* 0x0003e60000000800 */
[----:B------:R-:W-:Y:S02]  /*8290*/  MOV R134, R132 ;  /* 0x0000008400867202 */ /* 0x000fe40000000f00 */
[----:B------:R-:W-:Y:S02]  /*82a0*/  MOV R132, R130 ;  /* 0x0000008200847202 */ /* 0x000fe40000000f00 */
[C---:B------:R-:W-:Y:S08]  /*82b0*/  HMMA.16816.F32.BF16 R56, R112.reuse, R120, R56 ;  /* 0x000000787038723c */ /* 0x040ff00000041838 */
[-C--:B------:R-:W-:Y:S08]  /*82c0*/  HMMA.16816.F32.BF16 R60, R112, R122.reuse, R60 ;  /* 0x0000007a703c723c */ /* 0x080ff0000004183c */
[C---:B------:R-:W-:Y:S01]  /*82d0*/  HMMA.16816.F32.BF16 R64, R108.reuse, R122, R64 ;  /* 0x0000007a6c40723c */ /* 0x040fe20000041840 */
[----:B------:R-:W-:Y:S03]  /*82e0*/  LDSM.16.MT88.4 R120, [R218+0x900] ;  /* 0x00090000da78783b */ /* 0x000fe60000004200 */
[--C-:B-1----:R-:W-:Y:S01]  /*82f0*/  FFMA.FTZ R106, R145, c[0x0][0x2d0], -R174.reuse ;  /* 0x0000b400916a7a23 */ /* 0x102fe200000108ae */
[----:B------:R-:W-:Y:S02]  /*8300*/  MOV R145, R141 ;  /* 0x0000008d00917202 */ /* 0x000fe40000000f00 */
[----:B------:R-:W-:Y:S01]  /*8310*/  MOV R141, R140 ;  /* 0x0000008c008d7202 */ /* 0x000fe20000000f00 */
[-C--:B-----5:R-:W-:Y:S01]  /*8320*/  HMMA.16816.F32.BF16 R68, R108, R124.reuse, R68 ;  /* 0x0000007c6c44723c */ /* 0x0a0fe20000041844 */
[----:B------:R1:W4:Y:S03]  /*8330*/  MUFU.EX2 R215, R106 ;  /* 0x0000006a00d77308 */ /* 0x0003260000000800 */
[----:B------:R-:W-:Y:S02]  /*8340*/  MOV R140, R192 ;  /* 0x000000c0008c7202 */ /* 0x000fe40000000f00 */
[----:B------:R-:W-:Y:S02]  /*8350*/  MOV R192, R139 ;  /* 0x0000008b00c07202 */ /* 0x000fe40000000f00 */
[C---:B------:R-:W-:Y:S04]  /*8360*/  HMMA.16816.F32.BF16 R72, R112.reuse, R124, R72 ;  /* 0x0000007c7048723c */ /* 0x040fe80000041848 */
[----:B------:R-:W-:Y:S02]  /*8370*/  MOV R139, R129 ;  /* 0x00000081008b7202 */ /* 0x000fe40000000f00 */
[----:B------:R-:W5:Y:S02]  /*8380*/  LDSM.16.MT88.4 R128, [R217+0x900] ;  /* 0x00090000d980783b */ /* 0x000f640000004200 */
[-C--:B------:R-:W-:Y:S08]  /*8390*/  HMMA.16816.F32.BF16 R76, R112, R126.reuse, R76 ;  /* 0x0000007e704c723c */ /* 0x080ff0000004184c */
[C---:B------:R-:W-:Y:S01]  /*83a0*/  HMMA.16816.F32.BF16 R80, R108.reuse, R126, R80 ;  /* 0x0000007e6c50723c */ /* 0x040fe20000041850 */
[----:B------:R-:W-:Y:S03]  /*83b0*/  LDSM.16.MT88.4 R124, [R218+0x1900] ;  /* 0x00190000da7c783b */ /* 0x000fe60000004200 */
[--C-:B-1----:R-:W-:Y:S04]  /*83c0*/  FFMA.FTZ R106, R144, c[0x0][0x2d0], -R174.reuse ;  /* 0x0000b400906a7a23 */ /* 0x102fe800000108ae */
[-C--:B--2---:R-:W-:Y:S01]  /*83d0*/  HMMA.16816.F32.BF16 R84, R108, R116.reuse, R84 ;  /* 0x000000746c54723c */ /* 0x084fe20000041854 */
[----:B------:R1:W2:Y:S07]  /*83e0*/  MUFU.EX2 R214, R106 ;  /* 0x0000006a00d67308 */ /* 0x0002ae0000000800 */
[C---:B------:R-:W-:Y:S08]  /*83f0*/  HMMA.16816.F32.BF16 R88, R112.reuse, R116, R88 ;  /* 0x000000747058723c */ /* 0x040ff00000041858 */
[-C--:B------:R-:W-:Y:S08]  /*8400*/  HMMA.16816.F32.BF16 R92, R112, R118.reuse, R92 ;  /* 0x00000076705c723c */ /* 0x080ff0000004185c */
[----:B------:R-:W-:Y:S01]  /*8410*/  HMMA.16816.F32.BF16 R96, R108, R118, R96 ;  /* 0x000000766c60723c */ /* 0x000fe20000041860 */
[----:B------:R-:W5:Y:S03]  /*8420*/  LDSM.16.MT88.4 R116, [R217+0x1900] ;  /* 0x00190000d974783b */ /* 0x000f660000004200 */
[--C-:B-1----:R-:W-:Y:S01]  /*8430*/  FFMA.FTZ R106, R143, c[0x0][0x2d0], -R175.reuse ;  /* 0x0000b4008f6a7a23 */ /* 0x102fe200000108af */
[----:B------:R-:W-:Y:S02]  /*8440*/  MOV R143, R136 ;  /* 0x00000088008f7202 */ /* 0x000fe40000000f00 */
[----:B------:R-:W-:Y:S01]  /*8450*/  MOV R136, R187 ;  /* 0x000000bb00887202 */ /* 0x000fe20000000f00 */
[----:B------:R1:W-:Y:S01]  /*8460*/  MUFU.EX2 R212, R106 ;  /* 0x0000006a00d47308 */ /* 0x0003e20000000800 */
[----:B---3--:R-:W-:Y:S03]  /*8470*/  F2FP.BF16.PACK_AB R108, R237, R239 ;  /* 0x000000efed6c723e */ /* 0x008fe600000010ff */
[----:B------:R-:W-:Y:S02]  /*8480*/  F2FP.BF16.PACK_AB R110, R236, R238 ;  /* 0x000000eeec6e723e */ /* 0x000fe400000010ff */
[----:B----4-:R-:W-:Y:S02]  /*8490*/  F2FP.BF16.PACK_AB R109, R215, R235 ;  /* 0x000000ebd76d723e */ /* 0x010fe400000010ff */
[----:B--2---:R-:W-:Y:S07]  /*84a0*/  F2FP.BF16.PACK_AB R111, R214, R213 ;  /* 0x000000d5d66f723e */ /* 0x004fee00000010ff */
[-C--:B-----5:R-:W-:Y:S03]  /*84b0*/  HMMA.16816.F32.BF16 R4, R108, R128.reuse, R4 ;  /* 0x000000806c04723c */ /* 0x0a0fe60000041804 */
[--C-:B-1----:R-:W-:Y:S01]  /*84c0*/  FFMA.FTZ R106, R188, c[0x0][0x2d0], -R175.reuse ;  /* 0x0000b400bc6a7a23 */ /* 0x102fe200000108af */
[----:B------:R-:W-:Y:S03]  /*84d0*/  MOV R188, R211 ;  /* 0x000000d300bc7202 */ /* 0x000fe60000000f00 */
[----:B------:R1:W2:Y:S01]  /*84e0*/  MUFU.EX2 R211, R106 ;  /* 0x0000006a00d37308 */ /* 0x0002a20000000800 */
[----:B------:R-:W-:Y:S01]  /*84f0*/  MOV R144, R188 ;  /* 0x000000bc00907202 */ /* 0x000fe20000000f00 */
[--C-:B-1----:R-:W-:Y:S03]  /*8500*/  FFMA.FTZ R106, R209, c[0x0][0x2d0], -R175.reuse ;  /* 0x0000b400d16a7a23 */ /* 0x102fe600000108af */
[----:B--2---:R-:W-:Y:S05]  /*8510*/  F2FP.BF16.PACK_AB R112, R211, R212 ;  /* 0x000000d4d370723e */ /* 0x004fea00000010ff */
[----:B------:R1:W-:Y:S02]  /*8520*/  MUFU.EX2 R209, R106 ;  /* 0x0000006a00d17308 */ /* 0x0003e40000000800 */
[----:B-1----:R-:W-:Y:S08]  /*8530*/  FFMA.FTZ R106, R210, c[0x0][0x2d0], -R175 ;  /* 0x0000b400d26a7a23 */ /* 0x002ff000000108af */
[----:B------:R1:W2:Y:S02]  /*8540*/  MUFU.EX2 R210, R106 ;  /* 0x0000006a00d27308 */ /* 0x0002a40000000800 */
[--C-:B-1----:R-:W-:Y:S01]  /*8550*/  FFMA.FTZ R106, R142, c[0x0][0x2d0], -R105.reuse ;  /* 0x0000b4008e6a7a23 */ /* 0x102fe20000010869 */
[----:B------:R-:W-:Y:S02]  /*8560*/  MOV R142, R137 ;  /* 0x00000089008e7202 */ /* 0x000fe40000000f00 */
[----:B------:R-:W-:Y:S05]  /*8570*/  MOV R137, R186 ;  /* 0x000000ba00897202 */ /* 0x000fea0000000f00 */
[----:B------:R1:W-:Y:S01]  /*8580*/  MUFU.EX2 R188, R106 ;  /* 0x0000006a00bc7308 */ /* 0x0003e20000000800 */
[----:B--2---:R-:W-:Y:S01]  /*8590*/  F2FP.BF16.PACK_AB R114, R210, R209 ;  /* 0x000000d1d272723e */ /* 0x004fe200000010ff */
[--C-:B-1----:R-:W-:Y:S08]  /*85a0*/  FFMA.FTZ R106, R176, c[0x0][0x2d0], -R105.reuse ;  /* 0x0000b400b06a7a23 */ /* 0x102ff00000010869 */
[----:B------:R1:W2:Y:S02]  /*85b0*/  MUFU.EX2 R187, R106 ;  /* 0x0000006a00bb7308 */ /* 0x0002a40000000800 */
[--C-:B-1----:R-:W-:Y:S01]  /*85c0*/  FFMA.FTZ R106, R177, c[0x0][0x2d0], -R105.reuse ;  /* 0x0000b400b16a7a23 */ /* 0x102fe20000010869 */
[----:B--2---:R-:W-:Y:S07]  /*85d0*/  F2FP.BF16.PACK_AB R113, R187, R188 ;  /* 0x000000bcbb71723e */ /* 0x004fee00000010ff */
[----:B------:R1:W-:Y:S02]  /*85e0*/  MUFU.EX2 R186, R106 ;  /* 0x0000006a00ba7308 */ /* 0x0003e40000000800 */
[----:B-1----:R-:W-:Y:S08]  /*85f0*/  FFMA.FTZ R106, R178, c[0x0][0x2d0], -R105 ;  /* 0x0000b400b26a7a23 */ /* 0x002ff00000010869 */
[----:B------:R1:W2:Y:S02]  /*8600*/  MUFU.EX2 R185, R106 ;  /* 0x0000006a00b97308 */ /* 0x0002a40000000800 */
[--C-:B-1----:R-:W-:Y:S01]  /*8610*/  FFMA.FTZ R106, R191, c[0x0][0x2d0], -R173.reuse ;  /* 0x0000b400bf6a7a23 */ /* 0x102fe200000108ad */
[----:B--2---:R-:W-:Y:S07]  /*8620*/  F2FP.BF16.PACK_AB R115, R185, R186 ;  /* 0x000000bab973723e */ /* 0x004fee00000010ff */
[----:B------:R1:W-:Y:S01]  /*8630*/  MUFU.EX2 R203, R106 ;  /* 0x0000006a00cb7308 */ /* 0x0003e20000000800 */
[C---:B------:R-:W-:Y:S07]  /*8640*/  HMMA.16816.F32.BF16 R8, R112.reuse, R128, R8 ;  /* 0x000000807008723c */ /* 0x040fee0000041808 */
[--C-:B------:R-:W-:Y:S01]  /*8650*/  FFMA.FTZ R128, R146, c[0x0][0x2d0], -R173.reuse ;  /* 0x0000b40092807a23 */ /* 0x100fe200000108ad */
[-C--:B------:R-:W-:Y:S03]  /*8660*/  HMMA.16816.F32.BF16 R12, R112, R130.reuse, R12 ;  /* 0x00000082700c723c */ /* 0x080fe6000004180c */
[----:B------:R-:W-:Y:S01]  /*8670*/  MUFU.EX2 R202, R128 ;  /* 0x0000008000ca7308 */ /* 0x000fe20000000800 */
[----:B------:R-:W-:Y:S04]  /*8680*/  MOV R146, R136 ;  /* 0x0000008800927202 */ /* 0x000fe80000000f00 */
[C---:B------:R-:W-:Y:S04]  /*8690*/  HMMA.16816.F32.BF16 R16, R108.reuse, R130, R16 ;  /* 0x000000826c10723c */ /* 0x040fe80000041810 */
[--C-:B-1----:R-:W-:Y:S04]  /*86a0*/  FFMA.FTZ R106, R147, c[0x0][0x2d0], -R173.reuse ;  /* 0x0000b400936a7a23 */ /* 0x102fe800000108ad */
[-C--:B------:R-:W-:Y:S01]  /*86b0*/  HMMA.16816.F32.BF16 R20, R108, R120.reuse, R20 ;  /* 0x000000786c14723c */ /* 0x080fe20000041814 */
[----:B------:R1:W-:Y:S07]  /*86c0*/  MUFU.EX2 R204, R106 ;  /* 0x0000006a00cc7308 */ /* 0x0003ee0000000800 */
[C---:B------:R-:W-:Y:S08]  /*86d0*/  HMMA.16816.F32.BF16 R24, R112.reuse, R120, R24 ;  /* 0x000000787018723c */ /* 0x040ff00000041818 */
[-C--:B------:R-:W-:Y:S08]  /*86e0*/  HMMA.16816.F32.BF16 R28, R112, R122.reuse, R28 ;  /* 0x0000007a701c723c */ /* 0x080ff0000004181c */
[C---:B------:R-:W-:Y:S01]  /*86f0*/  HMMA.16816.F32.BF16 R32, R108.reuse, R122, R32 ;  /* 0x0000007a6c20723c */ /* 0x040fe20000041820 */
[----:B------:R-:W2:Y:S03]  /*8700*/  LDSM.16.MT88.4 R120, [R217+0x2900] ;  /* 0x00290000d978783b */ /* 0x000ea60000004200 */
[----:B-1----:R-:W-:Y:S04]  /*8710*/  FFMA.FTZ R106, R179, c[0x0][0x2d0], -R173 ;  /* 0x0000b400b36a7a23 */ /* 0x002fe800000108ad */
[-C--:B------:R-:W-:Y:S01]  /*8720*/  HMMA.16816.F32.BF16 R36, R108, R116.reuse, R36 ;  /* 0x000000746c24723c */ /* 0x080fe20000041824 */
[----:B------:R1:W-:Y:S07]  /*8730*/  MUFU.EX2 R201, R106 ;  /* 0x0000006a00c97308 */ /* 0x0003ee0000000800 */
[C---:B------:R-:W-:Y:S08]  /*8740*/  HMMA.16816.F32.BF16 R40, R112.reuse, R116, R40 ;  /* 0x000000747028723c */ /* 0x040ff00000041828 */
[-C--:B------:R-:W-:Y:S08]  /*8750*/  HMMA.16816.F32.BF16 R44, R112, R118.reuse, R44 ;  /* 0x00000076702c723c */ /* 0x080ff0000004182c */
[C---:B------:R-:W-:Y:S01]  /*8760*/  HMMA.16816.F32.BF16 R48, R108.reuse, R118, R48 ;  /* 0x000000766c30723c */ /* 0x040fe20000041830 */
[----:B------:R-:W3:Y:S03]  /*8770*/  LDSM.16.MT88.4 R116, [R218+0x2900] ;  /* 0x00290000da74783b */ /* 0x000ee60000004200 */
[--C-:B-1----:R-:W-:Y:S01]  /*8780*/  FFMA.FTZ R106, R145, c[0x0][0x2d0], -R174.reuse ;  /* 0x0000b400916a7a23 */ /* 0x102fe200000108ae */
[----:B------:R-:W-:Y:S03]  /*8790*/  MOV R145, R183 ;  /* 0x000000b700917202 */ /* 0x000fe60000000f00 */
[-C--:B------:R-:W-:Y:S01]  /*87a0*/  HMMA.16816.F32.BF16 R52, R108, R124.reuse, R52 ;  /* 0x0000007c6c34723c */ /* 0x080fe20000041834 */
[----:B------:R1:W-:Y:S07]  /*87b0*/  MUFU.EX2 R199, R106 ;  /* 0x0000006a00c77308 */ /* 0x0003ee0000000800 */
[C---:B------:R-:W-:Y:S07]  /*87c0*/  HMMA.16816.F32.BF16 R56, R112.reuse, R124, R56 ;  /* 0x0000007c7038723c */ /* 0x040fee0000041838 */
[--C-:B------:R-:W-:Y:S01]  /*87d0*/  FFMA.FTZ R124, R141, c[0x0][0x2d0], -R175.reuse ;  /* 0x0000b4008d7c7a23 */ /* 0x100fe200000108af */
[-C--:B------:R-:W-:Y:S03]  /*87e0*/  HMMA.16816.F32.BF16 R60, R112, R126.reuse, R60 ;  /* 0x0000007e703c723c */ /* 0x080fe6000004183c */
[----:B------:R4:W-:Y:S01]  /*87f0*/  MUFU.EX2 R194, R124 ;  /* 0x0000007c00c27308 */ /* 0x0009e20000000800 */
[----:B------:R-:W-:Y:S04]  /*8800*/  MOV R141, R137 ;  /* 0x00000089008d7202 */ /* 0x000fe80000000f00 */
[C---:B------:R-:W-:Y:S04]  /*8810*/  HMMA.16816.F32.BF16 R64, R108.reuse, R126, R64 ;  /* 0x0000007e6c40723c */ /* 0x040fe80000041840 */
[--C-:B-1----:R-:W-:Y:S01]  /*8820*/  FFMA.FTZ R106, R144, c[0x0][0x2d0], -R174.reuse ;  /* 0x0000b400906a7a23 */ /* 0x102fe200000108ae */
[----:B------:R-:W-:Y:S03]  /*8830*/  MOV R144, R182 ;  /* 0x000000b600907202 */ /* 0x000fe60000000f00 */
[-C--:B--2---:R-:W-:Y:S01]  /*8840*/  HMMA.16816.F32.BF16 R68, R108, R120.reuse, R68 ;  /* 0x000000786c44723c */ /* 0x084fe20000041844 */
[----:B------:R1:W2:Y:S07]  /*8850*/  MUFU.EX2 R200, R106 ;  /* 0x0000006a00c87308 */ /* 0x0002ae0000000800 */
[C---:B------:R-:W-:Y:S01]  /*8860*/  HMMA.16816.F32.BF16 R72, R112.reuse, R120, R72 ;  /* 0x000000787048723c */ /* 0x040fe20000041848 */
[----:B----4-:R-:W4:Y:S07]  /*8870*/  LDSM.16.MT88.4 R124, [R217+0xd00] ;  /* 0x000d0000d97c783b */ /* 0x010f2e0000004200 */
[-C--:B------:R-:W-:Y:S08]  /*8880*/  HMMA.16816.F32.BF16 R76, R112, R122.reuse, R76 ;  /* 0x0000007a704c723c */ /* 0x080ff0000004184c */
[C---:B------:R-:W-:Y:S04]  /*8890*/  HMMA.16816.F32.BF16 R80, R108.reuse, R122, R80 ;  /* 0x0000007a6c50723c */ /* 0x040fe80000041850 */
[--C-:B-1----:R-:W-:Y:S01]  /*88a0*/  FFMA.FTZ R106, R143, c[0x0][0x2d0], -R174.reuse ;  /* 0x0000b4008f6a7a23 */ /* 0x102fe200000108ae */
[----:B------:R-:W-:Y:S02]  /*88b0*/  MOV R143, R180 ;  /* 0x000000b4008f7202 */ /* 0x000fe40000000f00 */
[----:B--2---:R-:W-:Y:S01]  /*88c0*/  F2FP.BF16.PACK_AB R173, R200, R199 ;  /* 0x000000c7c8ad723e */ /* 0x004fe200000010ff */
[-C--:B---3--:R-:W-:Y:S01]  /*88d0*/  HMMA.16816.F32.BF16 R84, R108, R116.reuse, R84 ;  /* 0x000000746c54723c */ /* 0x088fe20000041854 */
[----:B------:R1:W-:Y:S07]  /*88e0*/  MUFU.EX2 R198, R106 ;  /* 0x0000006a00c67308 */ /* 0x0003ee0000000800 */
[C---:B------:R-:W-:Y:S08]  /*88f0*/  HMMA.16816.F32.BF16 R88, R112.reuse, R116, R88 ;  /* 0x000000747058723c */ /* 0x040ff00000041858 */
[-C--:B------:R-:W-:Y:S08]  /*8900*/  HMMA.16816.F32.BF16 R92, R112, R118.reuse, R92 ;  /* 0x00000076705c723c */ /* 0x080ff0000004185c */
[----:B------:R-:W-:Y:S04]  /*8910*/  HMMA.16816.F32.BF16 R96, R108, R118, R96 ;  /* 0x000000766c60723c */ /* 0x000fe80000041860 */
[----:B-1----:R-:W-:Y:S01]  /*8920*/  FFMA.FTZ R106, R142, c[0x0][0x2d0], -R174 ;  /* 0x0000b4008e6a7a23 */ /* 0x002fe200000108ae */
[----:B------:R-:W-:Y:S02]  /*8930*/  F2FP.BF16.PACK_AB R174, R201, R202 ;  /* 0x000000cac9ae723e */ /* 0x000fe400000010ff */
[----:B------:R-:W-:Y:S01]  /*8940*/  MOV R142, R181 ;  /* 0x000000b5008e7202 */ /* 0x000fe20000000f00 */
[----:B------:R1:W-:Y:S01]  /*8950*/  MUFU.EX2 R197, R106 ;  /* 0x0000006a00c57308 */ /* 0x0003e20000000800 */
[----:B------:R-:W-:Y:S03]  /*8960*/  LDSM.16.MT88.4 R180, [R217+0x2d00] ;  /* 0x002d0000d9b4783b */ /* 0x000fe60000004200 */
[--C-:B-1----:R-:W-:Y:S06]  /*8970*/  FFMA.FTZ R106, R192, c[0x0][0x2d0], -R175.reuse ;  /* 0x0000b400c06a7a23 */ /* 0x102fec00000108af */
[----:B------:R1:W2:Y:S02]  /*8980*/  MUFU.EX2 R192, R106 ;  /* 0x0000006a00c07308 */ /* 0x0002a40000000800 */
[--C-:B-1----:R-:W-:Y:S01]  /*8990*/  FFMA.FTZ R106, R140, c[0x0][0x2d0], -R175.reuse ;  /* 0x0000b4008c6a7a23 */ /* 0x102fe200000108af */
[----:B------:R-:W-:Y:S02]  /*89a0*/  MOV R140, R138 ;  /* 0x0000008a008c7202 */ /* 0x000fe40000000f00 */
[----:B--2---:R-:W-:Y:S05]  /*89b0*/  F2FP.BF16.PACK_AB R176, R194, R192 ;  /* 0x000000c0c2b0723e */ /* 0x004fea00000010ff */
[----:B------:R1:W-:Y:S02]  /*89c0*/  MUFU.EX2 R191, R106 ;  /* 0x0000006a00bf7308 */ /* 0x0003e40000000800 */
[----:B-1----:R-:W-:Y:S01]  /*89d0*/  FFMA.FTZ R106, R189, c[0x0][0x2d0], -R175 ;  /* 0x0000b400bd6a7a23 */ /* 0x002fe200000108af */
[----:B------:R-:W-:Y:S07]  /*89e0*/  F2FP.BF16.PACK_AB R175, R197, R198 ;  /* 0x000000c6c5af723e */ /* 0x000fee00000010ff */
[----:B------:R1:W2:Y:S02]  /*89f0*/  MUFU.EX2 R189, R106 ;  /* 0x0000006a00bd7308 */ /* 0x0002a40000000800 */
[--C-:B-1----:R-:W-:Y:S01]  /*8a00*/  FFMA.FTZ R106, R184, c[0x0][0x2d0], -R105.reuse ;  /* 0x0000b400b86a7a23 */ /* 0x102fe20000010869 */
[----:B--2---:R-:W-:Y:S07]  /*8a10*/  F2FP.BF16.PACK_AB R178, R189, R191 ;  /* 0x000000bfbdb2723e */ /* 0x004fee00000010ff */
[----:B------:R1:W-:Y:S02]  /*8a20*/  MUFU.EX2 R184, R106 ;  /* 0x0000006a00b87308 */ /* 0x0003e40000000800 */
[--C-:B-1----:R-:W-:Y:S02]  /*8a30*/  FFMA.FTZ R106, R139, c[0x0][0x2d0], -R105.reuse ;  /* 0x0000b4008b6a7a23 */ /* 0x102fe40000010869 */
[----:B------:R-:W-:Y:S01]  /*8a40*/  FFMA.FTZ R105, R172, c[0x0][0x2d0], -R105 ;  /* 0x0000b400ac697a23 */ /* 0x000fe20000010869 */
[----:B------:R-:W-:Y:S01]  /*8a50*/  F2FP.BF16.PACK_AB R172, R204, R203 ;  /* 0x000000cbccac723e */ /* 0x000fe200000010ff */
[----:B------:R-:W1:Y:S04]  /*8a60*/  LDSM.16.MT88.4 R136, [R218+0xd00] ;  /* 0x000d0000da88783b */ /* 0x000e680000004200 */
[----:B------:R-:W2:Y:S02]  /*8a70*/  MUFU.EX2 R106, R106 ;  /* 0x0000006a006a7308 */ /* 0x000ea40000000800 */
[-C--:B----4-:R-:W-:Y:S02]  /*8a80*/  HMMA.16816.F32.BF16 R112, R172, R124.reuse, R4 ;  /* 0x0000007cac70723c */ /* 0x090fe40000041804 */
[----:B------:R-:W3:Y:S06]  /*8a90*/  LDSM.16.MT88.4 R4, [R218+0x2d00] ;  /* 0x002d0000da04783b */ /* 0x000eec0000004200 */
[----:B------:R-:W4:Y:S01]  /*8aa0*/  MUFU.EX2 R105, R105 ;  /* 0x0000006900697308 */ /* 0x000f220000000800 */
[----:B--2---:R-:W-:Y:S03]  /*8ab0*/  F2FP.BF16.PACK_AB R177, R106, R184 ;  /* 0x000000b86ab1723e */ /* 0x004fe600000010ff */
[----:B----4-:R-:W-:Y:S07]  /*8ac0*/  F2FP.BF16.PACK_AB R179, R105, R107 ;  /* 0x0000006b69b3723e */ /* 0x010fee00000010ff */
[C---:B------:R-:W-:Y:S07]  /*8ad0*/  HMMA.16816.F32.BF16 R108, R176.reuse, R124, R8 ;  /* 0x0000007cb06c723c */ /* 0x040fee0000041808 */
[----:B------:R-:W-:Y:S01]  /*8ae0*/  MOV R11, R143 ;  /* 0x0000008f000b7202 */ /* 0x000fe20000000f00 */
[-C--:B------:R-:W-:Y:S04]  /*8af0*/  HMMA.16816.F32.BF16 R116, R176, R126.reuse, R12 ;  /* 0x0000007eb074723c */ /* 0x080fe8000004180c */
[----:B------:R-:W-:Y:S02]  /*8b00*/  MOV R10, R144 ;  /* 0x00000090000a7202 */ /* 0x000fe40000000f00 */
[----:B------:R-:W-:Y:S02]  /*8b10*/  MOV R8, R145 ;  /* 0x0000009100087202 */ /* 0x000fe40000000f00 */
[C---:B------:R-:W-:Y:S01]  /*8b20*/  HMMA.16816.F32.BF16 R120, R172.reuse, R126, R16 ;  /* 0x0000007eac78723c */ /* 0x040fe20000041810 */
[----:B------:R-:W2:Y:S03]  /*8b30*/  LDL.LU R16, [R1+0x4] ;  /* 0x0000040001107983 */ /* 0x000ea60000300800 */
[----:B------:R-:W-:Y:S01]  /*8b40*/  MOV R13, R141 ;  /* 0x0000008d000d7202 */ /* 0x000fe20000000f00 */
[----:B------:R-:W4:Y:S01]  /*8b50*/  LDL.LU R18, [R1+0x8] ;  /* 0x0000080001127983 */ /* 0x000f220000300800 */
[----:B------:R-:W-:Y:S02]  /*8b60*/  MOV R14, R140 ;  /* 0x0000008c000e7202 */ /* 0x000fe40000000f00 */
[-C--:B-1----:R-:W-:Y:S01]  /*8b70*/  HMMA.16816.F32.BF16 R124, R172, R136.reuse, R20 ;  /* 0x00000088ac7c723c */ /* 0x082fe20000041814 */
[----:B------:R-:W5:Y:S03]  /*8b80*/  LDL.LU R19, [R1+0xc] ;  /* 0x00000c0001137983 */ /* 0x000f660000300800 */
[----:B------:R-:W-:Y:S01]  /*8b90*/  MOV R15, R135 ;  /* 0x00000087000f7202 */ /* 0x000fe20000000f00 */
[----:B------:R-:W5:Y:S01]  /*8ba0*/  LDL.LU R22, [R1] ;  /* 0x0000000001167983 */ /* 0x000f620000300800 */
[----:B------:R-:W-:Y:S02]  /*8bb0*/  MOV R17, R134 ;  /* 0x0000008600117202 */ /* 0x000fe40000000f00 */
[C---:B------:R-:W-:Y:S04]  /*8bc0*/  HMMA.16816.F32.BF16 R128, R176.reuse, R136, R24 ;  /* 0x00000088b080723c */ /* 0x040fe80000041818 */
[----:B------:R-:W-:Y:S02]  /*8bd0*/  MOV R21, R133 ;  /* 0x0000008500157202 */ /* 0x000fe40000000f00 */
[----:B------:R-:W-:Y:S02]  /*8be0*/  MOV R23, R132 ;  /* 0x0000008400177202 */ /* 0x000fe40000000f00 */
[-C--:B------:R-:W-:Y:S04]  /*8bf0*/  HMMA.16816.F32.BF16 R132, R176, R138.reuse, R28 ;  /* 0x0000008ab084723c */ /* 0x080fe8000004181c */
[----:B------:R-:W-:Y:S02]  /*8c00*/  MOV R9, R146 ;  /* 0x0000009200097202 */ /* 0x000fe40000000f00 */
[----:B------:R-:W-:Y:S02]  /*8c10*/  MOV R12, R142 ;  /* 0x0000008e000c7202 */ /* 0x000fe40000000f00 */
        /* <DEDUP_REMOVED lines=13> */
[-C--:B---3--:R-:W-:Y:S08]  /*8cf0*/  HMMA.16816.F32.BF16 R84, R172, R4.reuse, R84 ;  /* 0x00000004ac54723c */ /* 0x088ff00000041854 */
[C---:B------:R-:W-:Y:S08]  /*8d00*/  HMMA.16816.F32.BF16 R88, R176.reuse, R4, R88 ;  /* 0x00000004b058723c */ /* 0x040ff00000041858 */
[-C--:B------:R-:W-:Y:S08]  /*8d10*/  HMMA.16816.F32.BF16 R92, R176, R6.reuse, R92 ;  /* 0x00000006b05c723c */ /* 0x080ff0000004185c */
[----:B------:R-:W-:Y:S04]  /*8d20*/  HMMA.16816.F32.BF16 R96, R172, R6, R96 ;  /* 0x00000006ac60723c */ /* 0x000fe80000041860 */
[----:B--2---:R-:W-:Y:S02]  /*8d30*/  FFMA.FTZ R100, R100, R16, R23 ;  /* 0x0000001064647223 */ /* 0x004fe40000010017 */
[----:B----4-:R-:W-:Y:S02]  /*8d40*/  FFMA.FTZ R3, R3, R18, R17 ;  /* 0x0000001203037223 */ /* 0x010fe40000010011 */
[----:B------:R-:W-:Y:S01]  /*8d50*/  FADD.FTZ R12, R12, R100 ;  /* 0x000000640c0c7221 */ /* 0x000fe20000010000 */
[----:B------:R-:W-:Y:S03]  /*8d60*/  MOV R100, R103 ;  /* 0x0000006700647202 */ /* 0x000fe60000000f00 */
[----:B-----5:R-:W-:Y:S02]  /*8d70*/  FFMA.FTZ R0, R0, R19, R205 ;  /* 0x0000001300007223 */ /* 0x020fe400000100cd */
[----:B------:R-:W-:Y:S02]  /*8d80*/  FADD.FTZ R3, R13, R3 ;  /* 0x000000030d037221 */ /* 0x000fe40000010000 */
        /* <DEDUP_REMOVED lines=54> */
[----:B------:R-:W-:Y:S01]  /*90f0*/  MOV R106, R2 ;  /* 0x00000002006a7202 */ /* 0x000fe20000000f00 */
[----:B------:R-:W-:Y:S01]  /*9100*/  FADD.FTZ R4, R198, R0 ;  /* 0x00000000c6047221 */ /* 0x000fe20000010000 */
[----:B------:R-:W-:Y:S01]  /*9110*/  STL [R1], R5 ;  /* 0x0000000501007387 */ /* 0x000fe20000100800 */
[----:B------:R-:W-:Y:S02]  /*9120*/  FADD.FTZ R3, R189, R3 ;  /* 0x00000003bd037221 */ /* 0x000fe40000010000 */
[----:B------:R-:W-:Y:S02]  /*9130*/  FADD.FTZ R4, R197, R4 ;  /* 0x00000004c5047221 */ /* 0x000fe40000010000 */
[----:B------:R-:W-:Y:S03]  /*9140*/  FADD.FTZ R0, R107, R7 ;  /* 0x000000076b007221 */ /* 0x000fe60000010000 */
[----:B------:R-:W-:Y:S01]  /*9150*/  STL [R1+0x4], R4 ;  /* 0x0000040401007387 */ /* 0x000fe20000100800 */
[----:B------:R-:W-:Y:S01]  /*9160*/  FADD.FTZ R0, R105, R0 ;  /* 0x0000000069007221 */ /* 0x000fe20000010000 */
[----:B------:R-:W-:Y:S02]  /*9170*/  MOV R105, R102 ;  /* 0x0000006600697202 */ /* 0x000fe40000000f00 */
[----:B------:R1:W-:Y:S04]  /*9180*/  STL [R1+0x8], R3 ;  /* 0x0000080301007387 */ /* 0x0003e80000100800 */
[----:B------:R2:W-:Y:S01]  /*9190*/  STL [R1+0xc], R0 ;  /* 0x00000c0001007387 */ /* 0x0005e20000100800 */
[----:B-1----:R-:W-:Y:S01]  /*91a0*/  MOV R3, R104 ;  /* 0x0000006800037202 */ /* 0x002fe20000000f00 */
[----:B------:R-:W-:-:S05]  /*91b0*/  @P0 BRA `(.L_x_29) ;  /* 0xffffc25000000947 */ /* 0x000fca000383ffff */
.L_x_28:
[----:B--2---:R-:W2:Y:S04]  /*91c0*/  LDL.LU R0, [R1] ;  /* 0x0000000001007983 */ /* 0x004ea80000300800 */
[----:B------:R-:W3:Y:S04]  /*91d0*/  LDL.LU R4, [R1+0x4] ;  /* 0x0000040001047983 */ /* 0x000ee80000300800 */
[----:B------:R-:W4:Y:S04]  /*91e0*/  LDL.LU R10, [R1+0x8] ;  /* 0x00000800010a7983 */ /* 0x000f280000300800 */
[----:B------:R-:W5:Y:S01]  /*91f0*/  LDL.LU R8, [R1+0xc] ;  /* 0x00000c0001087983 */ /* 0x000f620000300800 */
[----:B------:R-:W-:-:S02]  /*9200*/  MOV R50, 0xff800000 ;  /* 0xff80000000327802 */ /* 0x000fc40000000f00 */
[----:B------:R-:W-:Y:S02]  /*9210*/  MOV R51, 0xff800000 ;  /* 0xff80000000337802 */ /* 0x000fe40000000f00 */
[----:B------:R-:W-:Y:S02]  /*9220*/  MOV R53, 0xff800000 ;  /* 0xff80000000357802 */ /* 0x000fe40000000f00 */
[----:B------:R-:W-:Y:S02]  /*9230*/  MOV R54, 0xff800000 ;  /* 0xff80000000367802 */ /* 0x000fe40000000f00 */
[----:B------:R-:W-:Y:S01]  /*9240*/  PLOP3.LUT P1, PT, PT, PT, PT, 0x8, 0x0 ;  /* 0x000000000000781c */ /* 0x000fe20003f2e170 */
[----:B--2---:R-:W1:Y:S04]  /*9250*/  SHFL.BFLY PT, R5, R0, 0x2, 0x1f ;  /* 0x0c401f0000057f89 */ /* 0x004e6800000e0000 */
[----:B---3--:R-:W2:Y:S04]  /*9260*/  SHFL.BFLY PT, R9, R4, 0x2, 0x1f ;  /* 0x0c401f0004097f89 */ /* 0x008ea800000e0000 */
[----:B----4-:R-:W3:Y:S04]  /*9270*/  SHFL.BFLY PT, R7, R10, 0x2, 0x1f ;  /* 0x0c401f000a077f89 */ /* 0x010ee800000e0000 */
[----:B-----5:R-:W4:Y:S01]  /*9280*/  SHFL.BFLY PT, R6, R8, 0x2, 0x1f ;  /* 0x0c401f0008067f89 */ /* 0x020f2200000e0000 */
[----:B-1----:R-:W-:-:S02]  /*9290*/  FADD.FTZ R5, R5, R0 ;  /* 0x0000000005057221 */ /* 0x002fc40000010000 */
[----:B--2---:R-:W-:-:S03]  /*92a0*/  FADD.FTZ R9, R9, R4 ;  /* 0x0000000409097221 */ /* 0x004fc60000010000 */
[----:B------:R-:W1:Y:S01]  /*92b0*/  SHFL.BFLY PT, R0, R5, 0x1, 0x1f ;  /* 0x0c201f0005007f89 */ /* 0x000e6200000e0000 */
[----:B---3--:R-:W-:-:S03]  /*92c0*/  FADD.FTZ R7, R7, R10 ;  /* 0x0000000a07077221 */ /* 0x008fc60000010000 */
[----:B------:R-:W2:Y:S01]  /*92d0*/  SHFL.BFLY PT, R4, R9, 0x1, 0x1f ;  /* 0x0c201f0009047f89 */ /* 0x000ea200000e0000 */
[----:B----4-:R-:W-:-:S03]  /*92e0*/  FADD.FTZ R6, R6, R8 ;  /* 0x0000000806067221 */ /* 0x010fc60000010000 */
[----:B------:R-:W3:Y:S04]  /*92f0*/  SHFL.BFLY PT, R3, R7, 0x1, 0x1f ;  /* 0x0c201f0007037f89 */ /* 0x000ee800000e0000 */
[----:B------:R-:W4:Y:S01]  /*9300*/  SHFL.BFLY PT, R8, R6, 0x1, 0x1f ;  /* 0x0c201f0006087f89 */ /* 0x000f2200000e0000 */
[----:B-1----:R-:W-:Y:S01]  /*9310*/  FADD.FTZ R5, R5, R0 ;  /* 0x0000000005057221 */ /* 0x002fe20000010000 */
[----:B------:R-:W-:Y:S01]  /*9320*/  MOV R0, RZ ;  /* 0x000000ff00007202 */ /* 0x000fe20000000f00 */
[----:B--2---:R-:W-:-:S03]  /*9330*/  FADD.FTZ R9, R9, R4 ;  /* 0x0000000409097221 */ /* 0x004fc60000010000 */
[----:B------:R-:W-:Y:S02]  /*9340*/  FSETP.NE.FTZ.AND P4, PT, R5, RZ, PT ;  /* 0x000000ff0500720b */ /* 0x000fe40003f95000 */
[----:B------:R-:W-:Y:S01]  /*9350*/  MOV R4, RZ ;  /* 0x000000ff00047202 */ /* 0x000fe20000000f00 */
[----:B---3--:R-:W-:Y:S01]  /*9360*/  FADD.FTZ R7, R7, R3 ;  /* 0x0000000307077221 */ /* 0x008fe20000010000 */
[----:B------:R-:W-:Y:S02]  /*9370*/  FSETP.NE.FTZ.AND P3, PT, R9, RZ, PT ;  /* 0x000000ff0900720b */ /* 0x000fe40003f75000 */
[----:B------:R-:W-:Y:S01]  /*9380*/  MOV R3, RZ ;  /* 0x000000ff00037202 */ /* 0x000fe20000000f00 */
[----:B----4-:R-:W-:Y:S01]  /*9390*/  FADD.FTZ R6, R8, R6 ;  /* 0x0000000608067221 */ /* 0x010fe20000010000 */
[----:B------:R-:W-:-:S04]  /*93a0*/  FSETP.NE.FTZ.AND P2, PT, R7, RZ, PT ;  /* 0x000000ff0700720b */ /* 0x000fc80003f55000 */
[----:B------:R-:W-:Y:S01]  /*93b0*/  FSETP.NE.FTZ.AND P0, PT, R6, RZ, PT ;  /* 0x000000ff0600720b */ /* 0x000fe20003f15000 */
[----:B------:R-:W1:Y:S08]  /*93c0*/  @P4 MUFU.RCP R0, R5 ;  /* 0x0000000500004308 */ /* 0x000e700000001000 */
[----:B------:R-:W2:Y:S04]  /*93d0*/  @P2 MUFU.RCP R3, R7 ;  /* 0x0000000700032308 */ /* 0x000ea80000001000 */
[----:B------:R-:W-:Y:S01]  /*93e0*/  @P0 MOV R8, 0x3f317218 ;  /* 0x3f31721800080802 */ /* 0x000fe20000000f00 */
[----:B-1----:R-:W-:-:S03]  /*93f0*/  FMUL.FTZ R112, R0, R112 ;  /* 0x0000007000707220 */ /* 0x002fc60000410000 */
[----:B------:R-:W1:Y:S01]  /*9400*/  @P3 MUFU.RCP R4, R9 ;  /* 0x0000000900043308 */ /* 0x000e620000001000 */
[C---:B------:R-:W-:Y:S02]  /*9410*/  FMUL.FTZ R45, R0.reuse, R113 ;  /* 0x00000071002d7220 */ /* 0x040fe40000410000 */
[C---:B------:R-:W-:Y:S02]  /*9420*/  FMUL.FTZ R120, R0.reuse, R120 ;  /* 0x0000007800787220 */ /* 0x040fe40000410000 */
[C---:B------:R-:W-:Y:S02]  /*9430*/  FMUL.FTZ R43, R0.reuse, R121 ;  /* 0x00000079002b7220 */ /* 0x040fe40000410000 */
[C---:B------:R-:W-:Y:S01]  /*9440*/  FMUL.FTZ R124, R0.reuse, R124 ;  /* 0x0000007c007c7220 */ /* 0x040fe20000410000 */
[----:B------:R-:W-:Y:S01]  /*9450*/  @P4 MUFU.LG2 R11, R5 ;  /* 0x00000005000b4308 */ /* 0x000fe20000000c00 */
[C---:B------:R-:W-:Y:S02]  /*9460*/  FMUL.FTZ R41, R0.reuse, R125 ;  /* 0x0000007d00297220 */ /* 0x040fe40000410000 */
[----:B------:R-:W-:-:S02]  /*9470*/  FMUL.FTZ R136, R0, R136 ;  /* 0x0000008800887220 */ /* 0x000fc40000410000 */
[C---:B------:R-:W-:Y:S02]  /*9480*/  FMUL.FTZ R38, R0.reuse, R137 ;  /* 0x0000008900267220 */ /* 0x040fe40000410000 */
[C---:B------:R-:W-:Y:S01]  /*9490*/  FMUL.FTZ R140, R0.reuse, R140 ;  /* 0x0000008c008c7220 */ /* 0x040fe20000410000 */
[----:B------:R-:W-:Y:S01]  /*94a0*/  @P3 MUFU.LG2 R9, R9 ;  /* 0x0000000900093308 */ /* 0x000fe20000000c00 */
[C---:B------:R-:W-:Y:S02]  /*94b0*/  FMUL.FTZ R35, R0.reuse, R141 ;  /* 0x0000008d00237220 */ /* 0x040fe40000410000 */
[C---:B------:R-:W-:Y:S02]  /*94c0*/  FMUL.FTZ R152, R0.reuse, R152 ;  /* 0x0000009800987220 */ /* 0x040fe40000410000 */
[C---:B------:R-:W-:Y:S02]  /*94d0*/  FMUL.FTZ R32, R0.reuse, R153 ;  /* 0x0000009900207220 */ /* 0x040fe40000410000 */
[C---:B------:R-:W-:Y:S01]  /*94e0*/  FMUL.FTZ R156, R0.reuse, R156 ;  /* 0x0000009c009c7220 */ /* 0x040fe20000410000 */
[----:B------:R-:W-:Y:S01]  /*94f0*/  @P2 MUFU.LG2 R7, R7 ;  /* 0x0000000700072308 */ /* 0x000fe20000000c00 */
        /* <DEDUP_REMOVED lines=10> */
[----:B------:R-:W-:Y:S01]  /*95a0*/  FMUL.FTZ R97, R0, R97 ;  /* 0x0000006100617220 */ /* 0x000fe20000410000 */
[----:B------:R-:W-:Y:S01]  /*95b0*/  MOV R0, RZ ;  /* 0x000000ff00007202 */ /* 0x000fe20000000f00 */
[C---:B--2---:R-:W-:Y:S02]  /*95c0*/  FMUL.FTZ R108, R3.reuse, R108 ;  /* 0x0000006c036c7220 */ /* 0x044fe40000410000 */
[----:B------:R-:W-:-:S02]  /*95d0*/  FMUL.FTZ R47, R3, R109 ;  /* 0x0000006d032f7220 */ /* 0x000fc40000410000 */
[C---:B------:R-:W-:Y:S01]  /*95e0*/  FMUL.FTZ R116, R3.reuse, R116 ;  /* 0x0000007403747220 */ /* 0x040fe20000410000 */
[----:B------:R-:W2:Y:S01]  /*95f0*/  @P0 MUFU.RCP R0, R6 ;  /* 0x0000000600000308 */ /* 0x000ea20000001000 */
[C---:B------:R-:W-:Y:S02]  /*9600*/  FMUL.FTZ R46, R3.reuse, R117 ;  /* 0x00000075032e7220 */ /* 0x040fe40000410000 */
[C---:B------:R-:W-:Y:S02]  /*9610*/  FMUL.FTZ R128, R3.reuse, R128 ;  /* 0x0000008003807220 */ /* 0x040fe40000410000 */
[C---:B------:R-:W-:Y:S02]  /*9620*/  FMUL.FTZ R39, R3.reuse, R129 ;  /* 0x0000008103277220 */ /* 0x040fe40000410000 */
[C---:B------:R-:W-:Y:S01]  /*9630*/  FMUL.FTZ R132, R3.reuse, R132 ;  /* 0x0000008403847220 */ /* 0x040fe20000410000 */
[----:B------:R-:W3:Y:S01]  /*9640*/  @P0 MUFU.LG2 R6, R6 ;  /* 0x0000000600060308 */ /* 0x000ee20000000c00 */
        /* <DEDUP_REMOVED lines=17> */
[----:B------:R-:W-:Y:S01]  /*9760*/  @P3 MOV R3, 0x3f317218 ;  /* 0x3f31721800033802 */ /* 0x000fe20000000f00 */
[C---:B-1----:R-:W-:Y:S02]  /*9770*/  FMUL.FTZ R114, R4.reuse, R114 ;  /* 0x0000007204727220 */ /* 0x042fe40000410000 */
        /* <DEDUP_REMOVED lines=24> */
[C---:B--2---:R-:W-:Y:S02]  /*9900*/  FMUL.FTZ R110, R0.reuse, R110 ;  /* 0x0000006e006e7220 */ /* 0x044fe40000410000 */
        /* <DEDUP_REMOVED lines=24> */
[----:B------:R-:W-:Y:S02]  /*9a90*/  @P3 FMUL.FTZ R5, R3, c[0x0][0x2d0] ;  /* 0x0000b40003053a20 */ /* 0x000fe40000410000 */
[----:B------:R-:W-:-:S02]  /*9aa0*/  @P4 FMUL.FTZ R10, R4, c[0x0][0x2d0] ;  /* 0x0000b400040a4a20 */ /* 0x000fc40000410000 */
[----:B------:R-:W-:Y:S02]  /*9ab0*/  @P2 FMUL.FTZ R3, R0, c[0x0][0x2d0] ;  /* 0x0000b40000032a20 */ /* 0x000fe40000410000 */
[----:B------:R-:W-:Y:S02]  /*9ac0*/  @P4 FMUL.FTZ R11, R11, 0.69314718246459960938 ;  /* 0x3f3172180b0b4820 */ /* 0x000fe40000410000 */
[----:B------:R-:W-:Y:S02]  /*9ad0*/  @P3 FMUL.FTZ R9, R9, 0.69314718246459960938 ;  /* 0x3f31721809093820 */ /* 0x000fe40000410000 */
[----:B------:R-:W-:Y:S02]  /*9ae0*/  @P2 FMUL.FTZ R7, R7, 0.69314718246459960938 ;  /* 0x3f31721807072820 */ /* 0x000fe40000410000 */
[----:B---3--:R-:W-:Y:S02]  /*9af0*/  @P0 FMUL.FTZ R4, R6, 0.69314718246459960938 ;  /* 0x3f31721806040820 */ /* 0x008fe40000410000 */
[----:B------:R-:W-:-:S02]  /*9b00*/  @P0 FMUL.FTZ R0, R8, c[0x0][0x2d0] ;  /* 0x0000b40008000a20 */ /* 0x000fc40000410000 */
[----:B------:R-:W-:Y:S02]  /*9b10*/  @P4 FFMA.FTZ R50, R10, R104, R11 ;  /* 0x000000680a324223 */ /* 0x000fe4000001000b */
[----:B------:R-:W-:Y:S02]  /*9b20*/  @P3 FFMA.FTZ R51, R5, R103, R9 ;  /* 0x0000006705333223 */ /* 0x000fe40000010009 */
[----:B------:R-:W-:Y:S02]  /*9b30*/  @P2 FFMA.FTZ R53, R3, R102, R7 ;  /* 0x0000006603352223 */ /* 0x000fe40000010007 */
[----:B------:R-:W-:Y:S02]  /*9b40*/  @P0 FFMA.FTZ R54, R0, R2, R4 ;  /* 0x0000000200360223 */ /* 0x000fe40000010004 */
.L_x_21:
[----:B------:R-:W-:Y:S05]  /*9b50*/  @P1 BRA `(.L_x_30) ;  /* 0x0000177000001947 */ /* 0x000fea0003800000 */
[----:B------:R-:W2:Y:S01]  /*9b60*/  LDL R57, [R1+0x30] ;  /* 0x0000300001397983 */ /* 0x000ea20000100800 */
[----:B------:R-:W-:Y:S02]  /*9b70*/  F2FP.BF16.PACK_AB R45, R45, R112 ;  /* 0x000000702d2d723e */ /* 0x000fe400000010ff */
[----:B------:R-:W-:Y:S01]  /*9b80*/  F2FP.BF16.PACK_AB R44, R44, R114 ;  /* 0x000000722c2c723e */ /* 0x000fe200000010ff */
[----:B------:R-:W1:Y:S01]  /*9b90*/  S2R R55, SR_TID.X ;  /* 0x0000000000377919 */ /* 0x000e620000002100 */
[----:B------:R-:W-:-:S02]  /*9ba0*/  F2FP.BF16.PACK_AB R43, R43, R120 ;  /* 0x000000782b2b723e */ /* 0x000fc400000010ff */
[----:B------:R-:W-:Y:S02]  /*9bb0*/  F2FP.BF16.PACK_AB R42, R42, R122 ;  /* 0x0000007a2a2a723e */ /* 0x000fe400000010ff */
[----:B------:R-:W-:Y:S02]  /*9bc0*/  F2FP.BF16.PACK_AB R47, R47, R108 ;  /* 0x0000006c2f2f723e */ /* 0x000fe400000010ff */
[----:B------:R-:W-:Y:S02]  /*9bd0*/  F2FP.BF16.PACK_AB R110, R111, R110 ;  /* 0x0000006e6f6e723e */ /* 0x000fe400000010ff */
[----:B------:R-:W-:Y:S02]  /*9be0*/  F2FP.BF16.PACK_AB R46, R46, R116 ;  /* 0x000000742e2e723e */ /* 0x000fe400000010ff */
[----:B------:R-:W-:Y:S02]  /*9bf0*/  F2FP.BF16.PACK_AB R118, R119, R118 ;  /* 0x000000767776723e */ /* 0x000fe400000010ff */
[----:B------:R-:W-:-:S02]  /*9c00*/  F2FP.BF16.PACK_AB R41, R41, R124 ;  /* 0x0000007c2929723e */ /* 0x000fc400000010ff */
[----:B------:R-:W-:Y:S02]  /*9c10*/  F2FP.BF16.PACK_AB R40, R40, R126 ;  /* 0x0000007e2828723e */ /* 0x000fe400000010ff */
[----:B------:R-:W-:Y:S02]  /*9c20*/  F2FP.BF16.PACK_AB R38, R38, R136 ;  /* 0x000000882626723e */ /* 0x000fe400000010ff */
[----:B------:R-:W-:Y:S02]  /*9c30*/  F2FP.BF16.PACK_AB R37, R37, R138 ;  /* 0x0000008a2525723e */ /* 0x000fe400000010ff */
[----:B------:R-:W-:Y:S02]  /*9c40*/  F2FP.BF16.PACK_AB R39, R39, R128 ;  /* 0x000000802727723e */ /* 0x000fe400000010ff */
[----:B------:R-:W-:Y:S02]  /*9c50*/  F2FP.BF16.PACK_AB R130, R131, R130 ;  /* 0x000000828382723e */ /* 0x000fe400000010ff */
[----:B-1----:R-:W-:-:S02]  /*9c60*/  SHF.R.S32.HI R56, RZ, 0x1f, R55 ;  /* 0x0000001fff387819 */ /* 0x002fc40000011437 */
[----:B------:R-:W-:Y:S02]  /*9c70*/  F2FP.BF16.PACK_AB R36, R36, R132 ;  /* 0x000000842424723e */ /* 0x000fe400000010ff */
[CC--:B------:R-:W-:Y:S02]  /*9c80*/  LEA.HI R3, R56.reuse, R55.reuse, RZ, 0x2 ;  /* 0x0000003738037211 */ /* 0x0c0fe400078f10ff */
[----:B------:R-:W-:Y:S02]  /*9c90*/  LEA.HI R48, R56, R55, RZ, 0x5 ;  /* 0x0000003738307211 */ /* 0x000fe400078f28ff */
[--C-:B------:R-:W-:Y:S02]  /*9ca0*/  SHF.R.S32.HI R52, RZ, 0x2, R3.reuse ;  /* 0x00000002ff347819 */ /* 0x100fe40000011403 */
[----:B------:R-:W-:Y:S02]  /*9cb0*/  SHF.R.S32.HI R0, RZ, 0x1f, R3 ;  /* 0x0000001fff007819 */ /* 0x000fe40000011403 */
[----:B------:R-:W-:-:S02]  /*9cc0*/  LOP3.LUT R3, R3, 0xfffffffc, RZ, 0xc0, !PT ;  /* 0xfffffffc03037812 */ /* 0x000fc400078ec0ff */
[----:B------:R-:W-:Y:S02]  /*9cd0*/  LEA.HI R0, R0, R52, RZ, 0x3 ;  /* 0x0000003400007211 */ /* 0x000fe400078f18ff */
[----:B------:R-:W-:Y:S01]  /*9ce0*/  SHF.R.S32.HI R49, RZ, 0x5, R48 ;  /* 0x00000005ff317819 */ /* 0x000fe20000011430 */
[----:B------:R-:W-:Y:S01]  /*9cf0*/  IMAD.IADD R29, R55, 0x1, -R3 ;  /* 0x00000001371d7824 */ /* 0x000fe200078e0a03 */
[----:B------:R-:W-:Y:S02]  /*9d00*/  LOP3.LUT R0, R0, 0xfffffff8, RZ, 0xc0, !PT ;  /* 0xfffffff800007812 */ /* 0x000fe400078ec0ff */
[----:B------:R-:W-:Y:S02]  /*9d10*/  F2FP.BF16.PACK_AB R134, R135, R134 ;  /* 0x000000868786723e */ /* 0x000fe400000010ff */
[----:B------:R-:W-:Y:S01]  /*9d20*/  F2FP.BF16.PACK_AB R35, R35, R140 ;  /* 0x0000008c2323723e */ /* 0x000fe200000010ff */
[----:B------:R-:W-:Y:S01]  /*9d30*/  IMAD.IADD R2, R52, 0x1, -R0 ;  /* 0x0000000134027824 */ /* 0x000fe200078e0a00 */
[----:B------:R-:W-:-:S02]  /*9d40*/  F2FP.BF16.PACK_AB R34, R34, R142 ;  /* 0x0000008e2222723e */ /* 0x000fc400000010ff */
[----:B------:R-:W-:Y:S02]  /*9d50*/  F2FP.BF16.PACK_AB R32, R32, R152 ;  /* 0x000000982020723e */ /* 0x000fe400000010ff */
[----:B------:R-:W-:Y:S02]  /*9d60*/  LEA.HI R0, R2, R2, RZ, 0x1 ;  /* 0x0000000202007211 */ /* 0x000fe400078f08ff */
[----:B------:R-:W-:Y:S02]  /*9d70*/  F2FP.BF16.PACK_AB R31, R31, R154 ;  /* 0x0000009a1f1f723e */ /* 0x000fe400000010ff */
[----:B------:R-:W-:Y:S02]  /*9d80*/  SHF.R.S32.HI R13, RZ, 0x1, R0 ;  /* 0x00000001ff0d7819 */ /* 0x000fe40000011400 */
[----:B------:R-:W-:Y:S02]  /*9d90*/  LOP3.LUT R0, R0, 0x3fffffe, RZ, 0xc0, !PT ;  /* 0x03fffffe00007812 */ /* 0x000fe400078ec0ff */
[C---:B------:R-:W-:Y:S01]  /*9da0*/  LOP3.LUT R3, R13.reuse, 0x1, RZ, 0xc0, !PT ;  /* 0x000000010d037812 */ /* 0x040fe200078ec0ff */
[C---:B------:R-:W-:Y:S01]  /*9db0*/  IMAD.SHL.U32 R4, R13.reuse, 0x40, RZ ;  /* 0x000000400d047824 */ /* 0x040fe200078e00ff */
[----:B------:R-:W-:Y:S01]  /*9dc0*/  LOP3.LUT P0, RZ, R13, 0x2, RZ, 0xc0, !PT ;  /* 0x000000020dff7812 */ /* 0x000fe2000780c0ff */
[----:B------:R-:W-:Y:S01]  /*9dd0*/  IMAD.IADD R2, R2, 0x1, -R0 ;  /* 0x0000000102027824 */ /* 0x000fe200078e0a00 */
[----:B------:R-:W-:Y:S01]  /*9de0*/  ISETP.NE.U32.AND P1, PT, R3, 0x1, PT ;  /* 0x000000010300780c */ /* 0x000fe20003f25070 */
[----:B------:R-:W-:Y:S01]  /*9df0*/  IMAD R0, R49, 0x100, R29 ;  /* 0x0000010031007824 */ /* 0x000fe200078e021d */
[----:B------:R-:W-:-:S02]  /*9e00*/  LOP3.LUT R4, R4, 0xc0, RZ, 0xc0, !PT ;  /* 0x000000c004047812 */ /* 0x000fc400078ec0ff */
[----:B------:R-:W-:Y:S01]  /*9e10*/  F2FP.BF16.PACK_AB R33, R33, R144 ;  /* 0x000000902121723e */ /* 0x000fe200000010ff */
[----:B------:R-:W-:Y:S01]  /*9e20*/  IMAD R0, R2, 0x10, R0 ;  /* 0x0000001002007824 */ /* 0x000fe200078e0200 */
[----:B------:R-:W-:Y:S01]  /*9e30*/  LEA.HI R2, R4, R4, RZ, 0x1d ;  /* 0x0000000404027211 */ /* 0x000fe200078fe8ff */
[----:B------:R-:W-:Y:S01]  /*9e40*/  IMAD.MOV.U32 R4, RZ, RZ, 0x20 ;  /* 0x00000020ff047424 */ /* 0x000fe200078e00ff */
[----:B------:R-:W-:Y:S02]  /*9e50*/  F2FP.BF16.PACK_AB R146, R147, R146 ;  /* 0x000000929392723e */ /* 0x000fe400000010ff */
[----:B------:R-:W-:Y:S01]  /*9e60*/  F2FP.BF16.PACK_AB R30, R30, R148 ;  /* 0x000000941e1e723e */ /* 0x000fe200000010ff */
[----:B------:R-:W-:Y:S01]  /*9e70*/  IMAD.U32 R0, R0, 0x2, R2 ;  /* 0x0000000200007824 */ /* 0x000fe200078e0002 */
[----:B------:R-:W-:Y:S02]  /*9e80*/  SEL R4, R4, 0xffffffe0, !P0 ;  /* 0xffffffe004047807 */ /* 0x000fe40004000000 */
[----:B------:R-:W-:Y:S01]  /*9e90*/  F2FP.BF16.PACK_AB R150, R151, R150 ;  /* 0x000000969796723e */ /* 0x000fe200000010ff */
[----:B------:R-:W-:Y:S01]  /*9ea0*/  IMAD.SHL.U32 R0, R0, 0x2, RZ ;  /* 0x0000000200007824 */ /* 0x000fe200078e00ff */
[----:B------:R-:W-:Y:S01]  /*9eb0*/  BAR.SYNC.DEFER_BLOCKING 0x1, 0x80 ;  /* 0x0042000000007b1d */ /* 0x000fe20000010000 */
[----:B------:R-:W-:-:S02]  /*9ec0*/  F2FP.BF16.PACK_AB R28, R157, R156 ;  /* 0x0000009c9d1c723e */ /* 0x000fc400000010ff */
[----:B------:R-:W-:Y:S02]  /*9ed0*/  F2FP.BF16.PACK_AB R27, R27, R158 ;  /* 0x0000009e1b1b723e */ /* 0x000fe400000010ff */
[C---:B------:R-:W-:Y:S02]  /*9ee0*/  IADD3 R3, R0.reuse, 0x80, RZ ;  /* 0x0000008000037810 */ /* 0x040fe40007ffe0ff */
[C---:B------:R-:W-:Y:S02]  /*9ef0*/  IADD3 R2, R0.reuse, 0x70, RZ ;  /* 0x0000007000027810 */ /* 0x040fe40007ffe0ff */
[----:B------:R-:W-:Y:S01]  /*9f00*/  @P1 IADD3 R2, R3, 0x10, RZ ;  /* 0x0000001003021810 */ /* 0x000fe20007ffe0ff */
[----:B------:R-:W-:Y:S01]  /*9f10*/  IMAD.IADD R3, R0, 0x1, R4 ;  /* 0x0000000100037824 */ /* 0x000fe200078e0204 */
[----:B------:R-:W-:Y:S02]  /*9f20*/  F2FP.BF16.PACK_AB R25, R25, R168 ;  /* 0x000000a81919723e */ /* 0x000fe400000010ff */
[----:B------:R-:W-:Y:S01]  /*9f30*/  F2FP.BF16.PACK_AB R24, R24, R170 ;  /* 0x000000aa1818723e */ /* 0x000fe200000010ff */
[----:B------:R-:W-:Y:S01]  /*9f40*/  IMAD.IADD R4, R4, 0x1, R2 ;  /* 0x0000000104047824 */ /* 0x000fe200078e0202 */
[----:B------:R-:W-:-:S02]  /*9f50*/  F2FP.BF16.PACK_AB R26, R26, R160 ;  /* 0x000000a01a1a723e */ /* 0x000fc400000010ff */
[----:B------:R-:W-:Y:S02]  /*9f60*/  F2FP.BF16.PACK_AB R162, R163, R162 ;  /* 0x000000a2a3a2723e */ /* 0x000fe400000010ff */
[----:B------:R-:W-:Y:S02]  /*9f70*/  F2FP.BF16.PACK_AB R23, R23, R164 ;  /* 0x000000a41717723e */ /* 0x000fe400000010ff */
        /* <DEDUP_REMOVED lines=8> */
[----:B------:R-:W-:Y:S01]  /*a000*/  STS [R2], R43 ;  /* 0x0000002b02007388 */ /* 0x000fe20000000800 */
        /* <DEDUP_REMOVED lines=16> */
[----:B------:R-:W-:Y:S01]  /*a110*/  ISETP.NE.U32.AND P1, PT, RZ, c[0x0][0x500], PT ;  /* 0x00014000ff007a0c */ /* 0x000fe20003f25070 */
[----:B------:R-:W-:Y:S01]  /*a120*/  STS [R3+0x80], R41 ;  /* 0x0000802903007388 */ /* 0x000fe20000000800 */
[----:B------:R-:W-:Y:S02]  /*a130*/  ISETP.NE.U32.AND P0, PT, RZ, c[0x0][0x508], PT ;  /* 0x00014200ff007a0c */ /* 0x000fe40003f05070 */
[----:B------:R-:W-:Y:S01]  /*a140*/  ISETP.NE.AND.EX P1, PT, RZ, c[0x0][0x504], PT, P1 ;  /* 0x00014100ff007a0c */ /* 0x000fe20003f25310 */
[----:B------:R-:W-:Y:S01]  /*a150*/  STS [R3+0x280], R40 ;  /* 0x0002802803007388 */ /* 0x000fe20000000800 */
[----:B------:R-:W-:-:S03]  /*a160*/  ISETP.NE.AND.EX P0, PT, RZ, c[0x0][0x50c], PT, P0 ;  /* 0x00014300ff007a0c */ /* 0x000fc60003f05300 */
[----:B------:R-:W-:Y:S04]  /*a170*/  STS [R4], R38 ;  /* 0x0000002604007388 */ /* 0x000fe80000000800 */
        /* <DEDUP_REMOVED lines=33> */
[----:B------:R2:W-:Y:S04]  /*a390*/  STS [R3+0x5080], R7 ;  /* 0x0050800703007388 */ /* 0x0005e80000000800 */
[----:B------:R3:W-:Y:S01]  /*a3a0*/  STS [R3+0x5280], R12 ;  /* 0x0052800c03007388 */ /* 0x0007e20000000800 */
[----:B-1----:R-:W-:-:S03]  /*a3b0*/  IMAD.MOV.U32 R2, RZ, RZ, 0x4 ;  /* 0x00000004ff027424 */ /* 0x002fc600078e00ff */
[----:B------:R1:W-:Y:S04]  /*a3c0*/  STS [R4+0x5000], R11 ;  /* 0x0050000b04007388 */ /* 0x0003e80000000800 */
[----:B------:R1:W-:Y:S01]  /*a3d0*/  STS [R4+0x5200], R10 ;  /* 0x0052000a04007388 */ /* 0x0003e20000000800 */
[----:B--2---:R-:W-:-:S03]  /*a3e0*/  IMAD.WIDE R6, R57, R2, c[0x0][0x500] ;  /* 0x0001400039067625 */ /* 0x004fc600078e0202 */
[----:B------:R-:W-:Y:S06]  /*a3f0*/  BAR.SYNC.DEFER_BLOCKING 0x1, 0x80 ;  /* 0x0042000000007b1d */ /* 0x000fec0000010000 */
[----:B------:R-:W2:Y:S01]  /*a400*/  @P1 LDG.E R0, [R6.64] ;  /* 0x0000000406001981 */ /* 0x000ea2000c1e1900 */
[----:B------:R-:W-:Y:S02]  /*a410*/  IMAD.MOV.U32 R24, RZ, RZ, c[0x0][0x388] ;  /* 0x0000e200ff187624 */ /* 0x000fe400078e00ff */
[----:B---3--:R-:W-:-:S05]  /*a420*/  @P0 IMAD.WIDE R2, R57, R2, c[0x0][0x508] ;  /* 0x0001420039020625 */ /* 0x008fca00078e0202 */
[----:B------:R3:W5:Y:S02]  /*a430*/  @P0 LDG.E R24, [R2.64] ;  /* 0x0000000402180981 */ /* 0x000764000c1e1900 */
[----:B---3--:R-:W-:Y:S02]  /*a440*/  CS2R R2, SRZ ;  /* 0x0000000000027805 */ /* 0x008fe4000001ff00 */
[--C-:B--2---:R-:W-:Y:S01]  /*a450*/  @P1 SHF.R.S32.HI R3, RZ, 0x1f, R0.reuse ;  /* 0x0000001fff031819 */ /* 0x104fe20000011400 */
[----:B------:R-:W-:Y:S01]  /*a460*/  @P1 IMAD.MOV.U32 R2, RZ, RZ, R0 ;  /* 0x000000ffff021224 */ /* 0x000fe200078e0000 */
[----:B------:R-:W-:Y:S05]  /*a470*/  @P0 BRA `(.L_x_31) ;  /* 0x0000004000000947 */ /* 0x000fea0003800000 */
[----:B-1----:R-:W-:Y:S05]  /*a480*/  @!P1 BRA `(.L_x_31) ;  /* 0x0000003000009947 */ /* 0x002fea0003800000 */
[----:B------:R-:W2:Y:S04]  /*a490*/  LDG.E R4, [R6.64] ;  /* 0x0000000406047981 */ /* 0x000ea8000c1e1900 */
[----:B------:R-:W2:Y:S02]  /*a4a0*/  LDG.E R0, [R6.64+0x4] ;  /* 0x0000040406007981 */ /* 0x000ea4000c1e1900 */
[----:B--2--5:R-:W-:-:S02]  /*a4b0*/  IADD3 R24, -R4, R0, RZ ;  /* 0x0000000004187210 */ /* 0x024fc40007ffe1ff */
.L_x_31:
[----:B-1----:R-:W-:Y:S01]  /*a4c0*/  LOP3.LUT R6, R48, 0xffffffe0, RZ, 0xc0, !PT ;  /* 0xffffffe030067812 */ /* 0x002fe200078ec0ff */
[----:B------:R-:W1:Y:S01]  /*a4d0*/  S2R R21, SR_CTAID.X ;  /* 0x0000000000157919 */ /* 0x000e620000002500 */
[----:B------:R-:W-:Y:S01]  /*a4e0*/  SHF.R.S32.HI R4, RZ, 0x1f, R49 ;  /* 0x0000001fff047819 */ /* 0x000fe20000011431 */
[----:B------:R-:W-:Y:S01]  /*a4f0*/  IMAD.MOV.U32 R13, RZ, RZ, c[0x0][0x4e8] ;  /* 0x00013a00ff0d7624 */ /* 0x000fe200078e00ff */
[----:B------:R-:W-:Y:S01]  /*a500*/  LEA.HI R0, R29, R29, RZ, 0x1 ;  /* 0x0000001d1d007211 */ /* 0x000fe200078f08ff */
[----:B------:R-:W-:Y:S01]  /*a510*/  IMAD.IADD R6, R55, 0x1, -R6 ;  /* 0x0000000137067824 */ /* 0x000fe200078e0a06 */
[----:B------:R-:W2:Y:S01]  /*a520*/  S2R R17, SR_CTAID.Y ;  /* 0x0000000000117919 */ /* 0x000ea20000002600 */
[----:B------:R-:W-:Y:S01]  /*a530*/  LEA.HI R4, R4, R49, RZ, 0x2 ;  /* 0x0000003104047211 */ /* 0x000fe200078f10ff */
[----:B------:R-:W-:Y:S01]  /*a540*/  IMAD R11, R3, c[0x0][0x3a0], RZ ;  /* 0x0000e800030b7a24 */ /* 0x000fe200078e02ff */
[C---:B------:R-:W-:Y:S01]  /*a550*/  LOP3.LUT R7, R0.reuse, 0x1ffffffe, RZ, 0xc0, !PT ;  /* 0x1ffffffe00077812 */ /* 0x040fe200078ec0ff */
[----:B------:R-:W-:Y:S01]  /*a560*/  IMAD.SHL.U32 R5, R0, 0x20, RZ ;  /* 0x0000002000057824 */ /* 0x000fe200078e00ff */
[----:B------:R-:W-:Y:S01]  /*a570*/  SHF.R.S32.HI R10, RZ, 0x1f, R6 ;  /* 0x0000001fff0a7819 */ /* 0x000fe20000011406 */
[----:B------:R-:W-:Y:S01]  /*a580*/  IMAD.WIDE.U32 R8, R2, c[0x0][0x3a0], RZ ;  /* 0x0000e80002087a25 */ /* 0x000fe200078e00ff */
[----:B------:R-:W-:Y:S01]  /*a590*/  LOP3.LUT R4, R4, 0xffffffc, RZ, 0xc0, !PT ;  /* 0x0ffffffc04047812 */ /* 0x000fe200078ec0ff */
[----:B------:R-:W-:Y:S01]  /*a5a0*/  BSSY B0, `(.L_x_32) ;  /* 0x000008a000007945 */ /* 0x000fe20003800000 */
[----:B------:R-:W-:Y:S01]  /*a5b0*/  LEA.HI R0, R10, R6, RZ, 0x2 ;  /* 0x000000060a007211 */ /* 0x000fe200078f10ff */
[----:B-----5:R-:W-:Y:S01]  /*a5c0*/  IMAD R24, R24, c[0x0][0x4e8], RZ ;  /* 0x00013a0018187a24 */ /* 0x020fe200078e02ff */
[----:B------:R-:W-:-:S02]  /*a5d0*/  IADD3 R10, R29, -R7, RZ ;  /* 0x800000071d0a7210 */ /* 0x000fc40007ffe0ff */
[----:B------:R-:W-:Y:S01]  /*a5e0*/  LOP3.LUT R7, R5, 0xffffffc0, RZ, 0xc0, !PT ;  /* 0xffffffc005077812 */ /* 0x000fe200078ec0ff */
[----:B------:R-:W-:Y:S01]  /*a5f0*/  IMAD.IADD R5, R49, 0x1, -R4 ;  /* 0x0000000131057824 */ /* 0x000fe200078e0a04 */
[----:B------:R-:W-:Y:S01]  /*a600*/  SHF.R.S32.HI R0, RZ, 0x2, R0 ;  /* 0x00000002ff007819 */ /* 0x000fe20000011400 */
[----:B------:R-:W-:Y:S01]  /*a610*/  IMAD R4, R2, c[0x0][0x3a4], R11 ;  /* 0x0000e90002047a24 */ /* 0x000fe200078e020b */
[----:B------:R-:W-:Y:S01]  /*a620*/  LEA.HI R12, R52, R52, RZ, 0x1 ;  /* 0x00000034340c7211 */ /* 0x000fe200078f08ff */
[----:B------:R-:W-:Y:S01]  /*a630*/  IMAD R7, R10, 0x8, R7 ;  /* 0x000000080a077824 */ /* 0x000fe200078e0207 */
[----:B------:R-:W-:Y:S02]  /*a640*/  ISETP.NE.AND P2, PT, R13, 0x1, PT ;  /* 0x000000010d00780c */ /* 0x000fe40003f45270 */
[----:B------:R-:W-:Y:S01]  /*a650*/  LEA R16, R5, R0, 0x4 ;  /* 0x0000000005107211 */ /* 0x000fe200078e20ff */
[----:B------:R-:W-:Y:S01]  /*a660*/  IMAD.IADD R5, R9, 0x1, R4 ;  /* 0x0000000109057824 */ /* 0x000fe200078e0204 */
[----:B------:R-:W-:Y:S01]  /*a670*/  LOP3.LUT R0, R12, 0x3fffffe, RZ, 0xc0, !PT ;  /* 0x03fffffe0c007812 */ /* 0x000fe200078ec0ff */
[----:B--2---:R-:W-:Y:S01]  /*a680*/  IMAD.WIDE.U32 R12, R17, c[0x0][0x490], R2 ;  /* 0x00012400110c7a25 */ /* 0x004fe200078e0002 */
[----:B------:R-:W-:-:S02]  /*a690*/  LOP3.LUT P0, RZ, R6, 0x3, RZ, 0xc0, !PT ;  /* 0x0000000306ff7812 */ /* 0x000fc4000780c0ff */
[----:B------:R-:W-:Y:S01]  /*a6a0*/  IADD3 R6, R16, R7, RZ ;  /* 0x0000000710067210 */ /* 0x000fe20007ffe0ff */
[----:B------:R-:W-:Y:S01]  /*a6b0*/  IMAD.IADD R0, R52, 0x1, -R0 ;  /* 0x0000000134007824 */ /* 0x000fe200078e0a00 */
[----:B------:R-:W-:Y:S01]  /*a6c0*/  SHF.R.S32.HI R7, RZ, 0x1f, R17 ;  /* 0x0000001fff077819 */ /* 0x000fe20000011411 */
[----:B------:R-:W-:Y:S01]  /*a6d0*/  IMAD.MOV.U32 R4, RZ, RZ, R8 ;  /* 0x000000ffff047224 */ /* 0x000fe200078e0008 */
[----:B-1----:R-:W-:Y:S01]  /*a6e0*/  LEA R6, R21, R6, 0x7 ;  /* 0x0000000615067211 */ /* 0x002fe200078e38ff */
[----:B------:R-:W-:Y:S01]  /*a6f0*/  IMAD R20, R49, 0x8, R0 ;  /* 0x0000000831147824 */ /* 0x000fe200078e0200 */
[----:B------:R-:W-:Y:S01]  /*a700*/  SEL R10, R57, RZ, !P1 ;  /* 0x000000ff390a7207 */ /* 0x000fe20004800000 */
[----:B------:R-:W-:Y:S01]  /*a710*/  IMAD R2, R7, c[0x0][0x490], RZ ;  /* 0x0001240007027a24 */ /* 0x000fe200078e02ff */
[----:B------:R-:W-:Y:S01]  /*a720*/  LEA.HI R15, R56, R55, RZ, 0x3 ;  /* 0x00000037380f7211 */ /* 0x000fe200078f18ff */
[----:B------:R-:W-:-:S04]  /*a730*/  @P2 IMAD.HI.U32 R0, R6, c[0x0][0x4ec], RZ ;  /* 0x00013b0006002a27 */ /* 0x000fc800078e00ff */
[----:B------:R-:W-:Y:S01]  /*a740*/  IMAD.MOV.U32 R8, RZ, RZ, R6 ;  /* 0x000000ffff087224 */ /* 0x000fe200078e0006 */
[----:B------:R-:W-:Y:S01]  /*a750*/  @P2 SHF.R.U32.HI R8, RZ, c[0x0][0x4f0], R0 ;  /* 0x00013c00ff082a19 */ /* 0x000fe20000011600 */
[----:B------:R-:W-:Y:S01]  /*a760*/  IMAD R2, R17, c[0x0][0x494], R2 ;  /* 0x0001250011027a24 */ /* 0x000fe200078e0202 */
[----:B------:R-:W-:Y:S01]  /*a770*/  SHF.R.S32.HI R0, RZ, 0x1f, R57 ;  /* 0x0000001fff007819 */ /* 0x000fe20000011439 */
[----:B------:R-:W-:Y:S02]  /*a780*/  IMAD R14, R7, c[0x0][0x3e8], RZ ;  /* 0x0000fa00070e7a24 */ /* 0x000fe400078e02ff */
[----:B------:R-:W-:Y:S01]  /*a790*/  IMAD R9, R29, 0x20, R52 ;  /* 0x000000201d097824 */ /* 0x000fe200078e0234 */
[----:B------:R-:W-:Y:S01]  /*a7a0*/  IADD3 R3, R13, R2, RZ ;  /* 0x000000020d037210 */ /* 0x000fe20007ffe0ff */
[----:B------:R-:W-:Y:S01]  /*a7b0*/  IMAD.MOV R7, RZ, RZ, -R8 ;  /* 0x000000ffff077224 */ /* 0x000fe200078e0a08 */
[----:B------:R-:W-:Y:S01]  /*a7c0*/  SEL R0, R0, RZ, !P1 ;  /* 0x000000ff00007207 */ /* 0x000fe20004800000 */
[C---:B------:R-:W-:Y:S01]  /*a7d0*/  IMAD R14, R17.reuse, c[0x0][0x3ec], R14 ;  /* 0x0000fb00110e7a24 */ /* 0x040fe200078e020e */
[----:B------:R-:W-:Y:S01]  /*a7e0*/  MOV R2, R12 ;  /* 0x0000000c00027202 */ /* 0x000fe20000000f00 */
[----:B------:R-:W-:-:S04]  /*a7f0*/  IMAD.WIDE.U32 R4, R17, c[0x0][0x3e8], R4 ;  /* 0x0000fa0011047a25 */ /* 0x000fc800078e0004 */
[----:B------:R-:W-:Y:S02]  /*a800*/  IMAD R13, R21, 0x80, R9 ;  /* 0x00000080150d7824 */ /* 0x000fe400078e0209 */
[----:B------:R-:W-:Y:S02]  /*a810*/  IMAD R11, R7, c[0x0][0x4e8], R6 ;  /* 0x00013a00070b7a24 */ /* 0x000fe400078e0206 */
[----:B------:R-:W-:Y:S02]  /*a820*/  IMAD R9, R0, c[0x0][0x498], RZ ;  /* 0x0001260000097a24 */ /* 0x000fe400078e02ff */
[----:B------:R-:W-:-:S04]  /*a830*/  IMAD.WIDE.U32 R6, R10, c[0x0][0x498], R2 ;  /* 0x000126000a067a25 */ /* 0x000fc800078e0002 */
[----:B------:R-:W-:Y:S01]  /*a840*/  IMAD.IADD R3, R5, 0x1, R14 ;  /* 0x0000000105037824 */ /* 0x000fe200078e020e */
[----:B------:R-:W-:Y:S01]  /*a850*/  SHF.R.S32.HI R5, RZ, 0x1f, R8 ;  /* 0x0000001fff057819 */ /* 0x000fe20000011408 */
[----:B------:R-:W-:Y:S01]  /*a860*/  IMAD R9, R10, c[0x0][0x49c], R9 ;  /* 0x000127000a097a24 */ /* 0x000fe200078e0209 */
[----:B------:R-:W-:Y:S01]  /*a870*/  IADD3 R8, P1, R8, R6, RZ ;  /* 0x0000000608087210 */ /* 0x000fe20007f3e0ff */
[----:B------:R-:W-:-:S03]  /*a880*/  @P2 IMAD.HI.U32 R2, R13, c[0x0][0x4ec], RZ ;  /* 0x00013b000d022a27 */ /* 0x000fc600078e00ff */
[----:B------:R-:W-:Y:S01]  /*a890*/  IADD3.X R9, R5, R7, R9, P1, !PT ;  /* 0x0000000705097210 */ /* 0x000fe20000ffe409 */
[----:B------:R-:W-:Y:S01]  /*a8a0*/  IMAD.MOV.U32 R18, RZ, RZ, R13 ;  /* 0x000000ffff127224 */ /* 0x000fe200078e000d */
[----:B------:R-:W-:Y:S01]  /*a8b0*/  SHF.R.S32.HI R7, RZ, 0x1f, R11 ;  /* 0x0000001fff077819 */ /* 0x000fe2000001140b */
[----:B------:R-:W-:Y:S01]  /*a8c0*/  IMAD R0, R0, c[0x0][0x3f0], RZ ;  /* 0x0000fc0000007a24 */ /* 0x000fe200078e02ff */
[----:B------:R-:W-:Y:S01]  /*a8d0*/  @P2 SHF.R.U32.HI R18, RZ, c[0x0][0x4f0], R2 ;  /* 0x00013c00ff122a19 */ /* 0x000fe20000011602 */
[----:B------:R-:W-:Y:S01]  /*a8e0*/  IMAD.SHL.U32 R12, R15, 0x8, RZ ;  /* 0x000000080f0c7824 */ /* 0x000fe200078e00ff */
[----:B------:R-:W-:Y:S01]  /*a8f0*/  MOV R2, R4 ;  /* 0x0000000400027202 */ /* 0x000fe20000000f00 */
[----:B------:R-:W-:Y:S02]  /*a900*/  IMAD R7, R7, c[0x0][0x488], RZ ;  /* 0x0001220007077a24 */ /* 0x000fe400078e02ff */
[----:B------:R-:W-:Y:S01]  /*a910*/  IMAD R14, R10, c[0x0][0x3f4], R0 ;  /* 0x0000fd000a0e7a24 */ /* 0x000fe200078e0200 */
[----:B------:R-:W-:Y:S01]  /*a920*/  LOP3.LUT R0, R12, 0xc0, RZ, 0xc0, !PT ;  /* 0x000000c00c007812 */ /* 0x000fe200078ec0ff */
[----:B------:R-:W-:-:S02]  /*a930*/  IMAD.SHL.U32 R6, R29, 0x8, RZ ;  /* 0x000000081d067824 */ /* 0x000fc400078e00ff */
[----:B------:R-:W-:Y:S01]  /*a940*/  IMAD.WIDE.U32 R4, R10, c[0x0][0x3f0], R2 ;  /* 0x0000fc000a047a25 */ /* 0x000fe200078e0002 */
[----:B------:R-:W-:-:S03]  /*a950*/  SHF.R.U32.HI R10, RZ, 0x3, R0 ;  /* 0x00000003ff0a7819 */ /* 0x000fc60000011600 */
[C---:B------:R-:W-:Y:S01]  /*a960*/  IMAD.WIDE.U32 R2, R11.reuse, c[0x0][0x488], R8 ;  /* 0x000122000b027a25 */ /* 0x040fe200078e0008 */
[----:B------:R-:W-:Y:S02]  /*a970*/  LOP3.LUT R9, R0, 0x18, R6, 0xf8, !PT ;  /* 0x0000001800097812 */ /* 0x000fe400078ef806 */
[----:B------:R-:W-:Y:S01]  /*a980*/  IADD3 R0, -R18, RZ, RZ ;  /* 0x000000ff12007210 */ /* 0x000fe20007ffe1ff */
[----:B------:R-:W-:Y:S01]  /*a990*/  IMAD R8, R11, c[0x0][0x48c], R7 ;  /* 0x000123000b087a24 */ /* 0x000fe200078e0207 */
[----:B------:R-:W-:Y:S01]  /*a9a0*/  LEA R7, P1, R2, c[0x0][0x450], 0x2 ;  /* 0x0001140002077a11 */ /* 0x000fe200078210ff */
[----:B------:R-:W-:Y:S01]  /*a9b0*/  IMAD.IADD R5, R5, 0x1, R14 ;  /* 0x0000000105057824 */ /* 0x000fe200078e020e */
[----:B------:R-:W-:Y:S01]  /*a9c0*/  LOP3.LUT R19, R9, R10, RZ, 0x3c, !PT ;  /* 0x0000000a09137212 */ /* 0x000fe200078e3cff */
[----:B------:R-:W-:Y:S01]  /*a9d0*/  IMAD.IADD R3, R3, 0x1, R8 ;  /* 0x0000000103037824 */ /* 0x000fe200078e0208 */
[----:B------:R-:W-:Y:S01]  /*a9e0*/  SHF.R.S32.HI R8, RZ, 0x1f, R18 ;  /* 0x0000001fff087819 */ /* 0x000fe20000011412 */
[----:B------:R-:W-:Y:S01]  /*a9f0*/  IMAD R9, R0, c[0x0][0x4e8], R13 ;  /* 0x00013a0000097a24 */ /* 0x000fe200078e020d */
[----:B------:R-:W-:Y:S02]  /*aa00*/  SHFL.IDX PT, R14, R7, RZ, 0x1c1f ;  /* 0x001c1fff070e7589 */ /* 0x000fe400000e0000 */
[----:B------:R-:W-:Y:S01]  /*aa10*/  LEA.HI.X R0, R2, c[0x0][0x454], R3, 0x2, P1 ;  /* 0x0001150002007a11 */ /* 0x000fe200008f1403 */
[----:B------:R-:W-:Y:S01]  /*aa20*/  IMAD R2, R8, c[0x0][0x3e0], RZ ;  /* 0x0000f80008027a24 */ /* 0x000fe200078e02ff */
[----:B------:R-:W-:Y:S01]  /*aa30*/  SHFL.IDX PT, R12, R7, 0x1, 0x1c1f ;  /* 0x003c1f00070c7f89 */ /* 0x000fe200000e0000 */
[----:B------:R-:W-:-:S03]  /*aa40*/  LEA R8, R21, R16, 0x7 ;  /* 0x0000001015087211 */ /* 0x000fc600078e38ff */
[----:B------:R-:W1:Y:S01]  /*aa50*/  SHFL.IDX PT, R15, R0, RZ, 0x1c1f ;  /* 0x001c1fff000f7589 */ /* 0x000e6200000e0000 */
[----:B------:R-:W-:-:S03]  /*aa60*/  ISETP.GE.OR P3, PT, R8, R24, P0 ;  /* 0x000000180800720c */ /* 0x000fc60000766670 */
[----:B------:R-:W2:Y:S04]  /*aa70*/  SHFL.IDX PT, R13, R0, 0x1, 0x1c1f ;  /* 0x003c1f00000d7f89 */ /* 0x000ea800000e0000 */
[----:B------:R-:W-:Y:S04]  /*aa80*/  SHFL.IDX PT, R16, R7, 0x2, 0x1c1f ;  /* 0x005c1f0007107f89 */ /* 0x000fe800000e0000 */
[----:B------:R-:W3:Y:S04]  /*aa90*/  SHFL.IDX PT, R17, R0, 0x2, 0x1c1f ;  /* 0x005c1f0000117f89 */ /* 0x000ee800000e0000 */
[----:B------:R4:W-:Y:S04]  /*aaa0*/  SHFL.IDX PT, R10, R7, 0x3, 0x1c1f ;  /* 0x007c1f00070a7f89 */ /* 0x0009e800000e0000 */
[----:B------:R2:W2:Y:S04]  /*aab0*/  SHFL.IDX PT, R11, R0, 0x3, 0x1c1f ;  /* 0x007c1f00000b7f89 */ /* 0x0004a800000e0000 */
[----:B-1----:R-:W-:Y:S01]  /*aac0*/  @!P3 ST.E [R14.64], R50 ;  /* 0x000000320e00b985 */ /* 0x002fe2000c101904 */
[----:B----4-:R-:W-:-:S02]  /*aad0*/  IMAD R7, R18, c[0x0][0x3e4], R2 ;  /* 0x0000f90012077a24 */ /* 0x010fc400078e0202 */
[----:B------:R-:W-:Y:S01]  /*aae0*/  IMAD.WIDE.U32 R2, R18, c[0x0][0x3e0], R4 ;  /* 0x0000f80012027a25 */ /* 0x000fe200078e0004 */
[C---:B------:R-:W-:Y:S02]  /*aaf0*/  IADD3 R5, R8.reuse, 0x40, RZ ;  /* 0x0000004008057810 */ /* 0x040fe40007ffe0ff */
[C---:B--2---:R-:W-:Y:S01]  /*ab00*/  IADD3 R0, R8.reuse, 0x8, RZ ;  /* 0x0000000808007810 */ /* 0x044fe20007ffe0ff */
[----:B------:R-:W-:Y:S01]  /*ab10*/  IMAD.IADD R3, R3, 0x1, R7 ;  /* 0x0000000103037824 */ /* 0x000fe200078e0207 */
[----:B------:R-:W-:Y:S02]  /*ab20*/  IADD3 R8, R8, 0x48, RZ ;  /* 0x0000004808087810 */ /* 0x000fe40007ffe0ff */
[-C--:B------:R-:W-:Y:S01]  /*ab30*/  ISETP.GE.OR P2, PT, R0, R24.reuse, P0 ;  /* 0x000000180000720c */ /* 0x080fe20000746670 */
[----:B------:R-:W-:Y:S01]  /*ab40*/  IMAD.WIDE.U32 R2, R9, c[0x0][0x3d8], R2 ;  /* 0x0000f60009027a25 */ /* 0x000fe200078e0002 */
[----:B------:R-:W-:Y:S02]  /*ab50*/  SHF.R.S32.HI R4, RZ, 0x1f, R9 ;  /* 0x0000001fff047819 */ /* 0x000fe40000011409 */
[-C--:B------:R-:W-:Y:S01]  /*ab60*/  ISETP.GE.OR P1, PT, R5, R24.reuse, P0 ;  /* 0x000000180500720c */ /* 0x080fe20000726670 */
[----:B------:R-:W-:Y:S01]  /*ab70*/  IMAD.U32 R5, R20, 0x20, R19 ;  /* 0x0000002014057824 */ /* 0x000fe200078e0013 */
[----:B------:R-:W-:Y:S01]  /*ab80*/  ISETP.GE.OR P0, PT, R8, R24, P0 ;  /* 0x000000180800720c */ /* 0x000fe20000706670 */
[----:B------:R-:W-:-:S04]  /*ab90*/  IMAD R0, R4, c[0x0][0x3d8], RZ ;  /* 0x0000f60004007a24 */ /* 0x000fc800078e02ff */
[----:B------:R-:W-:Y:S01]  /*aba0*/  IMAD R4, R9, c[0x0][0x3dc], R0 ;  /* 0x0000f70009047a24 */ /* 0x000fe200078e0200 */
[----:B------:R-:W-:Y:S01]  /*abb0*/  SHF.L.U32 R0, R5, 0x1, RZ ;  /* 0x0000000105007819 */ /* 0x000fe200000006ff */
[----:B------:R-:W-:Y:S02]  /*abc0*/  @!P2 ST.E [R12.64], R51 ;  /* 0x000000330c00a985 */ /* 0x000fe4000c101904 */
[----:B------:R-:W-:Y:S02]  /*abd0*/  IMAD.IADD R3, R3, 0x1, R4 ;  /* 0x0000000103037824 */ /* 0x000fe400078e0204 */
[----:B---3--:R-:W-:Y:S04]  /*abe0*/  @!P1 ST.E [R16.64], R53 ;  /* 0x0000003510009985 */ /* 0x008fe8000c101904 */
[----:B------:R1:W-:Y:S01]  /*abf0*/  @!P0 ST.E [R10.64], R54 ;  /* 0x000000360a008985 */ /* 0x0003e2000c101904 */
[----:B------:R-:W-:-:S03]  /*ac00*/  LEA R25, P0, R2, c[0x0][0x380], 0x1 ;  /* 0x0000e00002197a11 */ /* 0x000fc600078008ff */
[----:B------:R2:W3:Y:S04]  /*ac10*/  LDS.128 R36, [R0+0x880] ;  /* 0x0008800000247984 */ /* 0x0004e80000000c00 */
[----:B------:R2:W4:Y:S04]  /*ac20*/  LDS.128 R48, [R0+0x1080] ;  /* 0x0010800000307984 */ /* 0x0005280000000c00 */
[----:B------:R2:W2:Y:S04]  /*ac30*/  LDS.128 R60, [R0+0x1880] ;  /* 0x00188000003c7984 */ /* 0x0004a80000000c00 */
[----:B------:R2:W2:Y:S04]  /*ac40*/  LDS.128 R32, [R0+0x2880] ;  /* 0x0028800000207984 */ /* 0x0004a80000000c00 */
[----:B------:R2:W2:Y:S04]  /*ac50*/  LDS.128 R44, [R0+0x3080] ;  /* 0x00308000002c7984 */ /* 0x0004a80000000c00 */
[----:B------:R2:W2:Y:S01]  /*ac60*/  LDS.128 R56, [R0+0x3880] ;  /* 0x0038800000387984 */ /* 0x0004a20000000c00 */
[----:B-1----:R-:W-:-:S03]  /*ac70*/  LEA R11, R21, R52, 0x7 ;  /* 0x00000034150b7211 */ /* 0x002fc600078e38ff */
[----:B------:R1:W1:Y:S01]  /*ac80*/  LDS.128 R28, [R0+0x4880] ;  /* 0x00488000001c7984 */ /* 0x0002620000000c00 */
[----:B------:R-:W-:Y:S02]  /*ac90*/  LEA.HI.X R10, R2, c[0x0][0x384], R3, 0x1, P0 ;  /* 0x0000e100020a7a11 */ /* 0x000fe400000f0c03 */
[----:B------:R-:W-:Y:S01]  /*aca0*/  ISETP.GE.AND P0, PT, R11, R24, PT ;  /* 0x000000180b00720c */ /* 0x000fe20003f06270 */
[----:B------:R1:W1:Y:S04]  /*acb0*/  LDS.128 R40, [R0+0x5080] ;  /* 0x0050800000287984 */ /* 0x0002680000000c00 */
[----:B------:R1:W1:Y:S04]  /*acc0*/  LDS.128 R64, [R0+0x5880] ;  /* 0x0058800000407984 */ /* 0x0002680000000c00 */
[----:B------:R1:W1:Y:S04]  /*acd0*/  SHFL.IDX PT, R2, R25, RZ, 0x1c1f ;  /* 0x001c1fff19027589 */ /* 0x00026800000e0000 */
[----:B------:R1:W1:Y:S01]  /*ace0*/  SHFL.IDX PT, R3, R10, RZ, 0x1c1f ;  /* 0x001c1fff0a037589 */ /* 0x00026200000e0000 */
[----:B------:R-:W-:Y:S05]  /*acf0*/  @P0 BRA `(.L_x_33) ;  /* 0x0000014000000947 */ /* 0x000fea0003800000 */
[----:B---3--:R-:W3:Y:S01]  /*ad00*/  LDS.128 R20, [R0+0x80] ;  /* 0x0000800000147984 */ /* 0x008ee20000000c00 */
[----:B------:R-:W-:-:S02]  /*ad10*/  IADD3 R5, R6, 0x20, RZ ;  /* 0x0000002006057810 */ /* 0x000fc40007ffe0ff */
[C---:B------:R-:W-:Y:S01]  /*ad20*/  IADD3 R7, R6.reuse, 0x40, RZ ;  /* 0x0000004006077810 */ /* 0x040fe20007ffe0ff */
[----:B------:R-:W5:Y:S01]  /*ad30*/  LDS.128 R16, [R0+0x2080] ;  /* 0x0020800000107984 */ /* 0x000f620000000c00 */
[----:B------:R-:W-:Y:S02]  /*ad40*/  ISETP.GE.AND P1, PT, R5, c[0x0][0x3c8], PT ;  /* 0x0000f20005007a0c */ /* 0x000fe40003f26270 */
[----:B------:R-:W-:Y:S01]  /*ad50*/  ISETP.GE.AND P0, PT, R7, c[0x0][0x3c8], PT ;  /* 0x0000f20007007a0c */ /* 0x000fe20003f06270 */
[----:B------:R4:W2:Y:S01]  /*ad60*/  LDS.128 R12, [R0+0x4080] ;  /* 0x00408000000c7984 */ /* 0x0008a20000000c00 */
[----:B------:R-:W-:-:S09]  /*ad70*/  ISETP.GE.AND P2, PT, R6, c[0x0][0x3c8], PT ;  /* 0x0000f20006007a0c */ /* 0x000fd20003f46270 */
[----:B------:R-:W-:-:S04]  /*ad80*/  @!P1 SHF.R.S32.HI R4, RZ, 0x1f, R5 ;  /* 0x0000001fff049819 */ /* 0x000fc80000011405 */
[----:B------:R-:W-:Y:S01]  /*ad90*/  @!P1 LEA.HI R4, R4, R5, RZ, 0x3 ;  /* 0x0000000504049211 */ /* 0x000fe200078f18ff */
[----:B-1----:R-:W-:-:S03]  /*ada0*/  @!P2 IMAD.WIDE R8, R6, 0x2, R2 ;  /* 0x000000020608a825 */ /* 0x002fc600078e0202 */
[----:B------:R-:W-:Y:S02]  /*adb0*/  @!P1 LOP3.LUT R4, R4, 0xfffffff8, RZ, 0xc0, !PT ;  /* 0xfffffff804049812 */ /* 0x000fe400078ec0ff */
[----:B--2-4-:R-:W-:-:S03]  /*adc0*/  @!P0 SHF.R.S32.HI R0, RZ, 0x1f, R7 ;  /* 0x0000001fff008819 */ /* 0x014fc60000011407 */
[----:B------:R-:W-:Y:S01]  /*add0*/  @!P1 IMAD.WIDE R4, R4, 0x2, R2 ;  /* 0x0000000204049825 */ /* 0x000fe200078e0202 */
[----:B------:R-:W-:-:S04]  /*ade0*/  @!P0 LEA.HI R0, R0, R7, RZ, 0x3 ;  /* 0x0000000700008211 */ /* 0x000fc800078f18ff */
[----:B------:R-:W-:Y:S01]  /*adf0*/  @!P0 LOP3.LUT R0, R0, 0xfffffff8, RZ, 0xc0, !PT ;  /* 0xfffffff800008812 */ /* 0x000fe200078ec0ff */
[----:B---3--:R1:W-:Y:S04]  /*ae00*/  @!P2 ST.E.128 [R8.64], R20 ;  /* 0x000000140800a985 */ /* 0x0083e8000c101d04 */
[----:B------:R-:W-:Y:S01]  /*ae10*/  @!P0 IMAD.WIDE R2, R0, 0x2, R2 ;  /* 0x0000000200028825 */ /* 0x000fe200078e0202 */
[----:B-----5:R1:W-:Y:S04]  /*ae20*/  @!P1 ST.E.128 [R4.64], R16 ;  /* 0x0000001004009985 */ /* 0x0203e8000c101d04 */
[----:B------:R1:W-:Y:S02]  /*ae30*/  @!P0 ST.E.128 [R2.64], R12 ;  /* 0x0000000c02008985 */ /* 0x0003e4000c101d04 */
.L_x_33:
[----:B---3--:R-:W-:Y:S05]  /*ae40*/  BSYNC B0 ;  /* 0x0000000000007941 */ /* 0x008fea0003800000 */
.L_x_32:
[----:B-12---:R-:W-:Y:S01]  /*ae50*/  IADD3 R0, R11, 0x20, RZ ;  /* 0x000000200b007810 */ /* 0x006fe20007ffe0ff */
[----:B------:R1:W2:Y:S01]  /*ae60*/  SHFL.IDX PT, R3, R10, 0x1, 0x1c1f ;  /* 0x003c1f000a037f89 */ /* 0x0002a200000e0000 */
[----:B------:R-:W-:Y:S02]  /*ae70*/  BSSY B0, `(.L_x_34) ;  /* 0x0000015000007945 */ /* 0x000fe40003800000 */
[----:B------:R-:W-:Y:S01]  /*ae80*/  ISETP.GE.AND P0, PT, R0, R24, PT ;  /* 0x000000180000720c */ /* 0x000fe20003f06270 */
[----:B------:R1:W3:-:S12]  /*ae90*/  SHFL.IDX PT, R2, R25, 0x1, 0x1c1f ;  /* 0x003c1f0019027f89 */ /* 0x0002d800000e0000 */
[----:B------:R-:W-:Y:S05]  /*aea0*/  @P0 BRA `(.L_x_35) ;  /* 0x0000011000000947 */ /* 0x000fea0003800000 */
[C---:B------:R-:W-:Y:S02]  /*aeb0*/  IADD3 R5, R6.reuse, 0x20, RZ ;  /* 0x0000002006057810 */ /* 0x040fe40007ffe0ff */
[C---:B------:R-:W-:Y:S02]  /*aec0*/  IADD3 R7, R6.reuse, 0x40, RZ ;  /* 0x0000004006077810 */ /* 0x040fe40007ffe0ff */
        /* <DEDUP_REMOVED lines=15> */
.L_x_35:
[----:B------:R-:W-:Y:S05]  /*afc0*/  BSYNC B0 ;  /* 0x0000000000007941 */ /* 0x000fea0003800000 */
.L_x_34:
[----:B------:R-:W-:Y:S01]  /*afd0*/  IADD3 R0, R11, 0x40, RZ ;  /* 0x000000400b007810 */ /* 0x000fe20007ffe0ff */
[----:B--2---:R2:W1:Y:S01]  /*afe0*/  SHFL.IDX PT, R3, R10, 0x2, 0x1c1f ;  /* 0x005c1f000a037f89 */ /* 0x00446200000e0000 */
[----:B------:R-:W-:Y:S02]  /*aff0*/  BSSY B0, `(.L_x_36) ;  /* 0x0000015000007945 */ /* 0x000fe40003800000 */
[----:B------:R-:W-:Y:S01]  /*b000*/  ISETP.GE.AND P0, PT, R0, R24, PT ;  /* 0x000000180000720c */ /* 0x000fe20003f06270 */
[----:B---3--:R2:W3:-:S12]  /*b010*/  SHFL.IDX PT, R2, R25, 0x2, 0x1c1f ;  /* 0x005c1f0019027f89 */ /* 0x0084d800000e0000 */
        /* <DEDUP_REMOVED lines=9> */
[--C-:B-1-3--:R-:W-:Y:S01]  /*b0b0*/  @!P2 IMAD.WIDE R8, R6, 0x2, R2.reuse ;  /* 0x000000020608a825 */ /* 0x10afe200078e0202 */
[----:B------:R-:W-:Y:S02]  /*b0c0*/  @!P0 LEA.HI R0, R0, R7, RZ, 0x3 ;  /* 0x0000000700008211 */ /* 0x000fe400078f18ff */
[----:B------:R-:W-:Y:S02]  /*b0d0*/  @!P1 LOP3.LUT R4, R4, 0xfffffff8, RZ, 0xc0, !PT ;  /* 0xfffffff804049812 */ /* 0x000fe400078ec0ff */
[----:B------:R-:W-:Y:S01]  /*b0e0*/  @!P0 LOP3.LUT R0, R0, 0xfffffff8, RZ, 0xc0, !PT ;  /* 0xfffffff800008812 */ /* 0x000fe200078ec0ff */
[----:B----4-:R1:W-:Y:S02]  /*b0f0*/  @!P2 ST.E.128 [R8.64], R48 ;  /* 0x000000300800a985 */ /* 0x0103e4000c101d04 */
[----:B------:R-:W-:-:S04]  /*b100*/  @!P1 IMAD.WIDE R4, R4, 0x2, R2 ;  /* 0x0000000204049825 */ /* 0x000fc800078e0202 */
[----:B------:R-:W-:Y:S01]  /*b110*/  @!P0 IMAD.WIDE R2, R0, 0x2, R2 ;  /* 0x0000000200028825 */ /* 0x000fe200078e0202 */
[----:B------:R1:W-:Y:S04]  /*b120*/  @!P1 ST.E.128 [R4.64], R44 ;  /* 0x0000002c04009985 */ /* 0x0003e8000c101d04 */
[----:B------:R1:W-:Y:S02]  /*b130*/  @!P0 ST.E.128 [R2.64], R40 ;  /* 0x0000002802008985 */ /* 0x0003e4000c101d04 */
.L_x_37:
[----:B------:R-:W-:Y:S05]  /*b140*/  BSYNC B0 ;  /* 0x0000000000007941 */ /* 0x000fea0003800000 */
.L_x_36:
[----:B------:R-:W-:Y:S01]  /*b150*/  IADD3 R0, R11, 0x60, RZ ;  /* 0x000000600b007810 */ /* 0x000fe20007ffe0ff */
[----:B-1----:R1:W2:Y:S03]  /*b160*/  SHFL.IDX PT, R3, R10, 0x3, 0x1c1f ;  /* 0x007c1f000a037f89 */ /* 0x0022a600000e0000 */
[----:B------:R-:W-:Y:S01]  /*b170*/  ISETP.GE.AND P0, PT, R0, R24, PT ;  /* 0x000000180000720c */ /* 0x000fe20003f06270 */
[----:B---3--:R1:W3:-:S12]  /*b180*/  SHFL.IDX PT, R2, R25, 0x3, 0x1c1f ;  /* 0x007c1f0019027f89 */ /* 0x0082d800000e0000 */
[----:B------:R-:W-:Y:S05]  /*b190*/  @P0 EXIT ;  /* 0x000000000000094d */ /* 0x000fea0003800000 */
[C---:B------:R-:W-:Y:S02]  /*b1a0*/  IADD3 R4, R6.reuse, 0x20, RZ ;  /* 0x0000002006047810 */ /* 0x040fe40007ffe0ff */
[----:B------:R-:W-:Y:S02]  /*b1b0*/  ISETP.GE.AND P1, PT, R6, c[0x0][0x3c8], PT ;  /* 0x0000f20006007a0c */ /* 0x000fe40003f26270 */
[----:B------:R-:W-:-:S11]  /*b1c0*/  ISETP.GE.AND P0, PT, R4, c[0x0][0x3c8], PT ;  /* 0x0000f20004007a0c */ /* 0x000fd60003f06270 */
[----:B--23--:R-:W-:Y:S02]  /*b1d0*/  @!P1 IMAD.WIDE R8, R6, 0x2, R2 ;  /* 0x0000000206089825 */ /* 0x00cfe400078e0202 */
[----:B------:R-:W-:-:S03]  /*b1e0*/  @!P0 SHF.R.S32.HI R0, RZ, 0x1f, R4 ;  /* 0x0000001fff008819 */ /* 0x000fc60000011404 */
[----:B------:R2:W-:Y:S01]  /*b1f0*/  @!P1 ST.E.128 [R8.64], R60 ;  /* 0x0000003c08009985 */ /* 0x0005e2000c101d04 */
[----:B------:R-:W-:-:S04]  /*b200*/  @!P0 LEA.HI R0, R0, R4, RZ, 0x3 ;  /* 0x0000000400008211 */ /* 0x000fc800078f18ff */
[----:B------:R-:W-:-:S05]  /*b210*/  @!P0 LOP3.LUT R0, R0, 0xfffffff8, RZ, 0xc0, !PT ;  /* 0xfffffff800008812 */ /* 0x000fca00078ec0ff */
[----:B------:R-:W-:Y:S01]  /*b220*/  @!P0 IMAD.WIDE R4, R0, 0x2, R2 ;  /* 0x0000000200048825 */ /* 0x000fe200078e0202 */
[----:B------:R-:W-:-:S04]  /*b230*/  IADD3 R0, R6, 0x40, RZ ;  /* 0x0000004006007810 */ /* 0x000fc80007ffe0ff */
[----:B------:R2:W-:Y:S01]  /*b240*/  @!P0 ST.E.128 [R4.64], R56 ;  /* 0x0000003804008985 */ /* 0x0005e2000c101d04 */
[----:B------:R-:W-:-:S13]  /*b250*/  ISETP.GE.AND P0, PT, R0, c[0x0][0x3c8], PT ;  /* 0x0000f20000007a0c */ /* 0x000fda0003f06270 */
[----:B------:R-:W-:Y:S05]  /*b260*/  @P0 EXIT ;  /* 0x000000000000094d */ /* 0x000fea0003800000 */
[----:B--2---:R-:W-:-:S04]  /*b270*/  SHF.R.S32.HI R4, RZ, 0x1f, R0 ;  /* 0x0000001fff047819 */ /* 0x004fc80000011400 */
[----:B------:R-:W-:-:S04]  /*b280*/  LEA.HI R0, R4, R0, RZ, 0x3 ;  /* 0x0000000004007211 */ /* 0x000fc800078f18ff */
[----:B------:R-:W-:-:S05]  /*b290*/  LOP3.LUT R0, R0, 0xfffffff8, RZ, 0xc0, !PT ;  /* 0xfffffff800007812 */ /* 0x000fca00078ec0ff */
[----:B------:R-:W-:-:S05]  /*b2a0*/  IMAD.WIDE R2, R0, 0x2, R2 ;  /* 0x0000000200027825 */ /* 0x000fca00078e0202 */
[----:B------:R-:W-:Y:S01]  /*b2b0*/  ST.E.128 [R2.64], R64 ;  /* 0x0000004002007985 */ /* 0x000fe2000c101d04 */
[----:B------:R-:W-:Y:S05]  /*b2c0*/  EXIT ;  /* 0x000000000000794d */ /* 0x000fea0003800000 */
.L_x_30:
[----:B------:R-:W2:Y:S01]  /*b2d0*/  LDL R8, [R1+0x30] ;  /* 0x0000300001087983 */ /* 0x000ea20000100800 */
[----:B------:R-:W-:Y:S01]  /*b2e0*/  ISETP.NE.U32.AND P0, PT, RZ, c[0x0][0x508], PT ;  /* 0x00014200ff007a0c */ /* 0x000fe20003f05070 */
[----:B------:R-:W-:Y:S01]  /*b2f0*/  IMAD.MOV.U32 R2, RZ, RZ, 0x4 ;  /* 0x00000004ff027424 */ /* 0x000fe200078e00ff */
[----:B------:R-:W-:Y:S02]  /*b300*/  ISETP.NE.U32.AND P1, PT, RZ, c[0x0][0x500], PT ;  /* 0x00014000ff007a0c */ /* 0x000fe40003f25070 */
[----:B------:R-:W-:Y:S02]  /*b310*/  ISETP.NE.AND.EX P0, PT, RZ, c[0x0][0x50c], PT, P0 ;  /* 0x00014300ff007a0c */ /* 0x000fe40003f05300 */
[----:B------:R-:W-:Y:S01]  /*b320*/  ISETP.NE.AND.EX P1, PT, RZ, c[0x0][0x504], PT, P1 ;  /* 0x00014100ff007a0c */ /* 0x000fe20003f25310 */
[----:B------:R-:W-:Y:S02]  /*b330*/  IMAD.MOV.U32 R13, RZ, RZ, c[0x0][0x388] ;  /* 0x0000e200ff0d7624 */ /* 0x000fe400078e00ff */
[----:B--2---:R-:W-:-:S08]  /*b340*/  IMAD.WIDE R6, R8, R2, c[0x0][0x500] ;  /* 0x0001400008067625 */ /* 0x004fd000078e0202 */
[----:B------:R-:W-:Y:S02]  /*b350*/  @P0 IMAD.WIDE R2, R8, R2, c[0x0][0x508] ;  /* 0x0001420008020625 */ /* 0x000fe400078e0202 */
[----:B------:R-:W2:Y:S04]  /*b360*/  @P1 LDG.E R0, [R6.64] ;  /* 0x0000000406001981 */ /* 0x000ea8000c1e1900 */
[----:B------:R1:W5:Y:S01]  /*b370*/  @P0 LDG.E R13, [R2.64] ;  /* 0x00000004020d0981 */ /* 0x000362000c1e1900 */
[----:B------:R-:W-:Y:S02]  /*b380*/  CS2R R4, SRZ ;  /* 0x0000000000047805 */ /* 0x000fe4000001ff00 */
[--C-:B--2---:R-:W-:Y:S01]  /*b390*/  @P1 SHF.R.S32.HI R5, RZ, 0x1f, R0.reuse ;  /* 0x0000001fff051819 */ /* 0x104fe20000011400 */
[----:B------:R-:W-:Y:S01]  /*b3a0*/  @P1 IMAD.MOV.U32 R4, RZ, RZ, R0 ;  /* 0x000000ffff041224 */ /* 0x000fe200078e0000 */
[----:B------:R-:W-:Y:S05]  /*b3b0*/  @P0 BRA `(.L_x_38) ;  /* 0x0000004000000947 */ /* 0x000fea0003800000 */
[----:B-1----:R-:W-:Y:S05]  /*b3c0*/  @!P1 BRA `(.L_x_38) ;  /* 0x0000003000009947 */ /* 0x002fea0003800000 */
[----:B------:R1:W2:Y:S04]  /*b3d0*/  LDG.E R0, [R6.64] ;  /* 0x0000000406007981 */ /* 0x0002a8000c1e1900 */
[----:B-1----:R-:W2:Y:S02]  /*b3e0*/  LDG.E R6, [R6.64+0x4] ;  /* 0x0000040406067981 */ /* 0x002ea4000c1e1900 */
[----:B--2--5:R-:W-:-:S02]  /*b3f0*/  IADD3 R13, -R0, R6, RZ ;  /* 0x00000006000d7210 */ /* 0x024fc40007ffe1ff */
.L_x_38:
[----:B-1----:R-:W1:Y:S01]  /*b400*/  S2R R11, SR_TID.X ;  /* 0x00000000000b7919 */ /* 0x002e620000002100 */
[----:B------:R-:W-:Y:S01]  /*b410*/  SHF.R.S32.HI R0, RZ, 0x1f, R8 ;  /* 0x0000001fff007819 */ /* 0x000fe20000011408 */
[----:B------:R-:W-:Y:S01]  /*b420*/  BSSY B0, `(.L_x_39) ;  /* 0x0000028000007945 */ /* 0x000fe20003800000 */
[----:B------:R-:W-:-:S02]  /*b430*/  SEL R10, R8, RZ, !P1 ;  /* 0x000000ff080a7207 */ /* 0x000fc40004800000 */
[----:B------:R-:W-:Y:S02]  /*b440*/  SEL R12, R0, RZ, !P1 ;  /* 0x000000ff000c7207 */ /* 0x000fe40004800000 */
[----:B-1----:R-:W-:-:S13]  /*b450*/  ISETP.GE.AND P0, PT, R11, 0x80, PT ;  /* 0x000000800b00780c */ /* 0x002fda0003f06270 */
[----:B------:R-:W-:Y:S05]  /*b460*/  @P0 BRA `(.L_x_40) ;  /* 0x0000023000000947 */ /* 0x000fea0003800000 */
[----:B------:R-:W1:Y:S01]  /*b470*/  S2R R9, SR_CTAID.X ;  /* 0x0000000000097919 */ /* 0x000e620000002500 */
[----:B-----5:R-:W-:Y:S01]  /*b480*/  IMAD R0, R13, c[0x0][0x4e8], RZ ;  /* 0x00013a000d007a24 */ /* 0x020fe200078e02ff */
[----:B-1----:R-:W-:-:S04]  /*b490*/  LEA R9, R9, R11, 0x7 ;  /* 0x0000000b09097211 */ /* 0x002fc800078e38ff */
[----:B------:R-:W-:-:S13]  /*b4a0*/  ISETP.GE.AND P0, PT, R9, R0, PT ;  /* 0x000000000900720c */ /* 0x000fda0003f06270 */
[----:B------:R-:W-:Y:S05]  /*b4b0*/  @P0 BRA `(.L_x_40) ;  /* 0x000001e000000947 */ /* 0x000fea0003800000 */
[----:B------:R-:W1:Y:S01]  /*b4c0*/  S2R R8, SR_CTAID.Y ;  /* 0x0000000000087919 */ /* 0x000e620000002600 */
[----:B------:R-:W-:Y:S01]  /*b4d0*/  MOV R0, c[0x0][0x4e8] ;  /* 0x00013a0000007a02 */ /* 0x000fe20000000f00 */
[----:B------:R-:W-:Y:S01]  /*b4e0*/  IMAD.MOV.U32 R3, RZ, RZ, R5 ;  /* 0x000000ffff037224 */ /* 0x000fe200078e0005 */
[----:B------:R-:W-:Y:S02]  /*b4f0*/  MOV R2, R4 ;  /* 0x0000000400027202 */ /* 0x000fe40000000f00 */
[----:B------:R-:W-:-:S13]  /*b500*/  ISETP.NE.AND P0, PT, R0, 0x1, PT ;  /* 0x000000010000780c */ /* 0x000fda0003f05270 */
[----:B------:R-:W-:Y:S01]  /*b510*/  @P0 IMAD.HI.U32 R7, R9, c[0x0][0x4ec], RZ ;  /* 0x00013b0009070a27 */ /* 0x000fe200078e00ff */
[----:B-1----:R-:W-:-:S03]  /*b520*/  SHF.R.S32.HI R0, RZ, 0x1f, R8 ;  /* 0x0000001fff007819 */ /* 0x002fc60000011408 */
[----:B------:R-:W-:-:S04]  /*b530*/  IMAD.WIDE.U32 R2, R8, c[0x0][0x490], R2 ;  /* 0x0001240008027a25 */ /* 0x000fc800078e0002 */
[----:B------:R-:W-:Y:S02]  /*b540*/  IMAD R6, R0, c[0x0][0x490], RZ ;  /* 0x0001240000067a24 */ /* 0x000fe400078e02ff */
[----:B------:R-:W-:Y:S01]  /*b550*/  IMAD.MOV.U32 R0, RZ, RZ, R9 ;  /* 0x000000ffff007224 */ /* 0x000fe200078e0009 */
[----:B------:R-:W-:Y:S01]  /*b560*/  @P0 SHF.R.U32.HI R0, RZ, c[0x0][0x4f0], R7 ;  /* 0x00013c00ff000a19 */ /* 0x000fe20000011607 */
[----:B------:R-:W-:Y:S02]  /*b570*/  IMAD R6, R8, c[0x0][0x494], R6 ;  /* 0x0001250008067a24 */ /* 0x000fe400078e0206 */
[----:B------:R-:W-:Y:S01]  /*b580*/  IMAD R8, R12, c[0x0][0x498], RZ ;  /* 0x000126000c087a24 */ /* 0x000fe200078e02ff */
[----:B------:R-:W-:Y:S01]  /*b590*/  IADD3 R7, -R0, RZ, RZ ;  /* 0x000000ff00077210 */ /* 0x000fe20007ffe1ff */
[----:B------:R-:W-:Y:S02]  /*b5a0*/  IMAD.IADD R3, R6, 0x1, R3 ;  /* 0x0000000106037824 */ /* 0x000fe400078e0203 */
[----:B------:R-:W-:-:S02]  /*b5b0*/  IMAD R8, R10, c[0x0][0x49c], R8 ;  /* 0x000127000a087a24 */ /* 0x000fc400078e0208 */
[----:B------:R-:W-:Y:S01]  /*b5c0*/  IMAD R6, R7, c[0x0][0x4e8], R9 ;  /* 0x00013a0007067a24 */ /* 0x000fe200078e0209 */
[----:B------:R-:W-:Y:S01]  /*b5d0*/  SHF.R.S32.HI R9, RZ, 0x1f, R0 ;  /* 0x0000001fff097819 */ /* 0x000fe20000011400 */
[----:B------:R-:W-:-:S03]  /*b5e0*/  IMAD.WIDE.U32 R2, R10, c[0x0][0x498], R2 ;  /* 0x000126000a027a25 */ /* 0x000fc600078e0002 */
[----:B------:R-:W-:Y:S02]  /*b5f0*/  SHF.R.S32.HI R7, RZ, 0x1f, R6 ;  /* 0x0000001fff077819 */ /* 0x000fe40000011406 */
[----:B------:R-:W-:-:S03]  /*b600*/  IADD3 R2, P0, R0, R2, RZ ;  /* 0x0000000200027210 */ /* 0x000fc60007f1e0ff */
[----:B------:R-:W-:Y:S01]  /*b610*/  IMAD R0, R7, c[0x0][0x488], RZ ;  /* 0x0001220007007a24 */ /* 0x000fe200078e02ff */
[----:B------:R-:W-:-:S03]  /*b620*/  IADD3.X R3, R9, R3, R8, P0, !PT ;  /* 0x0000000309037210 */ /* 0x000fc600007fe408 */
[C---:B------:R-:W-:Y:S02]  /*b630*/  IMAD R0, R6.reuse, c[0x0][0x48c], R0 ;  /* 0x0001230006007a24 */ /* 0x040fe400078e0200 */
[----:B------:R-:W-:-:S05]  /*b640*/  IMAD.WIDE.U32 R2, R6, c[0x0][0x488], R2 ;  /* 0x0001220006027a25 */ /* 0x000fca00078e0002 */
[----:B------:R-:W-:Y:S02]  /*b650*/  IADD3 R0, R3, R0, RZ ;  /* 0x0000000003007210 */ /* 0x000fe40007ffe0ff */
[----:B------:R-:W-:-:S04]  /*b660*/  LEA R6, P0, R2, c[0x0][0x450], 0x2 ;  /* 0x0001140002067a11 */ /* 0x000fc800078010ff */
[----:B------:R-:W-:Y:S02]  /*b670*/  LEA.HI.X R7, R2, c[0x0][0x454], R0, 0x2, P0 ;  /* 0x0001150002077a11 */ /* 0x000fe400000f1400 */
[----:B------:R-:W-:-:S05]  /*b680*/  MOV R0, 0xff800000 ;  /* 0xff80000000007802 */ /* 0x000fca0000000f00 */
[----:B------:R1:W-:Y:S02]  /*b690*/  STG.E [R6.64], R0 ;  /* 0x0000000006007986 */ /* 0x0003e4000c101904 */
.L_x_40:
[----:B------:R-:W-:Y:S05]  /*b6a0*/  BSYNC B0 ;  /* 0x0000000000007941 */ /* 0x000fea0003800000 */
.L_x_39:
[----:B-1----:R-:W1:Y:S01]  /*b6b0*/  S2R R6, SR_CTAID.Y ;  /* 0x0000000000067919 */ /* 0x002e620000002600 */
[----:B------:R-:W-:Y:S01]  /*b6c0*/  IMAD R0, R5, c[0x0][0x3a0], RZ ;  /* 0x0000e80005007a24 */ /* 0x000fe200078e02ff */
[----:B------:R-:W-:Y:S01]  /*b6d0*/  SHF.R.S32.HI R5, RZ, 0x1f, R11 ;  /* 0x0000001fff057819 */ /* 0x000fe2000001140b */
[C---:B------:R-:W-:Y:S01]  /*b6e0*/  IMAD.WIDE.U32 R2, R4.reuse, c[0x0][0x3a0], RZ ;  /* 0x0000e80004027a25 */ /* 0x040fe200078e00ff */
[----:B------:R-:W2:Y:S01]  /*b6f0*/  S2R R9, SR_CTAID.X ;  /* 0x0000000000097919 */ /* 0x000ea20000002500 */
[----:B------:R-:W-:Y:S01]  /*b700*/  MOV R8, c[0x0][0x4e8] ;  /* 0x00013a0000087a02 */ /* 0x000fe20000000f00 */
[----:B------:R-:W-:Y:S01]  /*b710*/  BSSY B0, `(.L_x_41) ;  /* 0x000003c000007945 */ /* 0x000fe20003800000 */
[----:B------:R-:W-:Y:S01]  /*b720*/  LEA.HI R5, R5, R11, RZ, 0x2 ;  /* 0x0000000b05057211 */ /* 0x000fe200078f10ff */
[----:B------:R-:W-:Y:S01]  /*b730*/  IMAD R0, R4, c[0x0][0x3a4], R0 ;  /* 0x0000e90004007a24 */ /* 0x000fe200078e0200 */
[----:B------:R-:W-:Y:S01]  /*b740*/  ISETP.NE.AND P0, PT, R8, 0x1, PT ;  /* 0x000000010800780c */ /* 0x000fe20003f05270 */
[----:B-----5:R-:W-:Y:S01]  /*b750*/  IMAD R13, R13, c[0x0][0x4e8], RZ ;  /* 0x00013a000d0d7a24 */ /* 0x020fe200078e02ff */
[----:B------:R-:W-:-:S02]  /*b760*/  LOP3.LUT R4, R5, 0xfffffffc, RZ, 0xc0, !PT ;  /* 0xfffffffc05047812 */ /* 0x000fc400078ec0ff */
[----:B------:R-:W-:-:S03]  /*b770*/  IADD3 R3, R3, R0, RZ ;  /* 0x0000000003037210 */ /* 0x000fc60007ffe0ff */
[----:B------:R-:W-:Y:S01]  /*b780*/  IMAD.IADD R8, R11, 0x1, -R4 ;  /* 0x000000010b087824 */ /* 0x000fe200078e0a04 */
[----:B------:R-:W-:-:S04]  /*b790*/  SHF.R.S32.HI R11, RZ, 0x2, R5 ;  /* 0x00000002ff0b7819 */ /* 0x000fc80000011405 */
[-C--:B------:R-:W-:Y:S02]  /*b7a0*/  LEA R4, R8, R11.reuse, 0x5 ;  /* 0x0000000b08047211 */ /* 0x080fe400078e28ff */
[----:B-1----:R-:W-:Y:S01]  /*b7b0*/  SHF.R.S32.HI R7, RZ, 0x1f, R6 ;  /* 0x0000001fff077819 */ /* 0x002fe20000011406 */
[----:B------:R-:W-:Y:S01]  /*b7c0*/  IMAD.WIDE.U32 R2, R6, c[0x0][0x3e8], R2 ;  /* 0x0000fa0006027a25 */ /* 0x000fe200078e0002 */
[----:B--2---:R-:W-:-:S03]  /*b7d0*/  LEA R11, R9, R11, 0x7 ;  /* 0x0000000b090b7211 */ /* 0x004fc600078e38ff */
[----:B------:R-:W-:Y:S02]  /*b7e0*/  IMAD R0, R7, c[0x0][0x3e8], RZ ;  /* 0x0000fa0007007a24 */ /* 0x000fe400078e02ff */
[----:B------:R-:W-:Y:S02]  /*b7f0*/  IMAD R4, R9, 0x80, R4 ;  /* 0x0000008009047824 */ /* 0x000fe400078e0204 */
[----:B------:R-:W-:Y:S02]  /*b800*/  IMAD R0, R6, c[0x0][0x3ec], R0 ;  /* 0x0000fb0006007a24 */ /* 0x000fe400078e0200 */
[----:B------:R-:W-:-:S03]  /*b810*/  @P0 IMAD.HI.U32 R5, R4, c[0x0][0x4ec], RZ ;  /* 0x00013b0004050a27 */ /* 0x000fc600078e00ff */
[----:B------:R-:W-:Y:S01]  /*b820*/  IADD3 R3, R0, R3, RZ ;  /* 0x0000000300037210 */ /* 0x000fe20007ffe0ff */
[----:B------:R-:W-:Y:S01]  /*b830*/  IMAD R6, R12, c[0x0][0x3f0], RZ ;  /* 0x0000fc000c067a24 */ /* 0x000fe200078e02ff */
[----:B------:R-:W-:Y:S02]  /*b840*/  MOV R0, R4 ;  /* 0x0000000400007202 */ /* 0x000fe40000000f00 */
[----:B------:R-:W-:Y:S01]  /*b850*/  @P0 SHF.R.U32.HI R0, RZ, c[0x0][0x4f0], R5 ;  /* 0x00013c00ff000a19 */ /* 0x000fe20000011605 */
[C---:B------:R-:W-:Y:S02]  /*b860*/  IMAD R7, R10.reuse, c[0x0][0x3f4], R6 ;  /* 0x0000fd000a077a24 */ /* 0x040fe400078e0206 */
[----:B------:R-:W-:Y:S01]  /*b870*/  IMAD.WIDE.U32 R2, R10, c[0x0][0x3f0], R2 ;  /* 0x0000fc000a027a25 */ /* 0x000fe200078e0002 */
[----:B------:R-:W-:-:S03]  /*b880*/  SHF.R.S32.HI R6, RZ, 0x1f, R0 ;  /* 0x0000001fff067819 */ /* 0x000fc60000011400 */
[----:B------:R-:W-:Y:S01]  /*b890*/  IMAD.MOV R5, RZ, RZ, -R0 ;  /* 0x000000ffff057224 */ /* 0x000fe200078e0a00 */
[----:B------:R-:W-:Y:S01]  /*b8a0*/  IADD3 R3, R3, R7, RZ ;  /* 0x0000000703037210 */ /* 0x000fe20007ffe0ff */
[----:B------:R-:W-:Y:S02]  /*b8b0*/  IMAD R6, R6, c[0x0][0x3e0], RZ ;  /* 0x0000f80006067a24 */ /* 0x000fe400078e02ff */
[----:B------:R-:W-:Y:S02]  /*b8c0*/  IMAD R5, R5, c[0x0][0x4e8], R4 ;  /* 0x00013a0005057a24 */ /* 0x000fe400078e0204 */
[----:B------:R-:W-:-:S03]  /*b8d0*/  IMAD.WIDE.U32 R2, R0, c[0x0][0x3e0], R2 ;  /* 0x0000f80000027a25 */ /* 0x000fc600078e0002 */
[----:B------:R-:W-:Y:S01]  /*b8e0*/  SHF.R.S32.HI R4, RZ, 0x1f, R5 ;  /* 0x0000001fff047819 */ /* 0x000fe20000011405 */
[----:B------:R-:W-:-:S05]  /*b8f0*/  IMAD R0, R0, c[0x0][0x3e4], R6 ;  /* 0x0000f90000007a24 */ /* 0x000fca00078e0206 */
[----:B------:R-:W-:Y:S01]  /*b900*/  IADD3 R3, R3, R0, RZ ;  /* 0x0000000003037210 */ /* 0x000fe20007ffe0ff */
[----:B------:R-:W-:-:S04]  /*b910*/  IMAD R0, R4, c[0x0][0x3d8], RZ ;  /* 0x0000f60004007a24 */ /* 0x000fc800078e02ff */
[C---:B------:R-:W-:Y:S02]  /*b920*/  IMAD R0, R5.reuse, c[0x0][0x3dc], R0 ;  /* 0x0000f70005007a24 */ /* 0x040fe400078e0200 */
[----:B------:R-:W-:-:S04]  /*b930*/  IMAD.WIDE.U32 R2, R5, c[0x0][0x3d8], R2 ;  /* 0x0000f60005027a25 */ /* 0x000fc800078e0002 */
[----:B------:R-:W-:Y:S01]  /*b940*/  IMAD.IADD R0, R3, 0x1, R0 ;  /* 0x0000000103007824 */ /* 0x000fe200078e0200 */
[----:B------:R-:W-:-:S04]  /*b950*/  LEA R14, P0, R2, c[0x0][0x380], 0x1 ;  /* 0x0000e000020e7a11 */ /* 0x000fc800078008ff */
[----:B------:R-:W-:Y:S02]  /*b960*/  LEA.HI.X R12, R2, c[0x0][0x384], R0, 0x1, P0 ;  /* 0x0000e100020c7a11 */ /* 0x000fe400000f0c00 */
[----:B------:R-:W-:Y:S01]  /*b970*/  ISETP.GE.AND P0, PT, R11, R13, PT ;  /* 0x0000000d0b00720c */ /* 0x000fe20003f06270 */
[----:B------:R1:W2:Y:S01]  /*b980*/  SHFL.IDX PT, R2, R14, RZ, 0x1c1f ;  /* 0x001c1fff0e027589 */ /* 0x0002a200000e0000 */
[----:B------:R-:W-:-:S03]  /*b990*/  SHF.L.U32 R0, R8, 0x3, RZ ;  /* 0x0000000308007819 */ /* 0x000fc600000006ff */
[----:B------:R1:W3:Y:S01]  /*b9a0*/  SHFL.IDX PT, R3, R12, RZ, 0x1c1f ;  /* 0x001c1fff0c037589 */ /* 0x0002e200000e0000 */
[C---:B------:R-:W-:Y:S02]  /*b9b0*/  IADD3 R9, R0.reuse, 0x20, RZ ;  /* 0x0000002000097810 */ /* 0x040fe40007ffe0ff */
[----:B------:R-:W-:-:S05]  /*b9c0*/  IADD3 R10, R0, 0x40, RZ ;  /* 0x00000040000a7810 */ /* 0x000fca0007ffe0ff */
        /* <DEDUP_REMOVED lines=11> */
[----:B------:R2:W-:Y:S02]  /*ba80*/  @!P2 ST.E.128 [R6.64], RZ ;  /* 0x000000ff0600a985 */ /* 0x0005e4000c101d04 */
[----:B------:R-:W-:-:S04]  /*ba90*/  @!P1 IMAD.WIDE R4, R5, 0x2, R2 ;  /* 0x0000000205049825 */ /* 0x000fc800078e0202 */
[----:B------:R-:W-:Y:S01]  /*baa0*/  @!P0 IMAD.WIDE R2, R8, 0x2, R2 ;  /* 0x0000000208028825 */ /* 0x000fe200078e0202 */
[----:B------:R2:W-:Y:S04]  /*bab0*/  @!P1 ST.E.128 [R4.64], RZ ;  /* 0x000000ff04009985 */ /* 0x0005e8000c101d04 */
[----:B------:R2:W-:Y:S02]  /*bac0*/  @!P0 ST.E.128 [R2.64], RZ ;  /* 0x000000ff02008985 */ /* 0x0005e4000c101d04 */
.L_x_42:
[----:B------:R-:W-:Y:S05]  /*bad0*/  BSYNC B0 ;  /* 0x0000000000007941 */ /* 0x000fea0003800000 */
.L_x_41:
[----:B--2---:R-:W-:Y:S01]  /*bae0*/  IADD3 R4, R11, 0x20, RZ ;  /* 0x000000200b047810 */ /* 0x004fe20007ffe0ff */
[----:B---3--:R2:W3:Y:S01]  /*baf0*/  SHFL.IDX PT, R3, R12, 0x1, 0x1c1f ;  /* 0x003c1f000c037f89 */ /* 0x0084e200000e0000 */
[----:B------:R-:W-:Y:S02]  /*bb00*/  BSSY B0, `(.L_x_43) ;  /* 0x0000013000007945 */ /* 0x000fe40003800000 */
[----:B------:R-:W-:Y:S01]  /*bb10*/  ISETP.GE.AND P0, PT, R4, R13, PT ;  /* 0x0000000d0400720c */ /* 0x000fe20003f06270 */
[----:B------:R2:W4:-:S12]  /*bb20*/  SHFL.IDX PT, R2, R14, 0x1, 0x1c1f ;  /* 0x003c1f000e027f89 */ /* 0x00051800000e0000 */
        /* <DEDUP_REMOVED lines=16> */
.L_x_44:
[----:B------:R-:W-:Y:S05]  /*bc30*/  BSYNC B0 ;  /* 0x0000000000007941 */ /* 0x000fea0003800000 */
.L_x_43:
[----:B---3--:R-:W-:Y:S01]  /*bc40*/  IADD3 R4, R11, 0x40, RZ ;  /* 0x000000400b047810 */ /* 0x008fe20007ffe0ff */
[----:B------:R3:W1:Y:S01]  /*bc50*/  SHFL.IDX PT, R3, R12, 0x2, 0x1c1f ;  /* 0x005c1f000c037f89 */ /* 0x00066200000e0000 */
[----:B------:R-:W-:Y:S02]  /*bc60*/  BSSY B0, `(.L_x_45) ;  /* 0x0000013000007945 */ /* 0x000fe40003800000 */
[----:B------:R-:W-:Y:S01]  /*bc70*/  ISETP.GE.AND P0, PT, R4, R13, PT ;  /* 0x0000000d0400720c */ /* 0x000fe20003f06270 */
[----:B----4-:R3:W4:-:S12]  /*bc80*/  SHFL.IDX PT, R2, R14, 0x2, 0x1c1f ;  /* 0x005c1f000e027f89 */ /* 0x01071800000e0000 */
[----:B------:R-:W-:Y:S05]  /*bc90*/  @P0 BRA `(.L_x_46) ;  /* 0x000000f000000947 */ /* 0x000fea0003800000 */
[----:B------:R-:W-:Y:S02]  /*bca0*/  ISETP.GE.AND P1, PT, R9, c[0x0][0x3c8], PT ;  /* 0x0000f20009007a0c */ /* 0x000fe40003f26270 */
[----:B------:R-:W-:Y:S02]  /*bcb0*/  ISETP.GE.AND P0, PT, R10, c[0x0][0x3c8], PT ;  /* 0x0000f2000a007a0c */ /* 0x000fe40003f06270 */
[----:B------:R-:W-:-:S09]  /*bcc0*/  ISETP.GE.AND P2, PT, R0, c[0x0][0x3c8], PT ;  /* 0x0000f20000007a0c */ /* 0x000fd20003f46270 */
[----:B------:R-:W-:Y:S02]  /*bcd0*/  @!P1 SHF.R.S32.HI R5, RZ, 0x1f, R9 ;  /* 0x0000001fff059819 */ /* 0x000fe40000011409 */
[----:B------:R-:W-:Y:S02]  /*bce0*/  @!P0 SHF.R.S32.HI R4, RZ, 0x1f, R10 ;  /* 0x0000001fff048819 */ /* 0x000fe4000001140a */
[----:B------:R-:W-:Y:S01]  /*bcf0*/  @!P1 LEA.HI R5, R5, R9, RZ, 0x3 ;  /* 0x0000000905059211 */ /* 0x000fe200078f18ff */
[--C-:B-1--4-:R-:W-:Y:S01]  /*bd00*/  @!P2 IMAD.WIDE R6, R0, 0x2, R2.reuse ;  /* 0x000000020006a825 */ /* 0x112fe200078e0202 */
        /* <DEDUP_REMOVED lines=8> */
.L_x_46:
[----:B------:R-:W-:Y:S05]  /*bd90*/  BSYNC B0 ;  /* 0x0000000000007941 */ /* 0x000fea0003800000 */
.L_x_45:
[----:B-1----:R-:W-:Y:S01]  /*bda0*/  IADD3 R4, R11, 0x60, RZ ;  /* 0x000000600b047810 */ /* 0x002fe20007ffe0ff */
[----:B------:R1:W2:Y:S03]  /*bdb0*/  SHFL.IDX PT, R3, R12, 0x3, 0x1c1f ;  /* 0x007c1f000c037f89 */ /* 0x0002a600000e0000 */
[----:B------:R-:W-:Y:S01]  /*bdc0*/  ISETP.GE.AND P0, PT, R4, R13, PT ;  /* 0x0000000d0400720c */ /* 0x000fe20003f06270 */
[----:B----4-:R1:W4:-:S12]  /*bdd0*/  SHFL.IDX PT, R2, R14, 0x3, 0x1c1f ;  /* 0x007c1f000e027f89 */ /* 0x01031800000e0000 */
[----:B------:R-:W-:Y:S05]  /*bde0*/  @P0 EXIT ;  /* 0x000000000000094d */ /* 0x000fea0003800000 */
[----:B------:R-:W-:Y:S02]  /*bdf0*/  ISETP.GE.AND P0, PT, R9, c[0x0][0x3c8], PT ;  /* 0x0000f20009007a0c */ /* 0x000fe40003f06270 */
[----:B------:R-:W-:-:S11]  /*be00*/  ISETP.GE.AND P1, PT, R0, c[0x0][0x3c8], PT ;  /* 0x0000f20000007a0c */ /* 0x000fd60003f26270 */
[----:B------:R-:W-:Y:S02]  /*be10*/  @!P0 SHF.R.S32.HI R4, RZ, 0x1f, R9 ;  /* 0x0000001fff048819 */ /* 0x000fe40000011409 */
[----:B--2-4-:R-:W-:Y:S02]  /*be20*/  @!P1 IMAD.WIDE R6, R0, 0x2, R2 ;  /* 0x0000000200069825 */ /* 0x014fe400078e0202 */
[----:B------:R-:W-:-:S03]  /*be30*/  @!P0 LEA.HI R4, R4, R9, RZ, 0x3 ;  /* 0x0000000904048211 */ /* 0x000fc600078f18ff */
[----:B------:R2:W-:Y:S01]  /*be40*/  @!P1 ST.E.128 [R6.64], RZ ;  /* 0x000000ff06009985 */ /* 0x0005e2000c101d04 */
[----:B------:R-:W-:-:S05]  /*be50*/  @!P0 LOP3.LUT R4, R4, 0xfffffff8, RZ, 0xc0, !PT ;  /* 0xfffffff804048812 */ /* 0x000fca00078ec0ff */
[----:B------:R-:W-:-:S05]  /*be60*/  @!P0 IMAD.WIDE R4, R4, 0x2, R2 ;  /* 0x0000000204048825 */ /* 0x000fca00078e0202 */
[----:B------:R2:W-:Y:S01]  /*be70*/  @!P0 ST.E.128 [R4.64], RZ ;  /* 0x000000ff04008985 */ /* 0x0005e2000c101d04 */
[----:B------:R-:W-:-:S13]  /*be80*/  ISETP.GE.AND P0, PT, R10, c[0x0][0x3c8], PT ;  /* 0x0000f2000a007a0c */ /* 0x000fda0003f06270 */
[----:B------:R-:W-:Y:S05]  /*be90*/  @P0 EXIT ;  /* 0x000000000000094d */ /* 0x000fea0003800000 */
[----:B------:R-:W-:-:S04]  /*bea0*/  SHF.R.S32.HI R0, RZ, 0x1f, R10 ;  /* 0x0000001fff007819 */ /* 0x000fc8000001140a */
[----:B------:R-:W-:-:S04]  /*beb0*/  LEA.HI R0, R0, R10, RZ, 0x3 ;  /* 0x0000000a00007211 */ /* 0x000fc800078f18ff */
[----:B------:R-:W-:-:S05]  /*bec0*/  LOP3.LUT R0, R0, 0xfffffff8, RZ, 0xc0, !PT ;  /* 0xfffffff800007812 */ /* 0x000fca00078ec0ff */
[----:B------:R-:W-:-:S05]  /*bed0*/  IMAD.WIDE R2, R0, 0x2, R2 ;  /* 0x0000000200027825 */ /* 0x000fca00078e0202 */
[----:B------:R-:W-:Y:S01]  /*bee0*/  ST.E.128 [R2.64], RZ ;  /* 0x000000ff02007985 */ /* 0x000fe2000c101d04 */
[----:B------:R-:W-:Y:S05]  /*bef0*/  EXIT ;  /* 0x000000000000794d */ /* 0x000fea0003800000 */
.L_x_47:
        /* <DEDUP_REMOVED lines=16> */
.L_x_755:


//--------------------- .text._ZN7cutlass13device_kernelIN5flash19enable_sm80_to_sm89INS1_16FlashAttnFwdSm80INS1_25CollectiveMainloopFwdSm80ILi4ELi1ELb0EN4cute5tupleIJNS5_1CILi128EEENS7_ILi64EEENS7_ILi96EEEEEELi96ENS_10bfloat16_tEfNS_4arch4Sm80ELb0ELb0ELb1ELb1ELb0ELb1ELb1ELb0EEENS1_21CollectiveEpilogueFwdINS6_IJS8_SA_S9_EEENS6_IJNS7_ILi1EEESI_SI_EEESC_SE_Li128ELb1ELb1ELb0ELb0EEENS1_19SingleTileSchedulerILb1ELb0ELb1ELi128EEEEEEEEEvNT_6ParamsE --------------------------
	.section	.text._ZN7cutlass13device_kernelIN5flash19enable_sm80_to_sm89INS1_16FlashAttnFwdSm80INS1_25CollectiveMainloopFwdSm80ILi4ELi1ELb0EN4cute5tupleIJNS5_1CILi128EEENS7_ILi64EEENS7_ILi96EEEEEELi96ENS_10bfloat16_tEfNS_4arch4Sm80ELb0ELb0ELb1ELb1ELb0ELb1ELb1ELb0EEENS1_21CollectiveEpilogueFwdINS6_IJS8_SA_S9_EEENS6_IJNS7_ILi1EEESI_SI_EEESC_SE_Li128ELb1ELb1ELb0ELb0EEENS1_19SingleTileSchedulerILb1ELb0ELb1ELi128EEEEEEEEEvNT_6ParamsE,"ax",@progbits
	.sectioninfo	@"SHI_REGISTERS=255"
	.align	128
.text._ZN7cutlass13device_kernelIN5flash19enable_sm80_to_sm89INS1_16FlashAttnFwdSm80INS1_25CollectiveMainloopFwdSm80ILi4ELi1ELb0EN4cute5tupleIJNS5_1CILi128EEENS7_ILi64EEENS7_ILi96EEEEEELi96ENS_10bfloat16_tEfNS_4arch4Sm80ELb0ELb0ELb1ELb1ELb0ELb1ELb1ELb0EEENS1_21CollectiveEpilogueFwdINS6_IJS8_SA_S9_EEENS6_IJNS7_ILi1EEESI_SI_EEESC_SE_Li128ELb1ELb1ELb0ELb0EEENS1_19SingleTileSchedulerILb1ELb0ELb1ELi128EEEEEEEEEvNT_6ParamsE:
        .type           _ZN7cutlass13device_kernelIN5flash19enable_sm80_to_sm89INS1_16FlashAttnFwdSm80INS1_25CollectiveMainloopFwdSm80ILi4ELi1ELb0EN4cute5tupleIJNS5_1CILi128EEENS7_ILi64EEENS7_ILi96EEEEEELi96ENS_10bfloat16_tEfNS_4arch4Sm80ELb0ELb0ELb1ELb1ELb0ELb1ELb1ELb0EEENS1_21CollectiveEpilogueFwdINS6_IJS8_SA_S9_EEENS6_IJNS7_ILi1EEESI_SI_EEESC_SE_Li128ELb1ELb1ELb0ELb0EEENS1_19SingleTileSchedulerILb1ELb0ELb1ELi128EEEEEEEEEvNT_6ParamsE,@function
        .size           _ZN7cutlass13device_kernelIN5flash19enable_sm80_to_sm89INS1_16FlashAttnFwdSm80INS1_25CollectiveMainloopFwdSm80ILi4ELi1ELb0EN4cute5tupleIJNS5_1CILi128EEENS7_ILi64EEENS7_ILi96EEEEEELi96ENS_10bfloat16_tEfNS_4arch4Sm80ELb0ELb0ELb1ELb1ELb0ELb1ELb1ELb0EEENS1_21CollectiveEpilogueFwdINS6_IJS8_SA_S9_EEENS6_IJNS7_ILi1EEESI_SI_EEESC_SE_Li128ELb1ELb1ELb0ELb0EEENS1_19SingleTileSchedulerILb1ELb0ELb1ELi128EEEEEEEEEvNT_6ParamsE,(.L_x_756 - _ZN7cutlass13device_kernelIN5flash19enable_sm80_to_sm89INS1_16FlashAttnFwdSm80INS1_25CollectiveMainloopFwdSm80ILi4ELi1ELb0EN4cute5tupleIJNS5_1CILi128EEENS7_ILi64EEENS7_ILi96EEEEEELi96ENS_10bfloat16_tEfNS_4arch4Sm80ELb0ELb0ELb1ELb1ELb0ELb1ELb1ELb0EEENS1_21CollectiveEpilogueFwdINS6_IJS8_SA_S9_EEENS6_IJNS7_ILi1EEESI_SI_EEESC_SE_Li128ELb1ELb1ELb0ELb0EEENS1_19SingleTileSchedulerILb1ELb0ELb1ELi128EEEEEEEEEvNT_6ParamsE)
        .other          _ZN7cutlass13device_kernelIN5flash19enable_sm80_to_sm89INS1_16FlashAttnFwdSm80INS1_25CollectiveMainloopFwdSm80ILi4ELi1ELb0EN4cute5tupleIJNS5_1CILi128EEENS7_ILi64EEENS7_ILi96EEEEEELi96ENS_10bfloat16_tEfNS_4arch4Sm80ELb0ELb0ELb1ELb1ELb0ELb1ELb1ELb0EEENS1_21CollectiveEpilogueFwdINS6_IJS8_SA_S9_EEENS6_IJNS7_ILi1EEESI_SI_EEESC_SE_Li128ELb1ELb1ELb0ELb0EEENS1_19SingleTileSchedulerILb1ELb0ELb1ELi128EEEEEEEEEvNT_6ParamsE,@"STO_CUDA_ENTRY STV_DEFAULT"
_ZN7cutlass13device_kernelIN5flash19enable_sm80_to_sm89INS1_16FlashAttnFwdSm80INS1_25CollectiveMainloopFwdSm80ILi4ELi1ELb0EN4cute5tupleIJNS5_1CILi128EEENS7_ILi64EEENS7_ILi96EEEEEELi96ENS_10bfloat16_tEfNS_4arch4Sm80ELb0ELb0ELb1ELb1ELb0ELb1ELb1ELb0EEENS1_21CollectiveEpilogueFwdINS6_IJS8_SA_S9_EEENS6_IJNS7_ILi1EEESI_SI_EEESC_SE_Li128ELb1ELb1ELb0ELb0EEENS1_19SingleTileSchedulerILb1ELb0ELb1ELi128EEEEEEEEEvNT_6ParamsE:
        /* <DEDUP_REMOVED lines=17> */
.L_x_49:
        /* <DEDUP_REMOVED lines=8> */
.L_x_51:
[----:B------:R-:W-:-:S05]  /*0190*/  MOV R0, c[0x0][0x54c] ;  /* 0x0001530000007a02 */ /* 0x000fca0000000f00 */
.L_x_50:
[----:B-----5:R-:W-:Y:S01]  /*01a0*/  IMAD R0, R0, c[0x0][0x548], RZ ;  /* 0x0001520000007a24 */ /* 0x020fe200078e02ff */
[----:B-1----:R-:W-:-:S04]  /*01b0*/  SHF.L.U32 R2, R161, 0x7, RZ ;  /* 0x00000007a1027819 */ /* 0x002fc800000006ff */
[----:B------:R-:W-:-:S04]  /*01c0*/  ISETP.GE.AND P0, PT, R2, R0, PT ;  /* 0x000000000200720c */ /* 0x000fc80003f06270 */
[----:B------:R-:W-:-:S05]  /*01d0*/  SEL R0, R5, 0xffffffff, !P0 ;  /* 0xffffffff05007807 */ /* 0x000fca0004000000 */
[----:B------:R1:W-:Y:S01]  /*01e0*/  STL [R1+0x58], R0 ;  /* 0x0000580001007387 */ /* 0x0003e20000100800 */
[----:B------:R-:W-:Y:S05]  /*01f0*/  BRA `(.L_x_52) ;  /* 0x0000013000007947 */ /* 0x000fea0003800000 */
.L_x_48:
[----:B---3--:R-:W-:-:S04]  /*0200*/  ISETP.NE.U32.AND P0, PT, RZ, c[0x0][0x568], PT ;  /* 0x00015a00ff007a0c */ /* 0x008fc80003f05070 */
[----:B------:R-:W-:-:S13]  /*0210*/  ISETP.NE.AND.EX P0, PT, RZ, c[0x0][0x56c], PT, P0 ;  /* 0x00015b00ff007a0c */ /* 0x000fda0003f05300 */
[----:B------:R-:W-:Y:S05]  /*0220*/  @!P0 BRA `(.L_x_53) ;  /* 0x0000002000008947 */ /* 0x000fea0003800000 */
[----:B------:R1:W5:Y:S01]  /*0230*/  LDG.E R0, [R2.64] ;  /* 0x0000000602007981 */ /* 0x000362000c1e1900 */
[----:B------:R-:W-:Y:S05]  /*0240*/  BRA `(.L_x_54) ;  /* 0x0000009000007947 */ /* 0x000fea0003800000 */
.L_x_53:
        /* <DEDUP_REMOVED lines=8> */
.L_x_55:
[----:B------:R-:W-:-:S05]  /*02d0*/  MOV R0, c[0x0][0x54c] ;  /* 0x0001530000007a02 */ /* 0x000fca0000000f00 */
.L_x_54:
[----:B-----5:R-:W-:Y:S01]  /*02e0*/  IMAD R0, R0, c[0x0][0x548], RZ ;  /* 0x0001520000007a24 */ /* 0x020fe200078e02ff */
[----:B-1----:R-:W-:-:S04]  /*02f0*/  SHF.L.U32 R2, R161, 0x7, RZ ;  /* 0x00000007a1027819 */ /* 0x002fc800000006ff */
[----:B------:R-:W-:-:S04]  /*0300*/  ISETP.GE.AND P0, PT, R2, R0, PT ;  /* 0x000000000200720c */ /* 0x000fc80003f06270 */
[----:B------:R-:W-:-:S05]  /*0310*/  SEL R0, R5, 0xffffffff, !P0 ;  /* 0xffffffff05007807 */ /* 0x000fca0004000000 */
[----:B------:R1:W-:Y:S04]  /*0320*/  STL [R1+0x58], R0 ;  /* 0x0000580001007387 */ /* 0x0003e80000100800 */
.L_x_52:
[----:B------:R-:W2:Y:S02]  /*0330*/  LDL R17, [R1+0x58] ;  /* 0x0000580001117983 */ /* 0x000ea40000100800 */
[----:B--2---:R-:W-:-:S13]  /*0340*/  ISETP.GE.AND P0, PT, R17, RZ, PT ;  /* 0x000000ff1100720c */ /* 0x004fda0003f06270 */
[----:B------:R-:W-:Y:S05]  /*0350*/  @!P0 EXIT ;  /* 0x000000000000894d */ /* 0x000fea0003800000 */
[----:B------:R-:W-:Y:S01]  /*0360*/  ISETP.NE.U32.AND P0, PT, RZ, c[0x0][0x370], PT ;  /* 0x0000dc00ff007a0c */ /* 0x000fe20003f05070 */
[----:B------:R-:W-:Y:S01]  /*0370*/  IMAD.MOV.U32 R144, RZ, RZ, RZ ;  /* 0x000000ffff907224 */ /* 0x000fe200078e00ff */
[----:B------:R-:W-:Y:S01]  /*0380*/  ISETP.NE.U32.AND P1, PT, RZ, c[0x0][0x360], PT ;  /* 0x0000d800ff007a0c */ /* 0x000fe20003f25070 */
[----:B------:R-:W-:Y:S01]  /*0390*/  CS2R R148, SRZ ;  /* 0x0000000000947805 */ /* 0x000fe2000001ff00 */
[----:B------:R-:W-:Y:S01]  /*03a0*/  ISETP.NE.AND.EX P2, PT, RZ, c[0x0][0x374], PT, P0 ;  /* 0x0000dd00ff007a0c */ /* 0x000fe20003f45300 */
[----:B------:R-:W-:Y:S01]  /*03b0*/  IMAD.MOV.U32 R12, RZ, RZ, RZ ;  /* 0x000000ffff0c7224 */ /* 0x000fe200078e00ff */
[----:B------:R-:W-:Y:S01]  /*03c0*/  ISETP.NE.AND.EX P0, PT, RZ, c[0x0][0x364], PT, P1 ;  /* 0x0000d900ff007a0c */ /* 0x000fe20003f05310 */
[CC--:B------:R-:W-:Y:S01]  /*03d0*/  IMAD.WIDE R6, R17.reuse, R13.reuse, c[0x0][0x348] ;  /* 0x0000d20011067625 */ /* 0x0c0fe200078e020d */
[----:B------:R-:W-:Y:S02]  /*03e0*/  ISETP.NE.U32.AND P1, PT, RZ, c[0x0][0x348], PT ;  /* 0x0000d200ff007a0c */ /* 0x000fe40003f25070 */
[----:B------:R-:W-:Y:S01]  /*03f0*/  ISETP.NE.U32.AND P5, PT, RZ, c[0x0][0x350], PT ;  /* 0x0000d400ff007a0c */ /* 0x000fe20003fa5070 */
[----:B------:R-:W-:Y:S01]  /*0400*/  IMAD.WIDE R4, R17, R13, c[0x0][0x350] ;  /* 0x0000d40011047625 */ /* 0x000fe200078e020d */
[----:B------:R-:W-:-:S02]  /*0410*/  ISETP.NE.U32.AND P3, PT, RZ, c[0x0][0x358], PT ;  /* 0x0000d600ff007a0c */ /* 0x000fc40003f65070 */
[----:B------:R-:W-:Y:S01]  /*0420*/  ISETP.NE.AND.EX P1, PT, RZ, c[0x0][0x34c], PT, P1 ;  /* 0x0000d300ff007a0c */ /* 0x000fe20003f25310 */
[CC--:B------:R-:W-:Y:S01]  /*0430*/  IMAD.WIDE R2, R17.reuse, R13.reuse, c[0x0][0x358] ;  /* 0x0000d60011027625 */ /* 0x0c0fe200078e020d */
[----:B------:R-:W-:Y:S02]  /*0440*/  ISETP.NE.AND.EX P5, PT, RZ, c[0x0][0x354], PT, P5 ;  /* 0x0000d500ff007a0c */ /* 0x000fe40003fa5350 */
[----:B------:R-:W-:Y:S01]  /*0450*/  ISETP.NE.AND.EX P3, PT, RZ, c[0x0][0x35c], PT, P3 ;  /* 0x0000d700ff007a0c */ /* 0x000fe20003f65330 */
[CC--:B------:R-:W-:Y:S01]  /*0460*/  @P2 IMAD.WIDE R10, R17.reuse, R13.reuse, c[0x0][0x370] ;  /* 0x0000dc00110a2625 */ /* 0x0c0fe200078e020d */
[----:B------:R-:W2:Y:S03]  /*0470*/  S2R R51, SR_CTAID.Y ;  /* 0x0000000000337919 */ /* 0x000ea60000002600 */
[----:B------:R-:W-:Y:S01]  /*0480*/  IMAD.MOV.U32 R153, RZ, RZ, c[0x0][0x168] ;  /* 0x00005a00ff997624 */ /* 0x000fe200078e00ff */
[----:B------:R3:W5:Y:S01]  /*0490*/  @P2 LDG.E R144, [R10.64] ;  /* 0x000000060a902981 */ /* 0x000762000c1e1900 */
[----:B------:R-:W-:-:S03]  /*04a0*/  @P0 IMAD.WIDE R8, R17, R13, c[0x0][0x360] ;  /* 0x0000d80011080625 */ /* 0x000fc600078e020d */
[----:B------:R3:W5:Y:S04]  /*04b0*/  @P1 LDG.E R149, [R6.64] ;  /* 0x0000000606951981 */ /* 0x000768000c1e1900 */
[----:B------:R3:W5:Y:S04]  /*04c0*/  @P5 LDG.E R148, [R4.64] ;  /* 0x0000000604945981 */ /* 0x000768000c1e1900 */
[----:B------:R3:W5:Y:S01]  /*04d0*/  @P3 LDG.E R12, [R2.64] ;  /* 0x00000006020c3981 */ /* 0x000762000c1e1900 */
[----:B------:R-:W-:-:S03]  /*04e0*/  IMAD.MOV.U32 R94, RZ, RZ, c[0x0][0x228] ;  /* 0x00008a00ff5e7624 */ /* 0x000fc600078e00ff */
[----:B------:R4:W5:Y:S01]  /*04f0*/  @P0 LDG.E R153, [R8.64] ;  /* 0x0000000608990981 */ /* 0x000962000c1e1900 */
[----:B--2---:R-:W-:Y:S01]  /*0500*/  SHF.R.S32.HI R169, RZ, 0x1f, R51 ;  /* 0x0000001fffa97819 */ /* 0x004fe20000011433 */
[----:B----4-:R-:W-:Y:S01]  /*0510*/  IMAD.MOV.U32 R8, RZ, RZ, c[0x0][0x1d0] ;  /* 0x00007400ff087624 */ /* 0x010fe200078e00ff */
[----:B------:R-:W-:Y:S05]  /*0520*/  @P0 BRA `(.L_x_56) ;  /* 0x0000004000000947 */ /* 0x000fea0003800000 */
[----:B---3--:R-:W-:Y:S05]  /*0530*/  @!P1 BRA `(.L_x_56) ;  /* 0x0000003000009947 */ /* 0x008fea0003800000 */
[----:B-1----:R1:W2:Y:S04]  /*0540*/  LDG.E R0, [R6.64] ;  /* 0x0000000606007981 */ /* 0x0022a8000c1e1900 */
[----:B-1----:R-:W2:Y:S02]  /*0550*/  LDG.E R6, [R6.64+0x4] ;  /* 0x0000040606067981 */ /* 0x002ea4000c1e1900 */
[----:B--2--5:R-:W-:Y:S02]  /*0560*/  IADD3 R153, -R0, R6, RZ ;  /* 0x0000000600997210 */ /* 0x024fe40007ffe1ff */
.L_x_56:
[----:B---3--:R-:W-:-:S04]  /*0570*/  ISETP.NE.U32.AND P0, PT, RZ, c[0x0][0x368], PT ;  /* 0x0000da00ff007a0c */ /* 0x008fc80003f05070 */
[----:B------:R-:W-:-:S13]  /*0580*/  ISETP.NE.AND.EX P0, PT, RZ, c[0x0][0x36c], PT, P0 ;  /* 0x0000db00ff007a0c */ /* 0x000fda0003f05300 */
[----:B------:R-:W-:Y:S05]  /*0590*/  @!P0 BRA `(.L_x_57) ;  /* 0x0000003000008947 */ /* 0x000fea0003800000 */
[----:B------:R-:W-:-:S05]  /*05a0*/  IMAD.WIDE R4, R17, R13, c[0x0][0x368] ;  /* 0x0000da0011047625 */ /* 0x000fca00078e020d */
[----:B------:R2:W5:Y:S01]  /*05b0*/  LDG.E R8, [R4.64] ;  /* 0x0000000604087981 */ /* 0x000562000c1e1900 */
[----:B------:R-:W-:Y:S05]  /*05c0*/  BRA `(.L_x_58) ;  /* 0x0000004000007947 */ /* 0x000fea0003800000 */
.L_x_57:
[----:B------:R-:W-:Y:S05]  /*05d0*/  @!P5 BRA `(.L_x_58) ;  /* 0x000000300000d947 */ /* 0x000fea0003800000 */
[----:B-1----:R1:W2:Y:S04]  /*05e0*/  LDG.E R0, [R4.64] ;  /* 0x0000000604007981 */ /* 0x0022a8000c1e1900 */
[----:B-1----:R-:W2:Y:S02]  /*05f0*/  LDG.E R4, [R4.64+0x4] ;  /* 0x0000040604047981 */ /* 0x002ea4000c1e1900 */
[----:B--2---:R-:W-:Y:S02]  /*0600*/  IADD3 R8, -R0, R4, RZ ;  /* 0x0000000400087210 */ /* 0x004fe40007ffe1ff */
.L_x_58:
[----:B--2---:R2:W3:Y:S04]  /*0610*/  @P3 LDG.E R5, [R2.64] ;  /* 0x0000000602053981 */ /* 0x0044e8000c1e1900 */
[----:B------:R2:W3:Y:S01]  /*0620*/  @P3 LDG.E R4, [R2.64+0x4] ;  /* 0x0000040602043981 */ /* 0x0004e2000c1e1900 */
[----:B------:R-:W-:Y:S01]  /*0630*/  ISETP.NE.U32.AND P0, PT, RZ, c[0x0][0x378], PT ;  /* 0x0000de00ff007a0c */ /* 0x000fe20003f05070 */
[----:B-----5:R-:W-:-:S03]  /*0640*/  IMAD.MOV.U32 R145, RZ, RZ, R8 ;  /* 0x000000ffff917224 */ /* 0x020fc600078e0008 */
[----:B------:R-:W-:Y:S01]  /*0650*/  ISETP.NE.AND.EX P0, PT, RZ, c[0x0][0x37c], PT, P0 ;  /* 0x0000df00ff007a0c */ /* 0x000fe20003f05300 */
[----:B-1----:R-:W-:-:S12]  /*0660*/  IMAD.IADD R0, R8, 0x1, -R144 ;  /* 0x0000000108007824 */ /* 0x002fd800078e0a90 */
[----:B--2---:R-:W-:-:S05]  /*0670*/  @P0 IMAD.WIDE R2, R17, R13, c[0x0][0x378] ;  /* 0x0000de0011020625 */ /* 0x004fca00078e020d */
[----:B------:R1:W5:Y:S01]  /*0680*/  @P0 LDG.E R145, [R2.64] ;  /* 0x0000000602910981 */ /* 0x000362000c1e1900 */
[----:B---3--:R-:W-:-:S04]  /*0690*/  @P3 IMAD.IADD R94, R4, 0x1, -R5 ;  /* 0x00000001045e3824 */ /* 0x008fc800078e0a05 */
[----:B------:R-:W-:-:S05]  /*06a0*/  IMAD.IADD R165, R0, 0x1, R94 ;  /* 0x0000000100a57824 */ /* 0x000fca00078e025e */
[----:B-1----:R-:W-:-:S04]  /*06b0*/  IADD3 R2, R165, 0x3f, RZ ;  /* 0x0000003fa5027810 */ /* 0x002fc80007ffe0ff */
[----:B------:R-:W-:-:S04]  /*06c0*/  SHF.R.S32.HI R3, RZ, 0x1f, R2 ;  /* 0x0000001fff037819 */ /* 0x000fc80000011402 */
[----:B------:R-:W-:Y:S01]  /*06d0*/  LEA.HI R250, R3, R2, RZ, 0x6 ;  /* 0x0000000203fa7211 */ /* 0x000fe200078f30ff */
[----:B------:R-:W-:-:S03]  /*06e0*/  IMAD.MOV R3, RZ, RZ, -R0 ;  /* 0x000000ffff037224 */ /* 0x000fc600078e0a00 */
[----:B------:R-:W-:-:S05]  /*06f0*/  LOP3.LUT R2, R250, 0xffffffc0, RZ, 0xc0, !PT ;  /* 0xffffffc0fa027812 */ /* 0x000fca00078ec0ff */
[----:B------:R-:W-:Y:S01]  /*0700*/  IMAD.IADD R0, R2, 0x1, -R0 ;  /* 0x0000000102007824 */ /* 0x000fe200078e0a00 */
[----:B------:R-:W-:-:S04]  /*0710*/  IMNMX R2, RZ, R3, !PT ;  /* 0x00000003ff027217 */ /* 0x000fc80007800200 */
[----:B------:R-:W-:Y:S02]  /*0720*/  IMNMX R0, R0, R94, PT ;  /* 0x0000005e00007217 */ /* 0x000fe40003800200 */
[----:B------:R-:W-:Y:S02]  /*0730*/  SHF.R.U32.HI R142, RZ, 0x6, R2 ;  /* 0x00000006ff8e7819 */ /* 0x000fe40000011602 */
[----:B------:R-:W-:-:S03]  /*0740*/  ISETP.GT.AND P0, PT, R0, R2, PT ;  /* 0x000000020000720c */ /* 0x000fc60003f04270 */
[----:B------:R-:W-:-:S10]  /*0750*/  IMAD.MOV.U32 R4, RZ, RZ, R142 ;  /* 0x000000ffff047224 */ /* 0x000fd400078e008e */
[----:B------:R-:W-:-:S04]  /*0760*/  @P0 IADD3 R0, R0, 0x3f, RZ ;  /* 0x0000003f00000810 */ /* 0x000fc80007ffe0ff */
[----:B------:R-:W-:-:S04]  /*0770*/  @P0 SHF.R.S32.HI R2, RZ, 0x1f, R0 ;  /* 0x0000001fff020819 */ /* 0x000fc80000011400 */
[----:B------:R-:W-:-:S04]  /*0780*/  @P0 LEA.HI R0, R2, R0, RZ, 0x6 ;  /* 0x0000000002000211 */ /* 0x000fc800078f30ff */
[----:B------:R-:W-:-:S04]  /*0790*/  @P0 SHF.R.S32.HI R4, RZ, 0x6, R0 ;  /* 0x00000006ff040819 */ /* 0x000fc80000011400 */
[----:B------:R-:W-:-:S13]  /*07a0*/  ISETP.GT.AND P0, PT, R4, R142, PT ;  /* 0x0000008e0400720c */ /* 0x000fda0003f04270 */
[----:B------:R-:W-:Y:S05]  /*07b0*/  @!P0 BRA `(.L_x_59) ;  /* 0x0000507000008947 */ /* 0x000fea0003800000 */
[----:B------:R-:W-:-:S04]  /*07c0*/  ISETP.NE.U32.AND P2, PT, RZ, c[0x0][0x340], PT ;  /* 0x0000d000ff007a0c */ /* 0x000fc80003f45070 */
[----:B------:R-:W-:-:S13]  /*07d0*/  ISETP.NE.AND.EX P2, PT, RZ, c[0x0][0x344], PT, P2 ;  /* 0x0000d100ff007a0c */ /* 0x000fda0003f45320 */
[----:B------:R-:W-:-:S05]  /*07e0*/  @P2 IMAD.WIDE R2, R17, R13, c[0x0][0x340] ;  /* 0x0000d00011022625 */ /* 0x000fca00078e020d */
[----:B------:R1:W2:Y:S01]  /*07f0*/  @P2 LDG.E R15, [R2.64] ;  /* 0x00000006020f2981 */ /* 0x0002a2000c1e1900 */
[----:B------:R-:W-:Y:S01]  /*0800*/  SHF.R.S32.HI R10, RZ, 0x1f, R167 ;  /* 0x0000001fff0a7819 */ /* 0x000fe200000114a7 */
[----:B------:R-:W-:Y:S01]  /*0810*/  IMAD.MOV.U32 R159, RZ, RZ, c[0x0][0x238] ;  /* 0x00008e00ff9f7624 */ /* 0x000fe200078e00ff */
[----:B------:R-:W-:Y:S01]  /*0820*/  IADD3 R77, R4, -0x1, RZ ;  /* 0xffffffff044d7810 */ /* 0x000fe20007ffe0ff */
[----:B------:R-:W-:Y:S01]  /*0830*/  IMAD.MOV.U32 R151, RZ, RZ, 0x6 ;  /* 0x00000006ff977424 */ /* 0x000fe200078e00ff */
[----:B------:R-:W-:Y:S01]  /*0840*/  SHF.R.S32.HI R7, RZ, 0x1f, R12 ;  /* 0x0000001fff077819 */ /* 0x000fe2000001140c */
[----:B------:R-:W-:Y:S01]  /*0850*/  IMAD.SHL.U32 R160, R159, 0x40, RZ ;  /* 0x000000409fa07824 */ /* 0x000fe200078e00ff */
[----:B------:R-:W-:Y:S01]  /*0860*/  LEA.HI R30, R167, R167, RZ, 0x1 ;  /* 0x000000a7a71e7211 */ /* 0x000fe200078f08ff */
[----:B------:R-:W-:Y:S01]  /*0870*/  IMAD.IADD R49, R148, 0x1, R8 ;  /* 0x0000000194317824 */ /* 0x000fe200078e0208 */
[----:B------:R-:W-:Y:S01]  /*0880*/  SHF.L.U64.HI R155, R159, R151, c[0x0][0x23c] ;  /* 0x00008f009f9b7619 */ /* 0x000fe20000010297 */
[----:B------:R-:W-:Y:S01]  /*0890*/  IMAD.MOV.U32 R162, RZ, RZ, c[0x0][0x27c] ;  /* 0x00009f00ffa27624 */ /* 0x000fe200078e00ff */
[----:B------:R-:W-:Y:S01]  /*08a0*/  SHF.R.S32.HI R6, RZ, 0x1f, R77 ;  /* 0x0000001fff067819 */ /* 0x000fe2000001144d */
[----:B------:R-:W-:Y:S01]  /*08b0*/  IMAD.MOV.U32 R154, RZ, RZ, 0x5 ;  /* 0x00000005ff9a7424 */ /* 0x000fe200078e00ff */
[----:B------:R-:W-:Y:S01]  /*08c0*/  SHF.R.S32.HI R90, RZ, 0x1, R30 ;  /* 0x00000001ff5a7819 */ /* 0x000fe2000001141e */
[----:B------:R-:W-:Y:S01]  /*08d0*/  IMAD R4, R155, R77, RZ ;  /* 0x0000004d9b047224 */ /* 0x000fe200078e02ff */
[----:B------:R-:W-:Y:S01]  /*08e0*/  SHF.R.S32.HI R138, RZ, 0x1f, R49 ;  /* 0x0000001fff8a7819 */ /* 0x000fe20000011431 */
[----:B------:R-:W-:Y:S01]  /*08f0*/  IMAD.MOV.U32 R157, RZ, RZ, c[0x0][0x1e0] ;  /* 0x00007800ff9d7624 */ /* 0x000fe200078e00ff */
[----:B------:R-:W-:Y:S01]  /*0900*/  SEL R23, R17, RZ, !P3 ;  /* 0x000000ff11177207 */ /* 0x000fe20005800000 */
[----:B------:R-:W-:Y:S01]  /*0910*/  IMAD R16, R6, R160, R4 ;  /* 0x000000a006107224 */ /* 0x000fe200078e0204 */
[-C--:B------:R-:W-:Y:S01]  /*0920*/  LEA.HI R6, R10, R167.reuse, RZ, 0x3 ;  /* 0x000000a70a067211 */ /* 0x080fe200078f18ff */
[----:B------:R-:W-:Y:S01]  /*0930*/  IMAD R8, R138, c[0x0][0x1e0], RZ ;  /* 0x000078008a087a24 */ /* 0x000fe200078e02ff */
[----:B------:R-:W-:Y:S01]  /*0940*/  LOP3.LUT R30, R30, 0xfffffffe, RZ, 0xc0, !PT ;  /* 0xfffffffe1e1e7812 */ /* 0x000fe200078ec0ff */
[----:B------:R-:W-:Y:S01]  /*0950*/  IMAD.WIDE.U32 R146, R90, c[0x0][0x1e0], RZ ;  /* 0x000078005a927a25 */ /* 0x000fe200078e00ff */
[----:B------:R-:W-:Y:S01]  /*0960*/  SHF.R.S32.HI R13, RZ, 0x3, R6 ;  /* 0x00000003ff0d7819 */ /* 0x000fe20000011406 */
[----:B------:R-:W-:Y:S01]  /*0970*/  ULDC.U8 UR4, c[0x0][0x298] ;  /* 0x0000a60000047ab9 */ /* 0x000fe20000000000 */
[----:B-1----:R-:W-:Y:S01]  /*0980*/  LEA.HI R2, R10, R167, RZ, 0x2 ;  /* 0x000000a70a027211 */ /* 0x002fe200078f10ff */
[----:B------:R-:W-:Y:S01]  /*0990*/  IMAD.IADD R30, R167, 0x1, -R30 ;  /* 0x00000001a71e7824 */ /* 0x000fe200078e0a1e */
[----:B------:R-:W-:Y:S01]  /*09a0*/  SHF.R.S32.HI R50, RZ, 0x1f, R90 ;  /* 0x0000001fff327819 */ /* 0x000fe2000001145a */
[----:B------:R-:W-:Y:S01]  /*09b0*/  IMAD.MOV.U32 R158, RZ, RZ, c[0x0][0x280] ;  /* 0x0000a000ff9e7624 */ /* 0x000fe200078e00ff */
[--C-:B------:R-:W-:Y:S01]  /*09c0*/  SHF.R.S32.HI R9, RZ, 0x2, R2.reuse ;  /* 0x00000002ff097819 */ /* 0x100fe20000011402 */
[C---:B------:R-:W-:Y:S01]  /*09d0*/  IMAD.SHL.U32 R24, R30.reuse, 0x8, RZ ;  /* 0x000000081e187824 */ /* 0x040fe200078e00ff */
[----:B------:R-:W-:Y:S01]  /*09e0*/  SHF.R.S32.HI R0, RZ, 0x1f, R2 ;  /* 0x0000001fff007819 */ /* 0x000fe20000011402 */
[----:B------:R-:W-:Y:S01]  /*09f0*/  IMAD.SHL.U32 R30, R30, 0x4, RZ ;  /* 0x000000041e1e7824 */ /* 0x000fe200078e00ff */
[C---:B------:R-:W-:Y:S01]  /*0a00*/  IADD3 R141, P0, R9.reuse, R12, RZ ;  /* 0x0000000c098d7210 */ /* 0x040fe20007f1e0ff */
[----:B------:R-:W-:Y:S01]  /*0a10*/  IMAD.IADD R140, R94, 0x1, -R9 ;  /* 0x000000015e8c7824 */ /* 0x000fe200078e0a09 */
[----:B------:R-:W-:Y:S01]  /*0a20*/  LEA.HI R0, R0, R9, RZ, 0x2 ;  /* 0x0000000900007211 */ /* 0x000fe200078f10ff */
[----:B------:R-:W-:Y:S01]  /*0a30*/  IMAD.MOV.U32 R156, RZ, RZ, c[0x0][0x290] ;  /* 0x0000a400ff9c7624 */ /* 0x000fe200078e00ff */
[----:B------:R-:W-:-:S02]  /*0a40*/  LEA.HI.X.SX32 R143, R9, R7, 0x1, P0 ;  /* 0x00000007098f7211 */ /* 0x000fc400000f0eff */
[----:B------:R-:W-:Y:S01]  /*0a50*/  LOP3.LUT R3, R0, 0xfffffffc, RZ, 0xc0, !PT ;  /* 0xfffffffc00037812 */ /* 0x000fe200078ec0ff */
[----:B------:R-:W-:Y:S01]  /*0a60*/  IMAD R0, R77, -0x40, R140 ;  /* 0xffffffc04d007824 */ /* 0x000fe200078e028c */
[----:B------:R-:W-:Y:S02]  /*0a70*/  LEA.HI R5, R2, R9, RZ, 0x1 ;  /* 0x0000000902057211 */ /* 0x000fe400078f08ff */
[-C--:B------:R-:W-:Y:S01]  /*0a80*/  LEA.HI R7, R10, R167.reuse, RZ, 0x4 ;  /* 0x000000a70a077211 */ /* 0x080fe200078f20ff */
[----:B------:R-:W-:Y:S01]  /*0a90*/  IMAD.IADD R36, R9, 0x1, -R3 ;  /* 0x0000000109247824 */ /* 0x000fe200078e0a03 */
[C---:B------:R-:W-:Y:S02]  /*0aa0*/  ISETP.GE.AND P1, PT, R0.reuse, 0x1, PT ;  /* 0x000000010000780c */ /* 0x040fe40003f26270 */
[----:B------:R-:W-:Y:S02]  /*0ab0*/  ISETP.GT.AND P0, PT, R0, 0x20, PT ;  /* 0x000000200000780c */ /* 0x000fe40003f04270 */
[----:B------:R-:W-:-:S02]  /*0ac0*/  LEA.HI R3, R10, R167, RZ, 0x5 ;  /* 0x000000a70a037211 */ /* 0x000fc400078f28ff */
[----:B------:R-:W-:Y:S01]  /*0ad0*/  LOP3.LUT R0, R2, 0x1ffffffc, RZ, 0xc0, !PT ;  /* 0x1ffffffc02007812 */ /* 0x000fe200078ec0ff */
[----:B------:R-:W-:Y:S01]  /*0ae0*/  IMAD.SHL.U32 R2, R7, 0x10, RZ ;  /* 0x0000001007027824 */ /* 0x000fe200078e00ff */
[----:B------:R-:W-:Y:S01]  /*0af0*/  LOP3.LUT R5, R5, 0x7fffffe, RZ, 0xc0, !PT ;  /* 0x07fffffe05057812 */ /* 0x000fe200078ec0ff */
[----:B------:R-:W-:Y:S01]  /*0b00*/  IMAD.SHL.U32 R12, R3, 0x8, RZ ;  /* 0x00000008030c7824 */ /* 0x000fe200078e00ff */
[----:B------:R-:W-:Y:S01]  /*0b10*/  LEA.HI R3, R90, R90, RZ, 0x1 ;  /* 0x0000005a5a037211 */ /* 0x000fe200078f08ff */
[----:B------:R-:W-:Y:S01]  /*0b20*/  IMAD.IADD R0, R167, 0x1, -R0 ;  /* 0x00000001a7007824 */ /* 0x000fe200078e0a00 */
[----:B------:R-:W-:Y:S01]  /*0b30*/  LOP3.LUT R10, R2, 0xffffff00, RZ, 0xc0, !PT ;  /* 0xffffff00020a7812 */ /* 0x000fe200078ec0ff */
[----:B------:R-:W-:Y:S01]  /*0b40*/  IMAD.IADD R14, R9, 0x1, -R5 ;  /* 0x00000001090e7824 */ /* 0x000fe200078e0a05 */
[----:B------:R-:W-:Y:S01]  /*0b50*/  LOP3.LUT R3, R3, 0x7fffffe, RZ, 0xc0, !PT ;  /* 0x07fffffe03037812 */ /* 0x000fe200078ec0ff */
[----:B------:R-:W-:Y:S01]  /*0b60*/  IMAD.SHL.U32 R6, R0, 0x8, RZ ;  /* 0x0000000800067824 */ /* 0x000fe200078e00ff */
[C---:B------:R-:W-:Y:S01]  /*0b70*/  IADD3 R34, R30.reuse, 0x10, RZ ;  /* 0x000000101e227810 */ /* 0x040fe20007ffe0ff */
[----:B------:R-:W-:Y:S01]  /*0b80*/  IMAD R9, R49, c[0x0][0x1e4], R8 ;  /* 0x0000790031097a24 */ /* 0x000fe200078e0208 */
[----:B------:R-:W-:Y:S01]  /*0b90*/  IADD3 R33, R30, 0x20, RZ ;  /* 0x000000201e217810 */ /* 0x000fe20007ffe0ff */
[----:B------:R-:W-:Y:S01]  /*0ba0*/  IMAD.IADD R8, R90, 0x1, -R3 ;  /* 0x000000015a087824 */ /* 0x000fe200078e0a03 */
[----:B------:R-:W-:Y:S01]  /*0bb0*/  SHF.R.S32.HI R7, RZ, 0x1f, R6 ;  /* 0x0000001fff077819 */ /* 0x000fe20000011406 */
[----:B------:R-:W-:Y:S01]  /*0bc0*/  IMAD R0, R143, c[0x0][0x238], RZ ;  /* 0x00008e008f007a24 */ /* 0x000fe200078e02ff */
[----:B------:R-:W-:Y:S01]  /*0bd0*/  SHF.R.S32.HI R25, RZ, 0x1f, R24 ;  /* 0x0000001fff197819 */ /* 0x000fe20000011418 */
[----:B------:R-:W-:Y:S01]  /*0be0*/  IMAD.WIDE.U32 R4, R49, c[0x0][0x1e0], RZ ;  /* 0x0000780031047a25 */ /* 0x000fe200078e00ff */
[----:B------:R-:W-:-:S02]  /*0bf0*/  SHF.R.S32.HI R31, RZ, 0x1f, R30 ;  /* 0x0000001fff1f7819 */ /* 0x000fc4000001141e */
[----:B------:R-:W-:Y:S01]  /*0c00*/  SHF.L.U64.HI R154, R159, R154, c[0x0][0x23c] ;  /* 0x00008f009f9a7619 */ /* 0x000fe2000001029a */
[----:B------:R-:W-:Y:S01]  /*0c10*/  IMAD R20, R8, 0x20, R10 ;  /* 0x0000002008147824 */ /* 0x000fe200078e020a */
[-C--:B------:R-:W-:Y:S01]  /*0c20*/  SHF.L.U64.HI R152, R157, R151.reuse, c[0x0][0x1e4] ;  /* 0x000079009d987619 */ /* 0x080fe20000010297 */
[C---:B------:R-:W-:Y:S01]  /*0c30*/  IMAD R0, R141.reuse, c[0x0][0x23c], R0 ;  /* 0x00008f008d007a24 */ /* 0x040fe200078e0200 */
[-C--:B------:R-:W-:Y:S01]  /*0c40*/  SHF.L.U64.HI R150, R158, R151.reuse, c[0x0][0x284] ;  /* 0x0000a1009e967619 */ /* 0x080fe20000010297 */
[----:B------:R-:W-:Y:S01]  /*0c50*/  IMAD.WIDE.U32 R2, R141, c[0x0][0x238], R6 ;  /* 0x00008e008d027a25 */ /* 0x000fe200078e0006 */
[----:B------:R-:W-:Y:S02]  /*0c60*/  SHF.L.U64.HI R151, R156, R151, c[0x0][0x294] ;  /* 0x0000a5009c977619 */ /* 0x000fe40000010297 */
[----:B------:R-:W-:Y:S01]  /*0c70*/  ISETP.NE.AND P6, PT, RZ, UR4, PT ;  /* 0x00000004ff007c0c */ /* 0x000fe2000bfc5270 */
[----:B------:R-:W-:Y:S01]  /*0c80*/  IMAD.SHL.U32 R8, R13, 0x40, RZ ;  /* 0x000000400d087824 */ /* 0x000fe200078e00ff */
[----:B------:R-:W-:Y:S01]  /*0c90*/  IADD3 R93, R24, 0x30, RZ ;  /* 0x00000030185d7810 */ /* 0x000fe20007ffe0ff */
[----:B------:R-:W-:Y:S01]  /*0ca0*/  IMAD.IADD R11, R5, 0x1, R9 ;  /* 0x00000001050b7824 */ /* 0x000fe200078e0209 */
[----:B------:R-:W-:Y:S01]  /*0cb0*/  LOP3.LUT R5, R12, 0xffffff00, RZ, 0xc0, !PT ;  /* 0xffffff000c057812 */ /* 0x000fe200078ec0ff */
[----:B------:R-:W-:Y:S01]  /*0cc0*/  IMAD.IADD R3, R3, 0x1, R0 ;  /* 0x0000000103037824 */ /* 0x000fe200078e0200 */
[----:B------:R-:W-:Y:S01]  /*0cd0*/  LOP3.LUT R0, R8, 0xc0, RZ, 0xc0, !PT ;  /* 0x000000c008007812 */ /* 0x000fe200078ec0ff */
[----:B------:R-:W-:Y:S01]  /*0ce0*/  IMAD.MOV.U32 R10, RZ, RZ, R4 ;  /* 0x000000ffff0a7224 */ /* 0x000fe200078e0004 */
[----:B------:R-:W-:Y:S01]  /*0cf0*/  IADD3 R92, R24, 0x40, RZ ;  /* 0x00000040185c7810 */ /* 0x000fe20007ffe0ff */
[----:B------:R-:W-:Y:S01]  /*0d00*/  IMAD R13, R14, 0x20, R5 ;  /* 0x000000200e0d7824 */ /* 0x000fe200078e0205 */
[----:B------:R-:W-:Y:S01]  /*0d10*/  LOP3.LUT R9, R0, 0x18, R6, 0xf8, !PT ;  /* 0x0000001800097812 */ /* 0x000fe200078ef806 */
[----:B------:R-:W-:Y:S01]  /*0d20*/  IMAD R4, R169, c[0x0][0x240], RZ ;  /* 0x00009000a9047a24 */ /* 0x000fe200078e02ff */
[----:B------:R-:W-:Y:S01]  /*0d30*/  SHF.R.U32.HI R5, RZ, 0x3, R0 ;  /* 0x00000003ff057819 */ /* 0x000fe20000011600 */
[----:B------:R-:W-:Y:S01]  /*0d40*/  IMAD.WIDE.U32 R2, R51, c[0x0][0x240], R2 ;  /* 0x0000900033027a25 */ /* 0x000fe200078e0002 */
[----:B------:R-:W-:-:S02]  /*0d50*/  SHF.R.S32.HI R0, RZ, 0x1f, R17 ;  /* 0x0000001fff007819 */ /* 0x000fc40000011411 */
[----:B------:R-:W-:Y:S01]  /*0d60*/  LOP3.LUT R12, R9, R5, RZ, 0x3c, !PT ;  /* 0x00000005090c7212 */ /* 0x000fe200078e3cff */
[----:B------:R-:W-:Y:S01]  /*0d70*/  IMAD R8, R51, c[0x0][0x244], R4 ;  /* 0x0000910033087a24 */ /* 0x000fe200078e0204 */
[----:B------:R-:W-:Y:S01]  /*0d80*/  SEL R28, R0, RZ, !P3 ;  /* 0x000000ff001c7207 */ /* 0x000fe20005800000 */
[----:B------:R-:W-:Y:S01]  /*0d90*/  IMAD.IADD R27, R30, 0x1, R34 ;  /* 0x000000011e1b7824 */ /* 0x000fe200078e0222 */
[----:B------:R-:W-:Y:S01]  /*0da0*/  IADD3 R4, R6, 0x20, RZ ;  /* 0x0000002006047810 */ /* 0x000fe20007ffe0ff */
[----:B------:R-:W-:Y:S01]  /*0db0*/  IMAD.IADD R3, R3, 0x1, R8 ;  /* 0x0000000103037824 */ /* 0x000fe200078e0208 */
[----:B------:R-:W-:Y:S01]  /*0dc0*/  IADD3 R91, R24, 0x50, RZ ;  /* 0x00000050185b7810 */ /* 0x000fe20007ffe0ff */
[----:B------:R-:W-:Y:S01]  /*0dd0*/  IMAD R8, R28, c[0x0][0x248], RZ ;  /* 0x000092001c087a24 */ /* 0x000fe200078e02ff */
[----:B------:R-:W-:Y:S01]  /*0de0*/  ISETP.GE.AND P4, PT, R4, c[0x0][0x1d4], PT ;  /* 0x0000750004007a0c */ /* 0x000fe20003f86270 */
[----:B------:R-:W-:-:S04]  /*0df0*/  IMAD.WIDE.U32 R114, R23, c[0x0][0x248], R2 ;  /* 0x0000920017727a25 */ /* 0x000fc800078e0002 */
[----:B------:R-:W-:Y:S02]  /*0e00*/  IMAD.MOV.U32 R102, RZ, RZ, R114 ;  /* 0x000000ffff667224 */ /* 0x000fe400078e0072 */
[----:B------:R-:W-:Y:S02]  /*0e10*/  IMAD.SHL.U32 R3, R162, 0x2, RZ ;  /* 0x00000002a2037824 */ /* 0x000fe400078e00ff */
[----:B------:R-:W-:Y:S02]  /*0e20*/  IMAD.IADD R83, R13, 0x1, R12 ;  /* 0x000000010d537824 */ /* 0x000fe400078e020c */
[----:B------:R-:W-:Y:S01]  /*0e30*/  IMAD R12, R169, c[0x0][0x1e8], RZ ;  /* 0x00007a00a90c7a24 */ /* 0x000fe200078e02ff */
[----:B------:R-:W-:Y:S01]  /*0e40*/  IADD3 R21, -R3, c[0x0][0x1d4], RZ ;  /* 0x0000750003157a10 */ /* 0x000fe20007ffe1ff */
[----:B------:R-:W-:Y:S02]  /*0e50*/  IMAD.IADD R26, R30, 0x1, R33 ;  /* 0x000000011e1a7824 */ /* 0x000fe400078e0221 */
[----:B------:R-:W-:-:S02]  /*0e60*/  IMAD R12, R51, c[0x0][0x1ec], R12 ;  /* 0x00007b00330c7a24 */ /* 0x000fc400078e020c */
[----:B------:R-:W-:Y:S02]  /*0e70*/  IMAD.SHL.U32 R83, R83, 0x2, RZ ;  /* 0x0000000253537824 */ /* 0x000fe400078e00ff */
[----:B------:R-:W-:Y:S02]  /*0e80*/  IMAD.SHL.U32 R159, R159, 0x20, RZ ;  /* 0x000000209f9f7824 */ /* 0x000fe400078e00ff */
[----:B------:R-:W-:Y:S02]  /*0e90*/  IMAD.SHL.U32 R157, R157, 0x40, RZ ;  /* 0x000000409d9d7824 */ /* 0x000fe400078e00ff */
[----:B------:R-:W-:Y:S02]  /*0ea0*/  IMAD.SHL.U32 R158, R158, 0x40, RZ ;  /* 0x000000409e9e7824 */ /* 0x000fe400078e00ff */
[----:B------:R-:W-:Y:S01]  /*0eb0*/  IMAD.SHL.U32 R156, R156, 0x40, RZ ;  /* 0x000000409c9c7824 */ /* 0x000fe200078e00ff */
[----:B--2---:R-:W-:Y:S01]  /*0ec0*/  @P2 SHF.R.S32.HI R5, RZ, 0x1f, R15 ;  /* 0x0000001fff052819 */ /* 0x004fe2000001140f */
[----:B------:R-:W-:-:S02]  /*0ed0*/  @!P2 IMAD.MOV.U32 R5, RZ, RZ, R0 ;  /* 0x000000ffff05a224 */ /* 0x000fc400078e0000 */
[----:B------:R-:W-:Y:S02]  /*0ee0*/  IMAD R0, R23, c[0x0][0x24c], R8 ;  /* 0x0000930017007a24 */ /* 0x000fe400078e0208 */
[----:B------:R-:W-:Y:S01]  /*0ef0*/  @P2 IMAD.MOV.U32 R4, RZ, RZ, R15 ;  /* 0x000000ffff042224 */ /* 0x000fe200078e000f */
[----:B------:R-:W-:Y:S01]  /*0f00*/  SEL R47, R5, RZ, !P5 ;  /* 0x000000ff052f7207 */ /* 0x000fe20006800000 */
[----:B------:R-:W-:Y:S01]  /*0f10*/  IMAD.IADD R103, R115, 0x1, R0 ;  /* 0x0000000173677824 */ /* 0x000fe200078e0200 */
[----:B------:R-:W-:Y:S01]  /*0f20*/  IADD3 R0, R6, 0x40, RZ ;  /* 0x0000004006007810 */ /* 0x000fe20007ffe0ff */
[----:B------:R-:W-:Y:S01]  /*0f30*/  @!P2 IMAD.MOV.U32 R4, RZ, RZ, R17 ;  /* 0x000000ffff04a224 */ /* 0x000fe200078e0011 */
[----:B------:R-:W-:Y:S01]  /*0f40*/  ISETP.GE.AND P2, PT, R162, 0x1, PT ;  /* 0x00000001a200780c */ /* 0x000fe20003f46270 */
[----:B------:R-:W-:Y:S01]  /*0f50*/  IMAD.WIDE.U32 R18, R77, R160, R102 ;  /* 0x000000a04d127225 */ /* 0x000fe200078e0066 */
[----:B------:R-:W-:Y:S02]  /*0f60*/  ISETP.GE.AND P2, PT, R24, c[0x0][0x27c], PT ;  /* 0x00009f0018007a0c */ /* 0x000fe40003f46270 */
[----:B------:R-:W-:Y:S01]  /*0f70*/  SEL R48, R4, RZ, !P5 ;  /* 0x000000ff04307207 */ /* 0x000fe20006800000 */
[----:B------:R-:W-:Y:S01]  /*0f80*/  IMAD.IADD R37, R19, 0x1, R16 ;  /* 0x0000000113257824 */ /* 0x000fe200078e0210 */
[----:B------:R-:W-:Y:S01]  /*0f90*/  @P1 LEA R14, P3, R18, c[0x0][0x220], 0x1 ;  /* 0x00008800120e1a11 */ /* 0x000fe200078608ff */
[----:B------:R-:W-:Y:S01]  /*0fa0*/  IMAD.WIDE.U32 R4, R51, c[0x0][0x1e8], R10 ;  /* 0x00007a0033047a25 */ /* 0x000fe200078e000a */
[----:B------:R-:W-:-:S02]  /*0fb0*/  SEL R2, RZ, c[0x0][0x27c], !P2 ;  /* 0x00009f00ff027a07 */ /* 0x000fc40005000000 */
[----:B------:R-:W-:Y:S01]  /*0fc0*/  @P1 LEA.HI.X R15, R18, c[0x0][0x224], R37, 0x1, P3 ;  /* 0x00008900120f1a11 */ /* 0x000fe200018f0c25 */
[----:B------:R-:W-:Y:S01]  /*0fd0*/  IMAD R16, R50, c[0x0][0x280], RZ ;  /* 0x0000a00032107a24 */ /* 0x000fe200078e02ff */
[----:B------:R-:W-:Y:S01]  /*0fe0*/  ISETP.GE.AND P3, PT, R0, c[0x0][0x1d4], PT ;  /* 0x0000750000007a0c */ /* 0x000fe20003f66270 */
[----:B------:R-:W-:Y:S01]  /*0ff0*/  IMAD.IADD R0, R24, 0x1, R2 ;  /* 0x0000000118007824 */ /* 0x000fe200078e0202 */
[----:B------:R-:W-:Y:S01]  /*1000*/  SEL R9, R3, R21, !P2 ;  /* 0x0000001503097207 */ /* 0x000fe20005000000 */
[----:B------:R-:W-:Y:S01]  /*1010*/  IMAD.IADD R87, R5, 0x1, R12 ;  /* 0x0000000105577824 */ /* 0x000fe200078e020c */
[----:B------:R-:W-:Y:S01]  /*1020*/  ISETP.GE.AND P2, PT, R27, c[0x0][0x27c], PT ;  /* 0x00009f001b007a0c */ /* 0x000fe20003f46270 */
[----:B------:R-:W-:Y:S01]  /*1030*/  IMAD.MOV.U32 R86, RZ, RZ, R4 ;  /* 0x000000ffff567224 */ /* 0x000fe200078e0004 */
[----:B------:R-:W-:Y:S01]  /*1040*/  SHF.R.S32.HI R8, RZ, 0x1f, R0 ;  /* 0x0000001fff087819 */ /* 0x000fe20000011400 */
[----:B------:R-:W-:Y:S01]  /*1050*/  IMAD.WIDE.U32 R4, R90, c[0x0][0x290], R24 ;  /* 0x0000a4005a047a25 */ /* 0x000fe200078e0018 */
[----:B------:R-:W-:-:S02]  /*1060*/  SEL R32, RZ, c[0x0][0x27c], !P2 ;  /* 0x00009f00ff207a07 */ /* 0x000fc40005000000 */
[----:B------:R-:W-:Y:S01]  /*1070*/  SEL R22, R3, R21, !P2 ;  /* 0x0000001503167207 */ /* 0x000fe20005000000 */
[----:B------:R-:W-:Y:S01]  /*1080*/  IMAD R16, R90, c[0x0][0x284], R16 ;  /* 0x0000a1005a107a24 */ /* 0x000fe200078e0210 */
[----:B------:R-:W-:Y:S01]  /*1090*/  SHF.R.S32.HI R10, RZ, 0x1f, R9 ;  /* 0x0000001fff0a7819 */ /* 0x000fe20000011409 */
[----:B------:R-:W-:Y:S01]  /*10a0*/  IMAD R19, R169, c[0x0][0x260], RZ ;  /* 0x00009800a9137a24 */ /* 0x000fe200078e02ff */
[CC--:B------:R-:W-:Y:S01]  /*10b0*/  LEA.HI R29, R8.reuse, R0.reuse, RZ, 0x3 ;  /* 0x00000000081d7211 */ /* 0x0c0fe200078f18ff */
[----:B------:R-:W-:Y:S01]  /*10c0*/  IMAD.MOV.U32 R38, RZ, RZ, R4 ;  /* 0x000000ffff267224 */ /* 0x000fe200078e0004 */
[----:B------:R-:W-:Y:S01]  /*10d0*/  LEA.HI R35, R8, R0, RZ, 0x5 ;  /* 0x0000000008237211 */ /* 0x000fe200078f28ff */
[----:B------:R-:W-:Y:S01]  /*10e0*/  IMAD R0, R50, c[0x0][0x290], RZ ;  /* 0x0000a40032007a24 */ /* 0x000fe200078e02ff */
[----:B------:R-:W-:Y:S01]  /*10f0*/  ISETP.GE.AND P2, PT, R26, c[0x0][0x27c], PT ;  /* 0x00009f001a007a0c */ /* 0x000fe20003f46270 */
[----:B------:R-:W-:Y:S01]  /*1100*/  IMAD R19, R51, c[0x0][0x264], R19 ;  /* 0x0000990033137a24 */ /* 0x000fe200078e0213 */
[----:B------:R-:W-:Y:S01]  /*1110*/  LEA.HI R46, R10, R9, RZ, 0x4 ;  /* 0x000000090a2e7211 */ /* 0x000fe200078f20ff */
[C---:B------:R-:W-:Y:S01]  /*1120*/  IMAD R0, R90.reuse, c[0x0][0x294], R0 ;  /* 0x0000a5005a007a24 */ /* 0x040fe200078e0200 */
[----:B------:R-:W-:Y:S01]  /*1130*/  SEL R21, R3, R21, !P2 ;  /* 0x0000001503157207 */ /* 0x000fe20005000000 */
[----:B------:R-:W-:Y:S01]  /*1140*/  IMAD.WIDE.U32 R10, R90, c[0x0][0x290], R30 ;  /* 0x0000a4005a0a7a25 */ /* 0x000fe200078e001e */
[----:B------:R-:W-:-:S02]  /*1150*/  ISETP.GE.AND P5, PT, R6, c[0x0][0x1d4], PT ;  /* 0x0000750006007a0c */ /* 0x000fc40003fa6270 */
[----:B------:R-:W-:Y:S01]  /*1160*/  SHF.R.S32.HI R4, RZ, 0x1f, R21 ;  /* 0x0000001fff047819 */ /* 0x000fe20000011415 */
[----:B------:R-:W-:Y:S01]  /*1170*/  IMAD.WIDE.U32 R2, R90, c[0x0][0x280], R30 ;  /* 0x0000a0005a027a25 */ /* 0x000fe200078e001e */
[----:B------:R-:W-:-:S03]  /*1180*/  LOP3.LUT R117, R29, 0xfffffff8, RZ, 0xc0, !PT ;  /* 0xfffffff81d757812 */ /* 0x000fc600078ec0ff */
[----:B------:R-:W-:Y:S01]  /*1190*/  IMAD.WIDE.U32 R8, R90, c[0x0][0x280], R24 ;  /* 0x0000a0005a087a25 */ /* 0x000fe200078e0018 */
[----:B------:R-:W-:-:S03]  /*11a0*/  SHF.R.S32.HI R132, RZ, 0x1f, R117 ;  /* 0x0000001fff847819 */ /* 0x000fc60000011475 */
[----:B------:R-:W-:Y:S02]  /*11b0*/  IMAD.IADD R43, R11, 0x1, R0 ;  /* 0x000000010b2b7824 */ /* 0x000fe400078e0200 */
[----:B------:R-:W-:Y:S01]  /*11c0*/  IMAD.IADD R39, R0, 0x1, R5 ;  /* 0x0000000100277824 */ /* 0x000fe200078e0205 */
[----:B------:R-:W-:Y:S01]  /*11d0*/  SHF.R.S32.HI R5, RZ, 0x1f, R22 ;  /* 0x0000001fff057819 */ /* 0x000fe20000011416 */
[----:B------:R-:W-:Y:S01]  /*11e0*/  IMAD.IADD R45, R3, 0x1, R16 ;  /* 0x00000001032d7824 */ /* 0x000fe200078e0210 */
[----:B------:R-:W-:Y:S01]  /*11f0*/  @!PT LDS RZ, [RZ] ;  /* 0x00000000fffff984 */ /* 0x000fe20000000800 */
[----:B------:R-:W-:Y:S01]  /*1200*/  @!PT LDS RZ, [RZ] ;  /* 0x00000000fffff984 */ /* 0x000fe20000000800 */
[----:B------:R-:W-:Y:S01]  /*1210*/  @!PT LDS RZ, [RZ] ;  /* 0x00000000fffff984 */ /* 0x000fe20000000800 */
[----:B------:R1:W-:Y:S01]  /*1220*/  @P1 LDGSTS.E.BYPASS.LTC128B.128 [R83+0x3100], [R14.64], !P5 ;  /* 0x031000000e531fae */ /* 0x0003e2000e901d46 */
[----:B------:R-:W-:Y:S01]  /*1230*/  IMAD.MOV.U32 R44, RZ, RZ, R2 ;  /* 0x000000ffff2c7224 */ /* 0x000fe200078e0002 */
[----:B------:R-:W-:Y:S01]  /*1240*/  LEA.HI R22, R5, R22, RZ, 0x4 ;  /* 0x0000001605167211 */ /* 0x000fe200078f20ff */
[----:B------:R-:W-:Y:S01]  /*1250*/  IMAD R0, R28, c[0x0][0x268], RZ ;  /* 0x00009a001c007a24 */ /* 0x000fe200078e02ff */
[----:B------:R1:W-:Y:S01]  /*1260*/  @P1 LDGSTS.E.BYPASS.LTC128B.128 [R83+0x4100], [R14.64+0x40], !P4 ;  /* 0x041000400e531fae */ /* 0x0003e2000e101d46 */
[----:B------:R-:W-:-:S03]  /*1270*/  IMAD.WIDE.U32 R2, R51, c[0x0][0x260], R6 ;  /* 0x0000980033027a25 */ /* 0x000fc600078e0006 */
[----:B------:R1:W-:Y:S01]  /*1280*/  @P1 LDGSTS.E.BYPASS.LTC128B.128 [R83+0x5100], [R14.64+0x80], !P3 ;  /* 0x051000800e531fae */ /* 0x0003e2000d901d46 */
[----:B------:R-:W-:Y:S01]  /*1290*/  IMAD.IADD R41, R16, 0x1, R9 ;  /* 0x0000000110297824 */ /* 0x000fe200078e0209 */
[----:B------:R-:W-:Y:S01]  /*12a0*/  LEA.HI R9, R4, R21, RZ, 0x4 ;  /* 0x0000001504097211 */ /* 0x000fe200078f20ff */
[----:B------:R-:W-:Y:S01]  /*12b0*/  IMAD R99, R23, c[0x0][0x26c], R0 ;  /* 0x00009b0017637a24 */ /* 0x000fe200078e0200 */
[----:B------:R-:W-:Y:S01]  /*12c0*/  SEL R0, RZ, c[0x0][0x27c], !P2 ;  /* 0x00009f00ff007a07 */ /* 0x000fe20005000000 */
[----:B------:R-:W-:Y:S01]  /*12d0*/  IMAD.IADD R4, R32, 0x1, R27 ;  /* 0x0000000120047824 */ /* 0x000fe200078e021b */
[C---:B------:R-:W-:Y:S01]  /*12e0*/  LOP3.LUT P2, RZ, R36.reuse, 0x2, RZ, 0xc0, !PT ;  /* 0x0000000224ff7812 */ /* 0x040fe2000784c0ff */
[----:B------:R-:W-:Y:S02]  /*12f0*/  IMAD.IADD R3, R3, 0x1, R19 ;  /* 0x0000000103037824 */ /* 0x000fe400078e0213 */
[----:B------:R-:W-:Y:S01]  /*1300*/  IMAD.SHL.U32 R6, R36, 0x40, RZ ;  /* 0x0000004024067824 */ /* 0x000fe200078e00ff */
[----:B------:R-:W-:Y:S01]  /*1310*/  SHF.R.S32.HI R5, RZ, 0x1f, R4 ;  /* 0x0000001fff057819 */ /* 0x000fe20000011404 */
[----:B------:R-:W-:Y:S01]  /*1320*/  IMAD.WIDE.U32 R96, R23, c[0x0][0x268], R2 ;  /* 0x00009a0017607a25 */ /* 0x000fe200078e0002 */
[----:B------:R-:W-:-:S02]  /*1330*/  IADD3 R36, R30, 0x8, RZ ;  /* 0x000000081e247810 */ /* 0x000fc40007ffe0ff */
[CC--:B------:R-:W-:Y:S01]  /*1340*/  LEA.HI R21, R5.reuse, R4.reuse, RZ, 0x3 ;  /* 0x0000000405157211 */ /* 0x0c0fe200078f18ff */
[----:B------:R-:W-:Y:S01]  /*1350*/  IMAD.IADD R3, R0, 0x1, R26 ;  /* 0x0000000100037824 */ /* 0x000fe200078e021a */
[----:B------:R-:W-:Y:S01]  /*1360*/  LEA.HI R5, R5, R4, RZ, 0x5 ;  /* 0x0000000405057211 */ /* 0x000fe200078f28ff */
[----:B------:R-:W-:Y:S01]  /*1370*/  IMAD.MOV.U32 R42, RZ, RZ, R10 ;  /* 0x000000ffff2a7224 */ /* 0x000fe200078e000a */
[----:B------:R-:W-:Y:S01]  /*1380*/  LOP3.LUT R0, R6, 0xc0, RZ, 0xc0, !PT ;  /* 0x000000c006007812 */ /* 0x000fe200078ec0ff */
[----:B------:R-:W-:Y:S01]  /*1390*/  IMAD.SHL.U32 R6, R35, 0x40, RZ ;  /* 0x0000004023067824 */ /* 0x000fe200078e00ff */
[----:B------:R-:W-:Y:S01]  /*13a0*/  SHF.R.S32.HI R4, RZ, 0x1f, R3 ;  /* 0x0000001fff047819 */ /* 0x000fe20000011403 */
[----:B------:R-:W-:Y:S01]  /*13b0*/  IMAD.MOV.U32 R40, RZ, RZ, R8 ;  /* 0x000000ffff287224 */ /* 0x000fe200078e0008 */
[----:B------:R-:W-:Y:S01]  /*13c0*/  SHF.R.U32.HI R2, RZ, 0x3, R0 ;  /* 0x00000003ff027819 */ /* 0x000fe20000011600 */
[----:B------:R-:W-:Y:S01]  /*13d0*/  IMAD R17, R169, c[0x0][0x210], RZ ;  /* 0x00008400a9117a24 */ /* 0x000fe200078e02ff */
[CC--:B------:R-:W-:Y:S01]  /*13e0*/  LEA.HI R19, R4.reuse, R3.reuse, RZ, 0x3 ;  /* 0x0000000304137211 */ /* 0x0c0fe200078f18ff */
[----:B------:R-:W-:Y:S01]  /*13f0*/  IMAD.WIDE.U32 R12, R51, c[0x0][0x210], R24 ;  /* 0x00008400330c7a25 */ /* 0x000fe200078e0018 */
[----:B------:R-:W-:-:S02]  /*1400*/  LEA.HI R3, R4, R3, RZ, 0x5 ;  /* 0x0000000304037211 */ /* 0x000fc400078f28ff */
[C---:B------:R-:W-:Y:S01]  /*1410*/  LOP3.LUT R7, R0.reuse, 0x18, R29, 0xf8, !PT ;  /* 0x0000001800077812 */ /* 0x040fe200078ef81d */
[----:B------:R-:W-:Y:S01]  /*1420*/  IMAD.SHL.U32 R4, R5, 0x40, RZ ;  /* 0x0000004005047824 */ /* 0x000fe200078e00ff */
[----:B------:R-:W-:Y:S01]  /*1430*/  LOP3.LUT R5, R0, 0x18, R21, 0xf8, !PT ;  /* 0x0000001800057812 */ /* 0x000fe200078ef815 */
[----:B------:R-:W-:Y:S01]  /*1440*/  IMAD.SHL.U32 R3, R3, 0x40, RZ ;  /* 0x0000004003037824 */ /* 0x000fe200078e00ff */
[----:B------:R-:W-:Y:S01]  /*1450*/  LOP3.LUT R10, R6, 0x7ffff800, RZ, 0xc0, !PT ;  /* 0x7ffff800060a7812 */ /* 0x000fe200078ec0ff */
[----:B------:R-:W-:Y:S01]  /*1460*/  IMAD R17, R51, c[0x0][0x214], R17 ;  /* 0x0000850033117a24 */ /* 0x000fe200078e0211 */
[-C--:B------:R-:W-:Y:S01]  /*1470*/  LOP3.LUT R8, R7, R2.reuse, RZ, 0x3c, !PT ;  /* 0x0000000207087212 */ /* 0x080fe200078e3cff */
[----:B------:R-:W-:Y:S01]  /*1480*/  IMAD.MOV.U32 R16, RZ, RZ, R12 ;  /* 0x000000ffff107224 */ /* 0x000fe200078e000c */
[----:B------:R-:W-:Y:S01]  /*1490*/  LOP3.LUT R6, R0, 0x18, R19, 0xf8, !PT ;  /* 0x0000001800067812 */ /* 0x000fe200078ef813 */
[----:B------:R-:W-:Y:S01]  /*14a0*/  IMAD.IADD R17, R13, 0x1, R17 ;  /* 0x000000010d117824 */ /* 0x000fe200078e0211 */
[----:B------:R-:W-:Y:S01]  /*14b0*/  LOP3.LUT R7, R4, 0x7ffff800, RZ, 0xc0, !PT ;  /* 0x7ffff80004077812 */ /* 0x000fe200078ec0ff */
[----:B------:R-:W-:Y:S01]  /*14c0*/  IMAD.WIDE.U32 R86, R48, c[0x0][0x1f0], R86 ;  /* 0x00007c0030567a25 */ /* 0x000fe200078e0056 */
[----:B------:R-:W-:-:S02]  /*14d0*/  LOP3.LUT R5, R5, R2, RZ, 0x3c, !PT ;  /* 0x0000000205057212 */ /* 0x000fc400078e3cff */
[----:B------:R-:W-:Y:S01]  /*14e0*/  LOP3.LUT R4, R3, 0x7ffff800, RZ, 0xc0, !PT ;  /* 0x7ffff80003047812 */ /* 0x000fe200078ec0ff */
[----:B------:R-:W-:Y:S01]  /*14f0*/  IMAD.WIDE.U32 R112, R48, c[0x0][0x218], R16 ;  /* 0x0000860030707a25 */ /* 0x000fe200078e0010 */
[----:B------:R-:W-:Y:S02]  /*1500*/  LOP3.LUT R3, R6, R2, RZ, 0x3c, !PT ;  /* 0x0000000206037212 */ /* 0x000fe400078e3cff */
[----:B------:R-:W-:Y:S01]  /*1510*/  IADD3 R128, R5, R7, R20 ;  /* 0x0000000705807210 */ /* 0x000fe20007ffe014 */
[----:B-----5:R-:W-:Y:S01]  /*1520*/  IMAD.WIDE.U32 R110, R145, c[0x0][0x280], R44 ;  /* 0x0000a000916e7a25 */ /* 0x020fe200078e002c */
[----:B------:R-:W-:Y:S02]  /*1530*/  SHF.R.S32.HI R5, RZ, 0x4, R46 ;  /* 0x00000004ff057819 */ /* 0x000fe4000001142e */
[----:B------:R-:W-:Y:S01]  /*1540*/  IADD3 R127, R3, R4, R20 ;  /* 0x00000004037f7210 */ /* 0x000fe20007ffe014 */
[----:B------:R-:W-:Y:S01]  /*1550*/  IMAD.WIDE.U32 R108, R145, c[0x0][0x280], R40 ;  /* 0x0000a000916c7a25 */ /* 0x000fe200078e0028 */
[----:B------:R-:W-:-:S02]  /*1560*/  SHF.R.S32.HI R4, RZ, 0x4, R22 ;  /* 0x00000004ff047819 */ /* 0x000fc40000011416 */
[----:B------:R-:W-:Y:S01]  /*1570*/  LEA.HI.SX32 R5, R29, R5, 0x1d ;  /* 0x000000051d057211 */ /* 0x000fe200078feaff */
[----:B------:R-:W-:Y:S01]  /*1580*/  IMAD.WIDE.U32 R106, R145, c[0x0][0x290], R42 ;  /* 0x0000a400916a7a25 */ /* 0x000fe200078e002a */
[----:B------:R-:W-:Y:S02]  /*1590*/  SHF.R.S32.HI R3, RZ, 0x4, R9 ;  /* 0x00000004ff037819 */ /* 0x000fe40000011409 */
[----:B------:R-:W-:Y:S01]  /*15a0*/  LEA.HI.SX32 R4, R21, R4, 0x1d ;  /* 0x0000000415047211 */ /* 0x000fe200078feaff */
[----:B------:R-:W-:Y:S01]  /*15b0*/  IMAD.SHL.U32 R98, R5, 0x8, RZ ;  /* 0x0000000805627824 */ /* 0x000fe200078e00ff */
[----:B------:R-:W-:Y:S01]  /*15c0*/  SHF.R.S32.HI R6, RZ, 0x1f, R5 ;  /* 0x0000001fff067819 */ /* 0x000fe20000011405 */
[----:B------:R-:W-:Y:S01]  /*15d0*/  IMAD.WIDE.U32 R104, R145, c[0x0][0x290], R38 ;  /* 0x0000a40091687a25 */ /* 0x000fe200078e0026 */
[----:B------:R-:W-:Y:S02]  /*15e0*/  LEA.HI.SX32 R3, R19, R3, 0x1d ;  /* 0x0000000313037211 */ /* 0x000fe400078feaff */
[----:B------:R-:W-:Y:S01]  /*15f0*/  LEA.HI R11, R6, R5, RZ, 0x2 ;  /* 0x00000005060b7211 */ /* 0x000fe200078f10ff */
[----:B------:R-:W-:Y:S01]  /*1600*/  IMAD.SHL.U32 R95, R4, 0x8, RZ ;  /* 0x00000008045f7824 */ /* 0x000fe200078e00ff */
[----:B------:R-:W-:Y:S01]  /*1610*/  SHF.R.S32.HI R6, RZ, 0x1f, R3 ;  /* 0x0000001fff067819 */ /* 0x000fe20000011403 */
[----:B------:R-:W-:Y:S01]  /*1620*/  IMAD.SHL.U32 R100, R3, 0x8, RZ ;  /* 0x0000000803647824 */ /* 0x000fe200078e00ff */
[----:B------:R-:W-:Y:S01]  /*1630*/  SHF.R.S32.HI R7, RZ, 0x1f, R4 ;  /* 0x0000001fff077819 */ /* 0x000fe20000011404 */
[----:B------:R-:W-:Y:S01]  /*1640*/  IMAD.IADD R99, R97, 0x1, R99 ;  /* 0x0000000161637824 */ /* 0x000fe200078e0263 */
[----:B------:R-:W-:Y:S01]  /*1650*/  LEA.HI R6, R6, R3, RZ, 0x2 ;  /* 0x0000000306067211 */ /* 0x000fe200078f10ff */
[----:B------:R-:W-:Y:S01]  /*1660*/  IMAD.SHL.U32 R128, R128, 0x2, RZ ;  /* 0x0000000280807824 */ /* 0x000fe200078e00ff */
[----:B------:R-:W-:Y:S01]  /*1670*/  IADD3 R129, R8, R10, R20 ;  /* 0x0000000a08817210 */ /* 0x000fe20007ffe014 */
[----:B------:R-:W-:Y:S01]  /*1680*/  IMAD.SHL.U32 R127, R127, 0x2, RZ ;  /* 0x000000027f7f7824 */ /* 0x000fe200078e00ff */
[----:B------:R-:W-:Y:S01]  /*1690*/  LEA.HI R7, R7, R4, RZ, 0x2 ;  /* 0x0000000407077211 */ /* 0x000fe200078f10ff */
[----:B------:R-:W-:Y:S01]  /*16a0*/  IMAD.SHL.U32 R6, R6, 0x200, RZ ;  /* 0x0000020006067824 */ /* 0x000fe200078e00ff */
[----:B------:R-:W-:Y:S01]  /*16b0*/  LOP3.LUT R3, R0, 0x18, R95, 0xf8, !PT ;  /* 0x0000001800037812 */ /* 0x000fe200078ef85f */
[----:B------:R-:W-:Y:S01]  /*16c0*/  IMAD.SHL.U32 R129, R129, 0x2, RZ ;  /* 0x0000000281817824 */ /* 0x000fe200078e00ff */
[----:B------:R-:W-:-:S02]  /*16d0*/  @P0 IADD3 R8, P1, R159, R18, RZ ;  /* 0x000000129f080210 */ /* 0x000fc40007f3e0ff */
[C---:B------:R-:W-:Y:S02]  /*16e0*/  LOP3.LUT R4, R0.reuse, 0x8, R24, 0xf8, !PT ;  /* 0x0000000800047812 */ /* 0x040fe400078ef818 */
[C---:B------:R-:W-:Y:S02]  /*16f0*/  LOP3.LUT R5, R0.reuse, 0x18, R98, 0xf8, !PT ;  /* 0x0000001800057812 */ /* 0x040fe400078ef862 */
[----:B------:R-:W-:Y:S02]  /*1700*/  LOP3.LUT R0, R0, 0x18, R100, 0xf8, !PT ;  /* 0x0000001800007812 */ /* 0x000fe400078ef864 */
[-C--:B------:R-:W-:Y:S01]  /*1710*/  LOP3.LUT R10, R3, R2.reuse, RZ, 0x3c, !PT ;  /* 0x00000002030a7212 */ /* 0x080fe200078e3cff */
[----:B------:R-:W-:Y:S01]  /*1720*/  IMAD.SHL.U32 R3, R11, 0x200, RZ ;  /* 0x000002000b037824 */ /* 0x000fe200078e00ff */
[-C--:B------:R-:W-:Y:S01]  /*1730*/  LOP3.LUT R12, R5, R2.reuse, RZ, 0x3c, !PT ;  /* 0x00000002050c7212 */ /* 0x080fe200078e3cff */
[----:B------:R-:W-:Y:S01]  /*1740*/  @P0 IMAD.X R5, R154, 0x1, R37, P1 ;  /* 0x000000019a050824 */ /* 0x000fe200008e0625 */
[----:B------:R-:W-:-:S02]  /*1750*/  LOP3.LUT R13, R4, R2, RZ, 0x3c, !PT ;  /* 0x00000002040d7212 */ /* 0x000fc400078e3cff */
[----:B------:R-:W-:Y:S01]  /*1760*/  LOP3.LUT R9, R0, R2, RZ, 0x3c, !PT ;  /* 0x0000000200097212 */ /* 0x000fe200078e3cff */
[----:B------:R-:W-:Y:S01]  /*1770*/  IMAD.SHL.U32 R0, R7, 0x200, RZ ;  /* 0x0000020007007824 */ /* 0x000fe200078e00ff */
[----:B------:R-:W-:Y:S01]  /*1780*/  @P0 LEA R2, P1, R8, c[0x0][0x220], 0x1 ;  /* 0x0000880008020a11 */ /* 0x000fe200078208ff */
[----:B------:R-:W-:Y:S01]  /*1790*/  IMAD.IADD R13, R20, 0x1, R13 ;  /* 0x00000001140d7824 */ /* 0x000fe200078e020d */
[----:B------:R-:W-:Y:S02]  /*17a0*/  LOP3.LUT R7, R3, 0x7ffff800, RZ, 0xc0, !PT ;  /* 0x7ffff80003077812 */ /* 0x000fe400078ec0ff */
[----:B------:R-:W-:Y:S02]  /*17b0*/  @P0 LEA.HI.X R3, R8, c[0x0][0x224], R5, 0x1, P1 ;  /* 0x0000890008030a11 */ /* 0x000fe400008f0c05 */
[----:B------:R-:W-:Y:S02]  /*17c0*/  LOP3.LUT R4, R0, 0x7ffff800, RZ, 0xc0, !PT ;  /* 0x7ffff80000047812 */ /* 0x000fe400078ec0ff */
[----:B------:R-:W-:Y:S01]  /*17d0*/  LOP3.LUT R0, R6, 0x7ffff800, RZ, 0xc0, !PT ;  /* 0x7ffff80006007812 */ /* 0x000fe200078ec0ff */
[----:B------:R2:W-:Y:S01]  /*17e0*/  @P0 LDGSTS.E.BYPASS.LTC128B.128 [R83+0x3900], [R2.64], !P5 ;  /* 0x0390000002530fae */ /* 0x0005e2000e901d46 */
[----:B------:R-:W-:-:S02]  /*17f0*/  IADD3 R10, R10, R4, R20 ;  /* 0x000000040a0a7210 */ /* 0x000fc40007ffe014 */
[--C-:B------:R-:W-:Y:S01]  /*1800*/  IADD3 R9, R9, R0, R20.reuse ;  /* 0x0000000009097210 */ /* 0x100fe20007ffe014 */
[----:B------:R2:W-:Y:S01]  /*1810*/  @P0 LDGSTS.E.BYPASS.LTC128B.128 [R83+0x4900], [R2.64+0x40], !P4 ;  /* 0x0490004002530fae */ /* 0x0005e2000e101d46 */
[----:B------:R-:W-:Y:S01]  /*1820*/  IMAD R0, R47, c[0x0][0x218], RZ ;  /* 0x000086002f007a24 */ /* 0x000fe200078e02ff */
[----:B------:R-:W-:Y:S01]  /*1830*/  IADD3 R7, R12, R7, R20 ;  /* 0x000000070c077210 */ /* 0x000fe20007ffe014 */
[----:B------:R-:W-:Y:S01]  /*1840*/  IMAD.SHL.U32 R120, R10, 0x2, RZ ;  /* 0x000000020a787824 */ /* 0x000fe200078e00ff */
[----:B------:R2:W-:Y:S01]  /*1850*/  @P0 LDGSTS.E.BYPASS.LTC128B.128 [R83+0x5900], [R2.64+0x80], !P3 ;  /* 0x0590008002530fae */ /* 0x0005e2000d901d46 */
[----:B------:R-:W-:Y:S01]  /*1860*/  IMAD R4, R48, c[0x0][0x21c], R0 ;  /* 0x0000870030047a24 */ /* 0x000fe200078e0200 */
[----:B------:R-:W-:Y:S01]  /*1870*/  SHF.R.S32.HI R0, RZ, 0x1f, R145 ;  /* 0x0000001fff007819 */ /* 0x000fe20000011491 */
[----:B------:R-:W-:Y:S01]  /*1880*/  IMAD.SHL.U32 R121, R7, 0x2, RZ ;  /* 0x0000000207797824 */ /* 0x000fe200078e00ff */
[----:B------:R-:W0:Y:S01]  /*1890*/  LDGDEPBAR ;  /* 0x00000000000079af */ /* 0x000e220000000000 */
[----:B------:R-:W-:Y:S01]  /*18a0*/  IADD3 R139, P0, R49, R90, RZ ;  /* 0x0000005a318b7210 */ /* 0x000fe20007f1e0ff */
[----:B------:R-:W-:Y:S01]  /*18b0*/  IMAD.IADD R130, R113, 0x1, R4 ;  /* 0x0000000171827824 */ /* 0x000fe200078e0204 */
[----:B------:R-:W-:Y:S01]  /*18c0*/  LEA R84, R13, 0x100, 0x1 ;  /* 0x000001000d547811 */ /* 0x000fe200078e08ff */
[----:B------:R-:W-:Y:S01]  /*18d0*/  IMAD.SHL.U32 R119, R9, 0x2, RZ ;  /* 0x0000000209777824 */ /* 0x000fe200078e00ff */
[----:B------:R-:W-:Y:S01]  /*18e0*/  LOP3.LUT R116, R21, 0xfffffff8, RZ, 0xc0, !PT ;  /* 0xfffffff815747812 */ /* 0x000fe200078ec0ff */
[----:B------:R-:W-:Y:S01]  /*18f0*/  IMAD.X R138, R138, 0x1, R50, P0 ;  /* 0x000000018a8a7824 */ /* 0x000fe200000e0632 */
[----:B------:R-:W-:-:S02]  /*1900*/  IADD3 R137, P1, P0, R86, R146, R24 ;  /* 0x0000009256897210 */ /* 0x000fc4000783e018 */
[----:B------:R-:W-:Y:S02]  /*1910*/  LOP3.LUT R101, R19, 0xfffffff8, RZ, 0xc0, !PT ;  /* 0xfffffff813657812 */ /* 0x000fe400078ec0ff */
[----:B------:R-:W-:Y:S02]  /*1920*/  IADD3 R85, R84, 0x20, RZ ;  /* 0x0000002054557810 */ /* 0x000fe40007ffe0ff */
[C---:B------:R-:W-:Y:S02]  /*1930*/  IADD3 R37, R30.reuse, 0x28, RZ ;  /* 0x000000281e257810 */ /* 0x040fe40007ffe0ff */
[----:B------:R-:W-:Y:S02]  /*1940*/  IADD3 R35, R30, 0x18, RZ ;  /* 0x000000181e237810 */ /* 0x000fe40007ffe0ff */
[----:B------:R-:W-:Y:S02]  /*1950*/  SHF.R.S32.HI R124, RZ, 0x1f, R98 ;  /* 0x0000001fff7c7819 */ /* 0x000fe40000011462 */
[----:B------:R-:W-:-:S02]  /*1960*/  SHF.R.S32.HI R126, RZ, 0x1f, R116 ;  /* 0x0000001fff7e7819 */ /* 0x000fc40000011474 */
[----:B------:R-:W-:Y:S01]  /*1970*/  SHF.R.S32.HI R125, RZ, 0x1f, R101 ;  /* 0x0000001fff7d7819 */ /* 0x000fe20000011465 */
[----:B--2---:R-:W-:Y:S01]  /*1980*/  IMAD R2, R47, c[0x0][0x1f0], RZ ;  /* 0x00007c002f027a24 */ /* 0x004fe200078e02ff */
[----:B------:R-:W-:Y:S02]  /*1990*/  @P2 IADD3 R85, R84, -0x20, RZ ;  /* 0xffffffe054552810 */ /* 0x000fe40007ffe0ff */
[----:B------:R-:W-:Y:S01]  /*19a0*/  SHF.R.S32.HI R123, RZ, 0x1f, R95 ;  /* 0x0000001fff7b7819 */ /* 0x000fe2000001145f */
[----:B------:R-:W-:Y:S01]  /*19b0*/  IMAD R3, R48, c[0x0][0x1f4], R2 ;  /* 0x00007d0030037a24 */ /* 0x000fe200078e0202 */
[----:B------:R-:W-:Y:S01]  /*19c0*/  SHF.R.S32.HI R122, RZ, 0x1f, R100 ;  /* 0x0000001fff7a7819 */ /* 0x000fe20000011464 */
[----:B------:R-:W-:Y:S02]  /*19d0*/  IMAD R2, R50, c[0x0][0x1e0], RZ ;  /* 0x0000780032027a24 */ /* 0x000fe400078e02ff */
[----:B------:R-:W-:Y:S02]  /*19e0*/  IMAD.IADD R88, R87, 0x1, R3 ;  /* 0x0000000157587824 */ /* 0x000fe400078e0203 */
[----:B------:R-:W-:-:S04]  /*19f0*/  IMAD R2, R90, c[0x0][0x1e4], R2 ;  /* 0x000079005a027a24 */ /* 0x000fc800078e0202 */
[----:B------:R-:W-:Y:S02]  /*1a00*/  IMAD.IADD R118, R147, 0x1, R2 ;  /* 0x0000000193767824 */ /* 0x000fe400078e0202 */
[C---:B------:R-:W-:Y:S02]  /*1a10*/  IMAD R2, R0.reuse, c[0x0][0x280], RZ ;  /* 0x0000a00000027a24 */ /* 0x040fe400078e02ff */
[----:B------:R-:W-:Y:S01]  /*1a20*/  IMAD R0, R0, c[0x0][0x290], RZ ;  /* 0x0000a40000007a24 */ /* 0x000fe200078e02ff */
[----:B------:R-:W-:Y:S01]  /*1a30*/  IADD3.X R136, R88, R118, R25, P1, P0 ;  /* 0x0000007658887210 */ /* 0x000fe20000fe0419 */
[C---:B------:R-:W-:Y:S02]  /*1a40*/  IMAD R2, R145.reuse, c[0x0][0x284], R2 ;  /* 0x0000a10091027a24 */ /* 0x040fe400078e0202 */
[----:B------:R-:W-:Y:S02]  /*1a50*/  IMAD R0, R145, c[0x0][0x294], R0 ;  /* 0x0000a50091007a24 */ /* 0x000fe400078e0200 */
[----:B------:R-:W-:-:S02]  /*1a60*/  IMAD.IADD R135, R111, 0x1, R2 ;  /* 0x000000016f877824 */ /* 0x000fc400078e0202 */
[----:B------:R-:W-:Y:S02]  /*1a70*/  IMAD.IADD R133, R2, 0x1, R109 ;  /* 0x0000000102857824 */ /* 0x000fe400078e026d */
[----:B------:R-:W-:Y:S02]  /*1a80*/  IMAD.IADD R134, R107, 0x1, R0 ;  /* 0x000000016b867824 */ /* 0x000fe400078e0200 */
[----:B------:R-:W-:Y:S01]  /*1a90*/  IMAD.IADD R131, R0, 0x1, R105 ;  /* 0x0000000100837824 */ /* 0x000fe200078e0269 */
[----:B-1----:R-:W-:Y:S06]  /*1aa0*/  BAR.SYNC.DEFER_BLOCKING 0x0 ;  /* 0x0000000000007b1d */ /* 0x002fec0000010000 */
.L_x_84:
[-C--:B------:R-:W-:Y:S01]  /*1ab0*/  IMAD R0, R152, R77.reuse, RZ ;  /* 0x0000004d98007224 */ /* 0x080fe200078e02ff */
[----:B------:R-:W-:Y:S01]  /*1ac0*/  SHF.R.S32.HI R89, RZ, 0x1f, R77 ;  /* 0x0000001fff597819 */ /* 0x000fe2000001144d */
[----:B------:R-:W-:Y:S01]  /*1ad0*/  IMAD.WIDE.U32 R10, R157, R77, RZ ;  /* 0x0000004d9d0a7225 */ /* 0x000fe200078e00ff */
[----:B------:R-:W-:Y:S04]  /*1ae0*/  DEPBAR.LE SB0, 0x0 ;  /* 0x000080000000791a */ /* 0x000fe80000000000 */
[----:B------:R-:W-:Y:S01]  /*1af0*/  BAR.SYNC.DEFER_BLOCKING 0x0 ;  /* 0x0000000000007b1d */ /* 0x000fe20000010000 */
[----:B------:R-:W-:Y:S01]  /*1b00*/  ISETP.GE.AND P2, PT, R162, 0x1, PT ;  /* 0x00000001a200780c */ /* 0x000fe20003f46270 */
[----:B-1----:R-:W-:Y:S01]  /*1b10*/  IMAD R2, R89, R157, R0 ;  /* 0x0000009d59027224 */ /* 0x002fe200078e0200 */
[----:B------:R-:W-:Y:S03]  /*1b20*/  IADD3 R0, P1, R137, R10, RZ ;  /* 0x0000000a89007210 */ /* 0x000fe60007f3e0ff */
[----:B------:R-:W-:Y:S01]  /*1b30*/  IMAD.IADD R12, R11, 0x1, R2 ;  /* 0x000000010b0c7824 */ /* 0x000fe200078e0202 */
[----:B------:R-:W-:Y:S03]  /*1b40*/  LEA R58, P0, R0, c[0x0][0x1c8], 0x1 ;  /* 0x00007200003a7a11 */ /* 0x000fe600078008ff */
[----:B------:R-:W-:Y:S05]  /*1b50*/  IMAD.X R2, R12, 0x1, R136, P1 ;  /* 0x000000010c027824 */ /* 0x000fea00008e0688 */
[----:B------:R-:W-:Y:S01]  /*1b60*/  LEA.HI.X R59, R0, c[0x0][0x1cc], R2, 0x1, P0 ;  /* 0x00007300003b7a11 */ /* 0x000fe200000f0c02 */
[----:B------:R-:W-:Y:S01]  /*1b70*/  BSSY B1, `(.L_x_60) ;  /* 0x000036b000017945 */ /* 0x000fe20003800000 */
[----:B------:R-:W-:-:S05]  /*1b80*/  @!P2 BRA `(.L_x_61) ;  /* 0x000035300000a947 */ /* 0x000fca0003800000 */
[-C--:B------:R-:W-:Y:S02]  /*1b90*/  IMAD R2, R150, R77.reuse, RZ ;  /* 0x0000004d96027224 */ /* 0x080fe400078e02ff */
[-C--:B------:R-:W-:Y:S02]  /*1ba0*/  IMAD R0, R151, R77.reuse, RZ ;  /* 0x0000004d97007224 */ /* 0x080fe400078e02ff */
[----:B------:R-:W-:Y:S02]  /*1bb0*/  IMAD R4, R77, -0x40, R94 ;  /* 0xffffffc04d047824 */ /* 0x000fe400078e025e */
[-C--:B------:R-:W-:Y:S04]  /*1bc0*/  IMAD.WIDE.U32 R8, R158, R77.reuse, RZ ;  /* 0x0000004d9e087225 */ /* 0x080fe800078e00ff */
[----:B------:R-:W-:Y:S04]  /*1bd0*/  IMAD.WIDE.U32 R14, R156, R77, RZ ;  /* 0x0000004d9c0e7225 */ /* 0x000fe800078e00ff */
[C---:B------:R-:W-:Y:S02]  /*1be0*/  IMAD R3, R89.reuse, R158, R2 ;  /* 0x0000009e59037224 */ /* 0x040fe400078e0202 */
[----:B------:R-:W-:Y:S01]  /*1bf0*/  IMAD R2, R89, R156, R0 ;  /* 0x0000009c59027224 */ /* 0x000fe200078e0200 */
[----:B------:R-:W-:Y:S02]  /*1c00*/  IMNMX R0, R4, 0x40, PT ;  /* 0x0000004004007817 */ /* 0x000fe40003800200 */
[----:B------:R-:W-:Y:S02]  /*1c10*/  IADD3 R28, R9, R3, RZ ;  /* 0x00000003091c7210 */ /* 0x000fe40007ffe0ff */
[----:B------:R-:W-:Y:S01]  /*1c20*/  IADD3 R29, R15, R2, RZ ;  /* 0x000000020f1d7210 */ /* 0x000fe20007ffe0ff */
[----:B------:R-:W-:-:S05]  /*1c30*/  @!P6 BRA `(.L_x_62) ;  /* 0x00001a200000e947 */ /* 0x000fca0003800000 */
[----:B------:R-:W-:Y:S01]  /*1c40*/  ISETP.GE.AND P1, PT, R90, R0, PT ;  /* 0x000000005a00720c */ /* 0x000fe20003f26270 */
[----:B------:R-:W-:Y:S01]  /*1c50*/  BSSY B0, `(.L_x_63) ;  /* 0x0000034000007945 */ /* 0x000fe20003800000 */
[----:B------:R-:W-:Y:S01]  /*1c60*/  CS2R R20, SRZ ;  /* 0x0000000000147805 */ /* 0x000fe2000001ff00 */
        /* <DEDUP_REMOVED lines=11> */
[----:B------:R-:W-:-:S05]  /*1d20*/  @P1 BRA `(.L_x_64) ;  /* 0x0000026000001947 */ /* 0x000fca0003800000 */
[----:B------:R-:W-:Y:S01]  /*1d30*/  IADD3 R0, P0, R110, R8, RZ ;  /* 0x000000086e007210 */ /* 0x000fe20007f1e0ff */
[----:B------:R-:W-:Y:S01]  /*1d40*/  CS2R R38, SRZ ;  /* 0x0000000000267805 */ /* 0x000fe2000001ff00 */
[----:B------:R-:W-:Y:S01]  /*1d50*/  CS2R R6, SRZ ;  /* 0x0000000000067805 */ /* 0x000fe2000001ff00 */
[----:B------:R-:W-:Y:S01]  /*1d60*/  CS2R R44, SRZ ;  /* 0x00000000002c7805 */ /* 0x000fe2000001ff00 */
[----:B------:R-:W-:Y:S01]  /*1d70*/  CS2R R12, SRZ ;  /* 0x00000000000c7805 */ /* 0x000fe2000001ff00 */
[----:B------:R-:W-:Y:S01]  /*1d80*/  IMAD.X R3, R28, 0x1, R135, P0 ;  /* 0x000000011c037824 */ /* 0x000fe200000e0687 */
[----:B------:R-:W-:Y:S01]  /*1d90*/  IADD3 R2, P0, R106, R14, RZ ;  /* 0x0000000e6a027210 */ /* 0x000fe20007f1e0ff */
[----:B------:R-:W-:Y:S01]  /*1da0*/  CS2R R46, SRZ ;  /* 0x00000000002e7805 */ /* 0x000fe2000001ff00 */
[----:B------:R-:W-:Y:S01]  /*1db0*/  CS2R R16, SRZ ;  /* 0x0000000000107805 */ /* 0x000fe2000001ff00 */
[----:B------:R-:W-:Y:S01]  /*1dc0*/  CS2R R48, SRZ ;  /* 0x0000000000307805 */ /* 0x000fe2000001ff00 */
[----:B------:R-:W-:Y:S01]  /*1dd0*/  CS2R R18, SRZ ;  /* 0x0000000000127805 */ /* 0x000fe2000001ff00 */
[----:B------:R-:W-:Y:S01]  /*1de0*/  IMAD.X R5, R29, 0x1, R134, P0 ;  /* 0x000000011d057824 */ /* 0x000fe200000e0686 */
[C---:B------:R-:W-:Y:S01]  /*1df0*/  LEA R8, P0, R0.reuse, c[0x0][0x270], 0x1 ;  /* 0x00009c0000087a11 */ /* 0x040fe200078008ff */
[----:B------:R-:W-:Y:S01]  /*1e00*/  CS2R R50, SRZ ;  /* 0x0000000000327805 */ /* 0x000fe2000001ff00 */
[----:B------:R-:W-:Y:S01]  /*1e10*/  CS2R R20, SRZ ;  /* 0x0000000000147805 */ /* 0x000fe2000001ff00 */
[----:B------:R-:W-:Y:S01]  /*1e20*/  CS2R R52, SRZ ;  /* 0x0000000000347805 */ /* 0x000fe2000001ff00 */
[----:B------:R-:W-:Y:S02]  /*1e30*/  LEA.HI.X R9, R0, c[0x0][0x274], R3, 0x1, P0 ;  /* 0x00009d0000097a11 */ /* 0x000fe400000f0c03 */
[C---:B------:R-:W-:Y:S04]  /*1e40*/  LEA R4, P0, R2.reuse, c[0x0][0x288], 0x1 ;  /* 0x0000a20002047a11 */ /* 0x040fe800078008ff */
[----:B------:R-:W-:Y:S02]  /*1e50*/  LEA.HI.X R5, R2, c[0x0][0x28c], R5, 0x1, P0 ;  /* 0x0000a30002057a11 */ /* 0x000fe400000f0c05 */
[----:B------:R-:W-:Y:S01]  /*1e60*/  ISETP.GE.AND P0, PT, R30, c[0x0][0x27c], PT ;  /* 0x00009f001e007a0c */ /* 0x000fe20003f06270 */
[----:B------:R-:W-:-:S12]  /*1e70*/  CS2R R2, SRZ ;  /* 0x0000000000027805 */ /* 0x000fd8000001ff00 */
[----:B------:R1:W5:Y:S04]  /*1e80*/  @!P0 LDG.E.64 R2, [R8.64] ;  /* 0x0000000608028981 */ /* 0x000368000c1e1b00 */
[----:B------:R1:W5:Y:S01]  /*1e90*/  @!P0 LDG.E.64 R38, [R4.64] ;  /* 0x0000000604268981 */ /* 0x000362000c1e1b00 */
[----:B------:R-:W-:-:S13]  /*1ea0*/  ISETP.GE.AND P0, PT, R36, c[0x0][0x27c], PT ;  /* 0x00009f0024007a0c */ /* 0x000fda0003f06270 */
[----:B------:R1:W5:Y:S04]  /*1eb0*/  @!P0 LDG.E.64 R6, [R8.64+0x10] ;  /* 0x0000100608068981 */ /* 0x000368000c1e1b00 */
[----:B------:R1:W5:Y:S01]  /*1ec0*/  @!P0 LDG.E.64 R44, [R4.64+0x10] ;  /* 0x00001006042c8981 */ /* 0x000362000c1e1b00 */
        /* <DEDUP_REMOVED lines=11> */
[----:B------:R1:W5:Y:S02]  /*1f80*/  @!P0 LDG.E.64 R52, [R4.64+0x50] ;  /* 0x0000500604348981 */ /* 0x000364000c1e1b00 */
.L_x_64:
[----:B------:R-:W-:Y:S05]  /*1f90*/  BSYNC B0 ;  /* 0x0000000000007941 */ /* 0x000fea0003800000 */
.L_x_63:
[----:B------:R-:W-:-:S05]  /*1fa0*/  @P1 BRA `(.L_x_65) ;  /* 0x0000327000001947 */ /* 0x000fca0003800000 */
[----:B-----5:R-:W-:Y:S01]  /*1fb0*/  MOV R0, R19 ;  /* 0x0000001300007202 */ /* 0x020fe20000000f00 */
[----:B-1----:R-:W-:Y:S01]  /*1fc0*/  IMAD.MOV.U32 R8, RZ, RZ, R20 ;  /* 0x000000ffff087224 */ /* 0x002fe200078e0014 */
[----:B------:R-:W-:Y:S01]  /*1fd0*/  ISETP.GE.AND P0, PT, R24, c[0x0][0x1d4], PT ;  /* 0x0000750018007a0c */ /* 0x000fe20003f06270 */
[----:B------:R-:W-:Y:S01]  /*1fe0*/  IMAD.MOV.U32 R5, RZ, RZ, R21 ;  /* 0x000000ffff057224 */ /* 0x000fe200078e0015 */
[----:B------:R-:W-:Y:S01]  /*1ff0*/  BSSY B0, `(.L_x_66) ;  /* 0x0000054000007945 */ /* 0x000fe20003800000 */
[----:B------:R-:W-:Y:S03]  /*2000*/  IMAD.MOV.U32 R4, RZ, RZ, R18 ;  /* 0x000000ffff047224 */ /* 0x000fe600078e0012 */
[----:B------:R-:W-:Y:S01]  /*2010*/  PRMT R29, R5, 0x5410, R8 ;  /* 0x00005410051d7816 */ /* 0x000fe20000000008 */
[----:B------:R-:W-:Y:S01]  /*2020*/  IMAD.MOV.U32 R8, RZ, RZ, R16 ;  /* 0x000000ffff087224 */ /* 0x000fe200078e0010 */
[----:B------:R-:W-:Y:S01]  /*2030*/  PRMT R28, R0, 0x5410, R4 ;  /* 0x00005410001c7816 */ /* 0x000fe20000000004 */
[----:B------:R-:W-:Y:S01]  /*2040*/  IMAD.MOV.U32 R5, RZ, RZ, R17 ;  /* 0x000000ffff057224 */ /* 0x000fe200078e0011 */
[----:B------:R-:W-:Y:S01]  /*2050*/  MOV R4, R12 ;  /* 0x0000000c00047202 */ /* 0x000fe20000000f00 */
        /* <DEDUP_REMOVED lines=11> */
[----:B------:R-:W-:Y:S02]  /*2110*/  MOV R8, R50 ;  /* 0x0000003200087202 */ /* 0x000fe40000000f00 */
[----:B------:R-:W-:Y:S02]  /*2120*/  MOV R0, R49 ;  /* 0x0000003100007202 */ /* 0x000fe40000000f00 */
[----:B------:R-:W-:Y:S01]  /*2130*/  PRMT R56, R8, 0x5410, R5 ;  /* 0x0000541008387816 */ /* 0x000fe20000000005 */
[----:B------:R-:W-:Y:S01]  /*2140*/  IMAD.MOV.U32 R8, RZ, RZ, R46 ;  /* 0x000000ffff087224 */ /* 0x000fe200078e002e */
[----:B------:R-:W-:Y:S01]  /*2150*/  PRMT R55, R4, 0x5410, R0 ;  /* 0x0000541004377816 */ /* 0x000fe20000000000 */
[----:B------:R-:W-:Y:S01]  /*2160*/  IMAD.MOV.U32 R5, RZ, RZ, R47 ;  /* 0x000000ffff057224 */ /* 0x000fe200078e002f */
[----:B------:R-:W-:Y:S01]  /*2170*/  MOV R4, R44 ;  /* 0x0000002c00047202 */ /* 0x000fe20000000f00 */
[----:B------:R-:W-:Y:S03]  /*2180*/  IMAD.MOV.U32 R0, RZ, RZ, R45 ;  /* 0x000000ffff007224 */ /* 0x000fe600078e002d */
[----:B------:R-:W-:Y:S02]  /*2190*/  PRMT R54, R8, 0x5410, R5 ;  /* 0x0000541008367816 */ /* 0x000fe40000000005 */
[----:B------:R-:W-:Y:S01]  /*21a0*/  PRMT R43, R4, 0x5410, R0 ;  /* 0x00005410042b7816 */ /* 0x000fe20000000000 */
[----:B------:R-:W-:-:S05]  /*21b0*/  @P0 BRA `(.L_x_67) ;  /* 0x0000037000000947 */ /* 0x000fca0003800000 */
[----:B------:R-:W-:Y:S01]  /*21c0*/  ISETP.GE.AND P0, PT, R30, c[0x0][0x27c], PT ;  /* 0x00009f001e007a0c */ /* 0x000fe20003f06270 */
[----:B------:R-:W1:Y:S01]  /*21d0*/  LDS.128 R8, [R84+0x3000] ;  /* 0x0030000054087984 */ /* 0x000e620000000c00 */
[----:B------:R-:W-:Y:S01]  /*21e0*/  MOV R4, R2 ;  /* 0x0000000200047202 */ /* 0x000fe20000000f00 */
[----:B------:R-:W-:Y:S02]  /*21f0*/  IMAD.MOV.U32 R32, RZ, RZ, R38 ;  /* 0x000000ffff207224 */ /* 0x000fe400078e0026 */
[--C-:B------:R-:W-:Y:S08]  /*2200*/  IMAD.MOV.U32 R40, RZ, RZ, R39.reuse ;  /* 0x000000ffff287224 */ /* 0x100ff000078e0027 */
[----:B------:R-:W-:Y:S02]  /*2210*/  @!P0 SHF.R.U64 R38, R38, 0x10, R39 ;  /* 0x0000001026268819 */ /* 0x000fe40000001227 */
[--C-:B------:R-:W-:Y:S01]  /*2220*/  @!P0 SHF.R.U64 R5, R2, 0x10, R3.reuse ;  /* 0x0000001002058819 */ /* 0x100fe20000001203 */
[----:B------:R-:W-:Y:S01]  /*2230*/  IMAD.MOV.U32 R2, RZ, RZ, R3 ;  /* 0x000000ffff027224 */ /* 0x000fe200078e0003 */
[----:B------:R-:W-:Y:S02]  /*2240*/  @!P0 SHF.R.U32.HI R14, RZ, 0x10, R39 ;  /* 0x00000010ff0e8819 */ /* 0x000fe40000011627 */
[----:B------:R-:W-:Y:S02]  /*2250*/  @!P0 SHF.R.U32.HI R0, RZ, 0x10, R3 ;  /* 0x00000010ff008819 */ /* 0x000fe40000011603 */
[----:B------:R-:W-:Y:S02]  /*2260*/  @!P0 PRMT R38, R32, 0x5410, R38 ;  /* 0x0000541020268816 */ /* 0x000fe40000000026 */
[----:B------:R-:W-:Y:S02]  /*2270*/  @!P0 PRMT R4, R4, 0x5410, R5 ;  /* 0x0000541004048816 */ /* 0x000fe40000000005 */
[----:B------:R-:W-:Y:S01]  /*2280*/  @!P0 PRMT R41, R40, 0x5410, R14 ;  /* 0x0000541028298816 */ /* 0x000fe2000000000e */
[----:B------:R-:W-:Y:S01]  /*2290*/  @!P0 IMAD.U32 R5, R38, 0x10000, RZ ;  /* 0x0001000026058824 */ /* 0x000fe200078e00ff */
[----:B------:R-:W-:Y:S02]  /*22a0*/  @!P0 PRMT R14, R2, 0x5410, R0 ;  /* 0x00005410020e8816 */ /* 0x000fe40000000000 */
[----:B------:R-:W-:Y:S02]  /*22b0*/  @!P0 SHF.L.U32 R3, R4, 0x10, RZ ;  /* 0x0000001004038819 */ /* 0x000fe400000006ff */
[----:B------:R-:W-:Y:S02]  /*22c0*/  @!P0 LOP3.LUT R38, R38, 0xffff0000, RZ, 0xc0, !PT ;  /* 0xffff000026268812 */ /* 0x000fe400078ec0ff */
[----:B------:R-:W-:Y:S01]  /*22d0*/  @!P0 LOP3.LUT R4, R4, 0xffff0000, RZ, 0xc0, !PT ;  /* 0xffff000004048812 */ /* 0x000fe200078ec0ff */
[C---:B-1----:R-:W-:Y:S01]  /*22e0*/  @!P0 IMAD.U32 R32, R8.reuse, 0x10000, RZ ;  /* 0x0001000008208824 */ /* 0x042fe200078e00ff */
[----:B------:R-:W-:Y:S02]  /*22f0*/  @!P0 LOP3.LUT R0, R8, 0xffff0000, RZ, 0xc0, !PT ;  /* 0xffff000008008812 */ /* 0x000fe400078ec0ff */
[C---:B------:R-:W-:Y:S02]  /*2300*/  @!P0 LOP3.LUT R2, R9.reuse, 0xffff0000, RZ, 0xc0, !PT ;  /* 0xffff000009028812 */ /* 0x040fe400078ec0ff */
[----:B------:R-:W-:Y:S01]  /*2310*/  @!P0 SHF.L.U32 R39, R9, 0x10, RZ ;  /* 0x0000001009278819 */ /* 0x000fe200000006ff */
[C---:B------:R-:W-:Y:S02]  /*2320*/  @!P0 FMUL.FTZ R40, R0.reuse, R5 ;  /* 0x0000000500288220 */ /* 0x040fe40000410000 */
[-C--:B------:R-:W-:Y:S02]  /*2330*/  @!P0 FMUL.FTZ R0, R0, R3.reuse ;  /* 0x0000000300008220 */ /* 0x080fe40000410000 */
[----:B------:R-:W-:Y:S02]  /*2340*/  @!P0 FMUL.FTZ R42, R2, R38 ;  /* 0x00000026022a8220 */ /* 0x000fe40000410000 */
[----:B------:R-:W-:Y:S01]  /*2350*/  @!P0 FFMA.FTZ R63, R32, R3, -R40 ;  /* 0x00000003203f8223 */ /* 0x000fe20000010828 */
[C---:B------:R-:W-:Y:S01]  /*2360*/  @!P0 LOP3.LUT R3, R10.reuse, 0xffff0000, RZ, 0xc0, !PT ;  /* 0xffff00000a038812 */ /* 0x040fe200078ec0ff */
[----:B------:R-:W-:Y:S01]  /*2370*/  @!P0 FFMA.FTZ R0, R5, R32, R0 ;  /* 0x0000002005008223 */ /* 0x000fe20000010000 */
[----:B------:R-:W-:Y:S01]  /*2380*/  @!P0 SHF.L.U32 R40, R10, 0x10, RZ ;  /* 0x000000100a288819 */ /* 0x000fe200000006ff */
[C---:B------:R-:W-:Y:S01]  /*2390*/  @!P0 IMAD.U32 R32, R41.reuse, 0x10000, RZ ;  /* 0x0001000029208824 */ /* 0x040fe200078e00ff */
[----:B------:R-:W-:Y:S01]  /*23a0*/  @!P0 LOP3.LUT R41, R41, 0xffff0000, RZ, 0xc0, !PT ;  /* 0xffff000029298812 */ /* 0x000fe200078ec0ff */
[----:B------:R-:W-:Y:S01]  /*23b0*/  @!P0 IMAD.U32 R5, R14, 0x10000, RZ ;  /* 0x000100000e058824 */ /* 0x000fe200078e00ff */
[----:B------:R-:W-:Y:S01]  /*23c0*/  @!P0 F2FP.BF16.PACK_AB R0, R0, R63 ;  /* 0x0000003f0000823e */ /* 0x000fe200000010ff */
[-C--:B------:R-:W-:Y:S01]  /*23d0*/  @!P0 FMUL.FTZ R2, R2, R4.reuse ;  /* 0x0000000402028220 */ /* 0x080fe20000410000 */
[----:B------:R-:W-:Y:S01]  /*23e0*/  @!P0 LOP3.LUT R14, R14, 0xffff0000, RZ, 0xc0, !PT ;  /* 0xffff00000e0e8812 */ /* 0x000fe200078ec0ff */
[----:B------:R-:W-:Y:S01]  /*23f0*/  @!P0 FFMA.FTZ R62, R39, R4, -R42 ;  /* 0x00000004273e8223 */ /* 0x000fe2000001082a */
[----:B------:R-:W-:Y:S01]  /*2400*/  @!P0 LOP3.LUT R4, R11, 0xffff0000, RZ, 0xc0, !PT ;  /* 0xffff00000b048812 */ /* 0x000fe200078ec0ff */
[----:B------:R-:W-:Y:S01]  /*2410*/  @!P0 FMUL.FTZ R60, R3, R32 ;  /* 0x00000020033c8220 */ /* 0x000fe20000410000 */
[----:B------:R-:W-:Y:S01]  /*2420*/  @!P0 SHF.L.U32 R42, R11, 0x10, RZ ;  /* 0x000000100b2a8819 */ /* 0x000fe200000006ff */
[----:B------:R-:W-:Y:S02]  /*2430*/  @!P0 FMUL.FTZ R3, R3, R5 ;  /* 0x0000000503038220 */ /* 0x000fe40000410000 */
[C---:B------:R-:W-:Y:S02]  /*2440*/  @!P0 FMUL.FTZ R61, R4.reuse, R41 ;  /* 0x00000029043d8220 */ /* 0x040fe40000410000 */
[----:B------:R-:W-:Y:S02]  /*2450*/  @!P0 FMUL.FTZ R4, R4, R14 ;  /* 0x0000000e04048220 */ /* 0x000fe40000410000 */
[----:B------:R-:W-:Y:S02]  /*2460*/  @!P0 FFMA.FTZ R2, R38, R39, R2 ;  /* 0x0000002726028223 */ /* 0x000fe40000010002 */
[----:B------:R-:W-:Y:S02]  /*2470*/  @!P0 FFMA.FTZ R3, R32, R40, R3 ;  /* 0x0000002820038223 */ /* 0x000fe40000010003 */
[----:B------:R-:W-:Y:S01]  /*2480*/  @!P0 FFMA.FTZ R60, R40, R5, -R60 ;  /* 0x00000005283c8223 */ /* 0x000fe2000001083c */
[----:B------:R-:W-:Y:S01]  /*2490*/  @!P0 F2FP.BF16.PACK_AB R2, R2, R62 ;  /* 0x0000003e0202823e */ /* 0x000fe200000010ff */
[----:B------:R-:W-:Y:S02]  /*24a0*/  @!P0 FFMA.FTZ R61, R42, R14, -R61 ;  /* 0x0000000e2a3d8223 */ /* 0x000fe4000001083d */
[----:B------:R-:W-:Y:S01]  /*24b0*/  @!P0 FFMA.FTZ R4, R41, R42, R4 ;  /* 0x0000002a29048223 */ /* 0x000fe20000010004 */
[----:B------:R-:W-:Y:S01]  /*24c0*/  @!P0 F2FP.BF16.PACK_AB R3, R3, R60 ;  /* 0x0000003c0303823e */ /* 0x000fe200000010ff */
[----:B------:R-:W-:Y:S01]  /*24d0*/  @!P0 IMAD.MOV.U32 R8, RZ, RZ, R0 ;  /* 0x000000ffff088224 */ /* 0x000fe200078e0000 */
[----:B------:R-:W-:Y:S02]  /*24e0*/  @!P0 MOV R9, R2 ;  /* 0x0000000200098202 */ /* 0x000fe40000000f00 */
[----:B------:R-:W-:Y:S01]  /*24f0*/  @!P0 F2FP.BF16.PACK_AB R4, R4, R61 ;  /* 0x0000003d0404823e */ /* 0x000fe200000010ff */
[----:B------:R-:W-:Y:S03]  /*2500*/  @!P0 IMAD.MOV.U32 R10, RZ, RZ, R3 ;  /* 0x000000ffff0a8224 */ /* 0x000fe600078e0003 */
[----:B------:R-:W-:Y:S05]  /*2510*/  @!P0 MOV R11, R4 ;  /* 0x00000004000b8202 */ /* 0x000fea0000000f00 */
[----:B------:R1:W-:Y:S02]  /*2520*/  STG.E.128 [R58.64], R8 ;  /* 0x000000083a007986 */ /* 0x0003e4000c101d06 */
.L_x_67:
[----:B------:R-:W-:Y:S05]  /*2530*/  BSYNC B0 ;  /* 0x0000000000007941 */ /* 0x000fea0003800000 */
.L_x_66:
[----:B------:R-:W-:Y:S01]  /*2540*/  ISETP.GE.AND P0, PT, R27, c[0x0][0x1d4], PT ;  /* 0x000075001b007a0c */ /* 0x000fe20003f06270 */
[----:B------:R-:W-:-:S12]  /*2550*/  BSSY B0, `(.L_x_68) ;  /* 0x0000035000007945 */ /* 0x000fd80003800000 */
[----:B------:R-:W-:-:S05]  /*2560*/  @P0 BRA `(.L_x_69) ;  /* 0x0000033000000947 */ /* 0x000fca0003800000 */
[----:B------:R-:W-:Y:S01]  /*2570*/  ISETP.GE.AND P0, PT, R36, c[0x0][0x27c], PT ;  /* 0x00009f0024007a0c */ /* 0x000fe20003f06270 */
[----:B-1----:R-:W1:-:S12]  /*2580*/  LDS.128 R8, [R85+0x3000] ;  /* 0x0030000055087984 */ /* 0x002e580000000c00 */
[----:B------:R-:W-:Y:S02]  /*2590*/  @!P0 SHF.R.U64 R4, R44, 0x10, R45 ;  /* 0x000000102c048819 */ /* 0x000fe4000000122d */
[--C-:B------:R-:W-:Y:S02]  /*25a0*/  @!P0 SHF.R.U64 R0, R6, 0x10, R7.reuse ;  /* 0x0000001006008819 */ /* 0x100fe40000001207 */
[----:B------:R-:W-:Y:S02]  /*25b0*/  @!P0 PRMT R4, R43, 0x5410, R4 ;  /* 0x000054102b048816 */ /* 0x000fe40000000004 */
[C---:B------:R-:W-:Y:S02]  /*25c0*/  @!P0 PRMT R0, R15.reuse, 0x5432, R0 ;  /* 0x000054320f008816 */ /* 0x040fe40000000000 */
[----:B------:R-:W-:Y:S01]  /*25d0*/  @!P0 SHF.R.U32.HI R6, RZ, 0x10, R7 ;  /* 0x00000010ff068819 */ /* 0x000fe20000011607 */
[----:B------:R-:W-:Y:S01]  /*25e0*/  @!P0 IMAD.U32 R7, R4, 0x10000, RZ ;  /* 0x0001000004078824 */ /* 0x000fe200078e00ff */
[----:B------:R-:W-:Y:S01]  /*25f0*/  @!P0 SHF.R.U32.HI R38, RZ, 0x10, R45 ;  /* 0x00000010ff268819 */ /* 0x000fe2000001162d */
[----:B------:R-:W-:Y:S01]  /*2600*/  @!P0 IMAD.U32 R5, R0, 0x10000, RZ ;  /* 0x0001000000058824 */ /* 0x000fe200078e00ff */
[----:B------:R-:W-:Y:S02]  /*2610*/  @!P0 PRMT R6, R15, 0x5410, R6 ;  /* 0x000054100f068816 */ /* 0x000fe40000000006 */
[----:B------:R-:W-:Y:S02]  /*2620*/  @!P0 LOP3.LUT R15, R4, 0xffff0000, RZ, 0xc0, !PT ;  /* 0xffff0000040f8812 */ /* 0x000fe400078ec0ff */
[----:B------:R-:W-:Y:S02]  /*2630*/  @!P0 LOP3.LUT R4, R0, 0xffff0000, RZ, 0xc0, !PT ;  /* 0xffff000000048812 */ /* 0x000fe400078ec0ff */
[----:B------:R-:W-:Y:S01]  /*2640*/  @!P0 PRMT R38, R43, 0x5432, R38 ;  /* 0x000054322b268816 */ /* 0x000fe20000000026 */
[C---:B-1----:R-:W-:Y:S01]  /*2650*/  @!P0 IMAD.U32 R32, R9.reuse, 0x10000, RZ ;  /* 0x0001000009208824 */ /* 0x042fe200078e00ff */
[C---:B------:R-:W-:Y:S02]  /*2660*/  @!P0 LOP3.LUT R2, R8.reuse, 0xffff0000, RZ, 0xc0, !PT ;  /* 0xffff000008028812 */ /* 0x040fe400078ec0ff */
[----:B------:R-:W-:Y:S02]  /*2670*/  @!P0 LOP3.LUT R3, R9, 0xffff0000, RZ, 0xc0, !PT ;  /* 0xffff000009038812 */ /* 0x000fe400078ec0ff */
[----:B------:R-:W-:Y:S01]  /*2680*/  @!P0 SHF.L.U32 R14, R8, 0x10, RZ ;  /* 0x00000010080e8819 */ /* 0x000fe200000006ff */
[C---:B------:R-:W-:Y:S02]  /*2690*/  @!P0 FMUL.FTZ R39, R2.reuse, R7 ;  /* 0x0000000702278220 */ /* 0x040fe40000410000 */
[----:B------:R-:W-:Y:S02]  /*26a0*/  @!P0 FMUL.FTZ R0, R2, R5 ;  /* 0x0000000502008220 */ /* 0x000fe40000410000 */
[C---:B------:R-:W-:Y:S02]  /*26b0*/  @!P0 FMUL.FTZ R40, R3.reuse, R15 ;  /* 0x0000000f03288220 */ /* 0x040fe40000410000 */
[----:B------:R-:W-:Y:S01]  /*26c0*/  @!P0 FMUL.FTZ R2, R3, R4 ;  /* 0x0000000403028220 */ /* 0x000fe20000410000 */
[----:B------:R-:W-:Y:S01]  /*26d0*/  @!P0 LOP3.LUT R3, R10, 0xffff0000, RZ, 0xc0, !PT ;  /* 0xffff00000a038812 */ /* 0x000fe200078ec0ff */
[----:B------:R-:W-:Y:S01]  /*26e0*/  @!P0 FFMA.FTZ R43, R14, R5, -R39 ;  /* 0x000000050e2b8223 */ /* 0x000fe20000010827 */
[----:B------:R-:W-:Y:S01]  /*26f0*/  @!P0 SHF.L.U32 R39, R11, 0x10, RZ ;  /* 0x000000100b278819 */ /* 0x000fe200000006ff */
[----:B------:R-:W-:Y:S01]  /*2700*/  @!P0 FFMA.FTZ R0, R7, R14, R0 ;  /* 0x0000000e07008223 */ /* 0x000fe20000010000 */
[----:B------:R-:W-:Y:S01]  /*2710*/  @!P0 SHF.L.U32 R14, R10, 0x10, RZ ;  /* 0x000000100a0e8819 */ /* 0x000fe200000006ff */
[C---:B------:R-:W-:Y:S01]  /*2720*/  @!P0 IMAD.U32 R7, R38.reuse, 0x10000, RZ ;  /* 0x0001000026078824 */ /* 0x040fe200078e00ff */
[----:B------:R-:W-:Y:S01]  /*2730*/  @!P0 LOP3.LUT R38, R38, 0xffff0000, RZ, 0xc0, !PT ;  /* 0xffff000026268812 */ /* 0x000fe200078ec0ff */
[----:B------:R-:W-:Y:S01]  /*2740*/  @!P0 IMAD.U32 R5, R6, 0x10000, RZ ;  /* 0x0001000006058824 */ /* 0x000fe200078e00ff */
[----:B------:R-:W-:Y:S01]  /*2750*/  @!P0 F2FP.BF16.PACK_AB R0, R0, R43 ;  /* 0x0000002b0000823e */ /* 0x000fe200000010ff */
[----:B------:R-:W-:Y:S01]  /*2760*/  @!P0 FFMA.FTZ R42, R32, R4, -R40 ;  /* 0x00000004202a8223 */ /* 0x000fe20000010828 */
[----:B------:R-:W-:Y:S01]  /*2770*/  @!P0 LOP3.LUT R4, R11, 0xffff0000, RZ, 0xc0, !PT ;  /* 0xffff00000b048812 */ /* 0x000fe200078ec0ff */
[C---:B------:R-:W-:Y:S01]  /*2780*/  @!P0 FMUL.FTZ R40, R3.reuse, R7 ;  /* 0x0000000703288220 */ /* 0x040fe20000410000 */
[----:B------:R-:W-:Y:S01]  /*2790*/  @!P0 LOP3.LUT R6, R6, 0xffff0000, RZ, 0xc0, !PT ;  /* 0xffff000006068812 */ /* 0x000fe200078ec0ff */
[-C--:B------:R-:W-:Y:S02]  /*27a0*/  @!P0 FMUL.FTZ R3, R3, R5.reuse ;  /* 0x0000000503038220 */ /* 0x080fe40000410000 */
        /* <DEDUP_REMOVED lines=14> */
[----:B------:R1:W-:Y:S02]  /*2890*/  STG.E.128 [R58.64+0x20], R8 ;  /* 0x000020083a007986 */ /* 0x0003e4000c101d06 */
.L_x_69:
[----:B------:R-:W-:Y:S05]  /*28a0*/  BSYNC B0 ;  /* 0x0000000000007941 */ /* 0x000fea0003800000 */
.L_x_68:
[----:B------:R-:W-:Y:S01]  /*28b0*/  ISETP.GE.AND P0, PT, R26, c[0x0][0x1d4], PT ;  /* 0x000075001a007a0c */ /* 0x000fe20003f06270 */
[----:B------:R-:W-:-:S12]  /*28c0*/  BSSY B0, `(.L_x_70) ;  /* 0x0000035000007945 */ /* 0x000fd80003800000 */
[----:B------:R-:W-:-:S05]  /*28d0*/  @P0 BRA `(.L_x_71) ;  /* 0x0000033000000947 */ /* 0x000fca0003800000 */
[----:B------:R-:W-:Y:S01]  /*28e0*/  ISETP.GE.AND P0, PT, R34, c[0x0][0x27c], PT ;  /* 0x00009f0022007a0c */ /* 0x000fe20003f06270 */
[----:B-1----:R-:W1:-:S12]  /*28f0*/  LDS.128 R8, [R84+0x4000] ;  /* 0x0040000054087984 */ /* 0x002e580000000c00 */
[----:B------:R-:W-:Y:S02]  /*2900*/  @!P0 SHF.R.U64 R3, R46, 0x10, R47 ;  /* 0x000000102e038819 */ /* 0x000fe4000000122f */
[--C-:B------:R-:W-:Y:S02]  /*2910*/  @!P0 SHF.R.U64 R0, R12, 0x10, R13.reuse ;  /* 0x000000100c008819 */ /* 0x100fe4000000120d */
[----:B------:R-:W-:Y:S02]  /*2920*/  @!P0 SHF.R.U32.HI R2, RZ, 0x10, R13 ;  /* 0x00000010ff028819 */ /* 0x000fe4000001160d */
[----:B------:R-:W-:Y:S02]  /*2930*/  @!P0 PRMT R13, R54, 0x5410, R3 ;  /* 0x00005410360d8816 */ /* 0x000fe40000000003 */
[C---:B------:R-:W-:Y:S02]  /*2940*/  @!P0 PRMT R0, R22.reuse, 0x5432, R0 ;  /* 0x0000543216008816 */ /* 0x040fe40000000000 */
[----:B------:R-:W-:Y:S01]  /*2950*/  @!P0 PRMT R5, R22, 0x5410, R2 ;  /* 0x0000541016058816 */ /* 0x000fe20000000002 */
[C---:B------:R-:W-:Y:S01]  /*2960*/  @!P0 IMAD.U32 R7, R13.reuse, 0x10000, RZ ;  /* 0x000100000d078824 */ /* 0x040fe200078e00ff */
[----:B------:R-:W-:Y:S01]  /*2970*/  @!P0 SHF.R.U32.HI R15, RZ, 0x10, R47 ;  /* 0x00000010ff0f8819 */ /* 0x000fe2000001162f */
[C---:B------:R-:W-:Y:S01]  /*2980*/  @!P0 IMAD.U32 R6, R0.reuse, 0x10000, RZ ;  /* 0x0001000000068824 */ /* 0x040fe200078e00ff */
        /* <DEDUP_REMOVED lines=22> */
[----:B------:R-:W-:Y:S01]  /*2af0*/  @!P0 FMUL.FTZ R32, R3, R7 ;  /* 0x0000000703208220 */ /* 0x000fe20000410000 */
[----:B------:R-:W-:Y:S01]  /*2b00*/  @!P0 LOP3.LUT R5, R5, 0xffff0000, RZ, 0xc0, !PT ;  /* 0xffff000005058812 */ /* 0x000fe200078ec0ff */
        /* <DEDUP_REMOVED lines=16> */
.L_x_71:
[----:B------:R-:W-:Y:S05]  /*2c10*/  BSYNC B0 ;  /* 0x0000000000007941 */ /* 0x000fea0003800000 */
.L_x_70:
        /* <DEDUP_REMOVED lines=9> */
[----:B------:R-:W-:Y:S02]  /*2cb0*/  @!P0 PRMT R13, R55, 0x5410, R13 ;  /* 0x00005410370d8816 */ /* 0x000fe4000000000d */
        /* <DEDUP_REMOVED lines=44> */
.L_x_73:
[----:B------:R-:W-:Y:S05]  /*2f80*/  BSYNC B0 ;  /* 0x0000000000007941 */ /* 0x000fea0003800000 */
.L_x_72:
        /* <DEDUP_REMOVED lines=54> */
.L_x_75:
[----:B------:R-:W-:Y:S05]  /*32f0*/  BSYNC B0 ;  /* 0x0000000000007941 */ /* 0x000fea0003800000 */
.L_x_74:
[----:B------:R-:W-:-:S13]  /*3300*/  ISETP.GE.AND P0, PT, R91, c[0x0][0x1d4], PT ;  /* 0x000075005b007a0c */ /* 0x000fda0003f06270 */
        /* <DEDUP_REMOVED lines=51> */
[----:B------:R1:W-:Y:S01]  /*3640*/  STG.E.128 [R58.64+0xa0], R8 ;  /* 0x0000a0083a007986 */ /* 0x0003e2000c101d06 */
[----:B------:R-:W-:-:S05]  /*3650*/  BRA `(.L_x_65) ;  /* 0x00001bc000007947 */ /* 0x000fca0003800000 */
.L_x_62:
        /* <DEDUP_REMOVED lines=36> */
[----:B------:R1:W5:Y:S04]  /*38a0*/  @!P0 LDG.E.128 R4, [R8.64] ;  /* 0x0000000608048981 */ /* 0x000368000c1e1d00 */
[----:B------:R1:W5:Y:S01]  /*38b0*/  @!P0 LDG.E.128 R40, [R2.64] ;  /* 0x0000000602288981 */ /* 0x000362000c1e1d00 */
[----:B------:R-:W-:-:S13]  /*38c0*/  ISETP.GE.AND P0, PT, R27, c[0x0][0x27c], PT ;  /* 0x00009f001b007a0c */ /* 0x000fda0003f06270 */
[----:B------:R1:W5:Y:S04]  /*38d0*/  @!P0 LDG.E.128 R16, [R8.64+0x20] ;  /* 0x0000200608108981 */ /* 0x000368000c1e1d00 */
[----:B------:R1:W5:Y:S01]  /*38e0*/  @!P0 LDG.E.128 R56, [R2.64+0x20] ;  /* 0x0000200602388981 */ /* 0x000362000c1e1d00 */
[----:B------:R-:W-:-:S13]  /*38f0*/  ISETP.GE.AND P0, PT, R26, c[0x0][0x27c], PT ;  /* 0x00009f001a007a0c */ /* 0x000fda0003f06270 */
[----:B------:R1:W5:Y:S04]  /*3900*/  @!P0 LDG.E.128 R20, [R8.64+0x40] ;  /* 0x0000400608148981 */ /* 0x000368000c1e1d00 */
[----:B------:R1:W5:Y:S02]  /*3910*/  @!P0 LDG.E.128 R60, [R2.64+0x40] ;  /* 0x00004006023c8981 */ /* 0x000364000c1e1d00 */
.L_x_77:
[----:B------:R-:W-:Y:S05]  /*3920*/  BSYNC B0 ;  /* 0x0000000000007941 */ /* 0x000fea0003800000 */
.L_x_76:
[----:B------:R-:W-:Y:S04]  /*3930*/  IADD3 R80, P0, R146, R10, RZ ;  /* 0x0000000a92507210 */ /* 0x000fe80007f1e0ff */
[----:B------:R-:W-:Y:S01]  /*3940*/  IADD3.X R79, R118, R12, RZ, P0, !PT ;  /* 0x0000000c764f7210 */ /* 0x000fe200007fe4ff */
        /* <DEDUP_REMOVED lines=25> */
[----:B------:R-:W-:Y:S02]  /*3ae0*/  PRMT R65, R3, 0x5410, R8 ;  /* 0x0000541003417816 */ /* 0x000fe40000000008 */
[----:B------:R-:W-:Y:S01]  /*3af0*/  PRMT R64, R2, 0x5410, R0 ;  /* 0x0000541002407816 */ /* 0x000fe20000000000 */
[----:B------:R-:W-:-:S05]  /*3b00*/  @P0 BRA `(.L_x_79) ;  /* 0x0000076000000947 */ /* 0x000fca0003800000 */
[----:B------:R-:W-:Y:S01]  /*3b10*/  ISETP.GE.AND P2, PT, R98, c[0x0][0x1d4], PT ;  /* 0x0000750062007a0c */ /* 0x000fe20003f46270 */
[----:B------:R-:W-:Y:S01]  /*3b20*/  LDS.128 R12, [R121+0x3100] ;  /* 0x00310000790c7984 */ /* 0x000fe20000000c00 */
[----:B------:R-:W-:Y:S01]  /*3b30*/  IADD3 R0, P1, P0, R86, R80, R117 ;  /* 0x0000005056007210 */ /* 0x000fe2000783e075 */
[----:B------:R-:W-:Y:S01]  /*3b40*/  IMAD.MOV.U32 R9, RZ, RZ, R4 ;  /* 0x000000ffff097224 */ /* 0x000fe200078e0004 */
[----:B------:R-:W-:Y:S01]  /*3b50*/  MOV R39, R42 ;  /* 0x0000002a00277202 */ /* 0x000fe20000000f00 */
[----:B------:R-:W-:Y:S01]  /*3b60*/  IMAD.MOV.U32 R47, RZ, RZ, R41 ;  /* 0x000000ffff2f7224 */ /* 0x000fe200078e0029 */
[-C--:B------:R-:W-:Y:S01]  /*3b70*/  IADD3.X R3, R88, R79.reuse, R132, P1, P0 ;  /* 0x0000004f58037210 */ /* 0x080fe20000fe0484 */
[----:B------:R-:W-:Y:S02]  /*3b80*/  IMAD.MOV.U32 R45, RZ, RZ, R40 ;  /* 0x000000ffff2d7224 */ /* 0x000fe400078e0028 */
[----:B------:R-:W1:Y:S04]  /*3b90*/  LDS.128 R52, [R129+0x3100] ;  /* 0x0031000081347984 */ /* 0x000e680000000c00 */
[----:B------:R-:W-:Y:S04]  /*3ba0*/  @!P2 IADD3 R2, P1, P0, R86, R80, R98 ;  /* 0x000000505602a210 */ /* 0x000fe8000783e062 */
[----:B------:R-:W-:Y:S02]  /*3bb0*/  @!P2 IADD3.X R8, R88, R79, R124, P1, P0 ;  /* 0x0000004f5808a210 */ /* 0x000fe40000fe047c */
[C---:B------:R-:W-:Y:S04]  /*3bc0*/  LEA R74, P0, R0.reuse, c[0x0][0x1c8], 0x1 ;  /* 0x00007200004a7a11 */ /* 0x040fe800078008ff */
[----:B------:R-:W-:Y:S01]  /*3bd0*/  LEA.HI.X R75, R0, c[0x0][0x1cc], R3, 0x1, P0 ;  /* 0x00007300004b7a11 */ /* 0x000fe200000f0c03 */
[----:B------:R-:W-:Y:S01]  /*3be0*/  IMAD.MOV.U32 R3, RZ, RZ, R6 ;  /* 0x000000ffff037224 */ /* 0x000fe200078e0006 */
[C---:B------:R-:W-:Y:S04]  /*3bf0*/  @!P2 LEA R72, P0, R2.reuse, c[0x0][0x1c8], 0x1 ;  /* 0x000072000248aa11 */ /* 0x040fe800078008ff */
[----:B------:R-:W-:Y:S01]  /*3c00*/  @!P2 LEA.HI.X R73, R2, c[0x0][0x1cc], R8, 0x1, P0 ;  /* 0x000073000249aa11 */ /* 0x000fe200000f0c08 */
[----:B------:R-:W-:Y:S01]  /*3c10*/  IMAD.MOV.U32 R8, RZ, RZ, R5 ;  /* 0x000000ffff087224 */ /* 0x000fe200078e0005 */
[----:B------:R-:W-:Y:S01]  /*3c20*/  ISETP.GE.AND P0, PT, R24, c[0x0][0x27c], PT ;  /* 0x00009f0018007a0c */ /* 0x000fe20003f06270 */
[----:B------:R-:W-:-:S12]  /*3c30*/  IMAD.MOV.U32 R2, RZ, RZ, R7 ;  /* 0x000000ffff027224 */ /* 0x000fd800078e0007 */
[----:B------:R-:W-:Y:S02]  /*3c40*/  @!P0 SHF.R.U32.HI R0, RZ, 0x10, R7 ;  /* 0x00000010ff008819 */ /* 0x000fe40000011607 */
[----:B------:R-:W-:Y:S02]  /*3c50*/  @!P0 SHF.R.U32.HI R38, RZ, 0x10, R43 ;  /* 0x00000010ff268819 */ /* 0x000fe4000001162b */
[----:B------:R-:W-:Y:S02]  /*3c60*/  @!P0 SHF.R.U64 R46, R40, 0x10, R41 ;  /* 0x00000010282e8819 */ /* 0x000fe40000001229 */
[C---:B-1----:R-:W-:Y:S02]  /*3c70*/  @!P0 SHF.L.U32 R49, R55.reuse, 0x10, RZ ;  /* 0x0000001037318819 */ /* 0x042fe400000006ff */
[----:B------:R-:W-:Y:S02]  /*3c80*/  @!P0 LOP3.LUT R51, R55, 0xffff0000, RZ, 0xc0, !PT ;  /* 0xffff000037338812 */ /* 0x000fe400078ec0ff */
[----:B------:R-:W-:Y:S02]  /*3c90*/  @!P0 PRMT R45, R45, 0x5410, R46 ;  /* 0x000054102d2d8816 */ /* 0x000fe4000000002e */
[----:B------:R-:W-:Y:S02]  /*3ca0*/  @!P0 SHF.R.U64 R40, R42, 0x10, R43 ;  /* 0x000000102a288819 */ /* 0x000fe4000000122b */
[----:B------:R-:W-:Y:S02]  /*3cb0*/  @!P0 SHF.R.U64 R10, R4, 0x10, R5 ;  /* 0x00000010040a8819 */ /* 0x000fe40000001205 */
[----:B------:R-:W-:Y:S01]  /*3cc0*/  @!P0 SHF.R.U32.HI R44, RZ, 0x10, R41 ;  /* 0x00000010ff2c8819 */ /* 0x000fe20000011629 */
[----:B------:R-:W-:Y:S01]  /*3cd0*/  IMAD.MOV.U32 R41, RZ, RZ, R43 ;  /* 0x000000ffff297224 */ /* 0x000fe200078e002b */
[----:B------:R-:W-:Y:S02]  /*3ce0*/  @!P0 LOP3.LUT R43, R53, 0xffff0000, RZ, 0xc0, !PT ;  /* 0xffff0000352b8812 */ /* 0x000fe400078ec0ff */
[----:B------:R-:W-:Y:S02]  /*3cf0*/  @!P0 PRMT R44, R47, 0x5410, R44 ;  /* 0x000054102f2c8816 */ /* 0x000fe4000000002c */
[----:B------:R-:W-:Y:S02]  /*3d00*/  @!P0 LOP3.LUT R47, R54, 0xffff0000, RZ, 0xc0, !PT ;  /* 0xffff0000362f8812 */ /* 0x000fe400078ec0ff */
[----:B------:R-:W-:Y:S01]  /*3d10*/  @!P0 PRMT R50, R41, 0x5410, R38 ;  /* 0x0000541029328816 */ /* 0x000fe20000000026 */
[----:B------:R-:W-:Y:S01]  /*3d20*/  @!P0 IMAD.U32 R41, R53, 0x10000, RZ ;  /* 0x0001000035298824 */ /* 0x000fe200078e00ff */
[----:B------:R-:W-:Y:S01]  /*3d30*/  @!P0 PRMT R46, R39, 0x5410, R40 ;  /* 0x00005410272e8816 */ /* 0x000fe20000000028 */
[C---:B------:R-:W-:Y:S01]  /*3d40*/  @!P0 IMAD.U32 R40, R44.reuse, 0x10000, RZ ;  /* 0x000100002c288824 */ /* 0x040fe200078e00ff */
[----:B------:R-:W-:Y:S02]  /*3d50*/  @!P0 LOP3.LUT R42, R44, 0xffff0000, RZ, 0xc0, !PT ;  /* 0xffff00002c2a8812 */ /* 0x000fe400078ec0ff */
[----:B------:R-:W-:Y:S02]  /*3d60*/  @!P0 SHF.R.U32.HI R4, RZ, 0x10, R5 ;  /* 0x00000010ff048819 */ /* 0x000fe40000011605 */
[----:B------:R-:W-:Y:S02]  /*3d70*/  @!P0 SHF.R.U64 R5, R6, 0x10, R7 ;  /* 0x0000001006058819 */ /* 0x000fe40000001207 */
[----:B------:R-:W-:Y:S02]  /*3d80*/  @!P0 PRMT R7, R9, 0x5410, R10 ;  /* 0x0000541009078816 */ /* 0x000fe4000000000a */
[----:B------:R-:W-:Y:S02]  /*3d90*/  @!P0 SHF.L.U32 R9, R52, 0x10, RZ ;  /* 0x0000001034098819 */ /* 0x000fe400000006ff */
[----:B------:R-:W-:Y:S01]  /*3da0*/  @!P0 PRMT R10, R2, 0x5410, R0 ;  /* 0x00005410020a8816 */ /* 0x000fe20000000000 */
[----:B------:R-:W-:Y:S01]  /*3db0*/  @!P0 IMAD.U32 R0, R12, 0x10000, RZ ;  /* 0x000100000c008824 */ /* 0x000fe200078e00ff */
[----:B------:R-:W-:Y:S01]  /*3dc0*/  @!P0 PRMT R6, R8, 0x5410, R4 ;  /* 0x0000541008068816 */ /* 0x000fe20000000004 */
[----:B------:R-:W-:Y:S01]  /*3dd0*/  @!P0 IMAD.U32 R2, R7, 0x10000, RZ ;  /* 0x0001000007028824 */ /* 0x000fe200078e00ff */
[----:B------:R-:W-:Y:S01]  /*3de0*/  @!P0 PRMT R8, R3, 0x5410, R5 ;  /* 0x0000541003088816 */ /* 0x000fe20000000005 */
[----:B------:R-:W-:Y:S01]  /*3df0*/  @!P0 IMAD.U32 R5, R45, 0x10000, RZ ;  /* 0x000100002d058824 */ /* 0x000fe200078e00ff */
[----:B------:R-:W-:Y:S01]  /*3e00*/  @!P0 SHF.L.U32 R3, R13, 0x10, RZ ;  /* 0x000000100d038819 */ /* 0x000fe200000006ff */
[C---:B------:R-:W-:Y:S01]  /*3e10*/  @!P0 IMAD.U32 R4, R6.reuse, 0x10000, RZ ;  /* 0x0001000006048824 */ /* 0x040fe200078e00ff */
[----:B------:R-:W-:Y:S01]  /*3e20*/  @!P0 LOP3.LUT R6, R6, 0xffff0000, RZ, 0xc0, !PT ;  /* 0xffff000006068812 */ /* 0x000fe200078ec0ff */
[C---:B------:R-:W-:Y:S01]  /*3e30*/  @!P0 FMUL.FTZ R38, R0.reuse, R5 ;  /* 0x0000000500268220 */ /* 0x040fe20000410000 */
[----:B------:R-:W-:Y:S01]  /*3e40*/  @!P0 LOP3.LUT R7, R7, 0xffff0000, RZ, 0xc0, !PT ;  /* 0xffff000007078812 */ /* 0x000fe200078ec0ff */
[----:B------:R-:W-:Y:S02]  /*3e50*/  @!P0 FMUL.FTZ R0, R0, R2 ;  /* 0x0000000200008220 */ /* 0x000fe40000410000 */
[----:B------:R-:W-:Y:S02]  /*3e60*/  @!P0 FMUL.FTZ R39, R3, R40 ;  /* 0x0000002803278220 */ /* 0x000fe40000410000 */
[----:B------:R-:W-:Y:S01]  /*3e70*/  @!P0 FFMA.FTZ R82, R9, R2, -R38 ;  /* 0x0000000209528223 */ /* 0x000fe20000010826 */
[----:B------:R-:W-:Y:S01]  /*3e80*/  @!P0 LOP3.LUT R2, R13, 0xffff0000, RZ, 0xc0, !PT ;  /* 0xffff00000d028812 */ /* 0x000fe200078ec0ff */
[----:B------:R-:W-:Y:S01]  /*3e90*/  @!P0 FFMA.FTZ R0, R5, R9, R0 ;  /* 0x0000000905008223 */ /* 0x000fe20000010000 */
[----:B------:R-:W-:Y:S01]  /*3ea0*/  @!P0 LOP3.LUT R5, R12, 0xffff0000, RZ, 0xc0, !PT ;  /* 0xffff00000c058812 */ /* 0x000fe200078ec0ff */
[----:B------:R-:W-:Y:S01]  /*3eb0*/  @!P0 FFMA.FTZ R81, R41, R4, -R39 ;  /* 0x0000000429518223 */ /* 0x000fe20000010827 */
[----:B------:R-:W-:Y:S01]  /*3ec0*/  @!P0 LOP3.LUT R39, R52, 0xffff0000, RZ, 0xc0, !PT ;  /* 0xffff000034278812 */ /* 0x000fe200078ec0ff */
[----:B------:R-:W-:Y:S01]  /*3ed0*/  @!P0 FMUL.FTZ R9, R2, R42 ;  /* 0x0000002a02098220 */ /* 0x000fe20000410000 */
[----:B------:R-:W-:Y:S01]  /*3ee0*/  @!P0 LOP3.LUT R38, R45, 0xffff0000, RZ, 0xc0, !PT ;  /* 0xffff00002d268812 */ /* 0x000fe200078ec0ff */
[----:B------:R-:W-:Y:S01]  /*3ef0*/  @!P0 FMUL.FTZ R3, R3, R4 ;  /* 0x0000000403038220 */ /* 0x000fe20000410000 */
[----:B------:R-:W-:Y:S01]  /*3f00*/  @!P0 SHF.L.U32 R45, R54, 0x10, RZ ;  /* 0x00000010362d8819 */ /* 0x000fe200000006ff */
[----:B------:R-:W-:Y:S02]  /*3f10*/  @!P0 FMUL.FTZ R4, R2, R6 ;  /* 0x0000000602048220 */ /* 0x000fe40000410000 */
[----:B------:R-:W-:Y:S02]  /*3f20*/  @!P0 FMUL.FTZ R44, R5, R38 ;  /* 0x00000026052c8220 */ /* 0x000fe40000410000 */
[----:B------:R-:W-:Y:S01]  /*3f30*/  @!P0 FFMA.FTZ R78, R43, R6, -R9 ;  /* 0x000000062b4e8223 */ /* 0x000fe20000010809 */
[----:B------:R-:W-:Y:S01]  /*3f40*/  @!P0 LOP3.LUT R6, R14, 0xffff0000, RZ, 0xc0, !PT ;  /* 0xffff00000e068812 */ /* 0x000fe200078ec0ff */
[-C--:B------:R-:W-:Y:S02]  /*3f50*/  @!P0 FFMA.FTZ R76, R39, R7.reuse, -R44 ;  /* 0x00000007274c8223 */ /* 0x080fe4000001082c */
[C---:B------:R-:W-:Y:S01]  /*3f60*/  @!P0 IMAD.U32 R44, R46.reuse, 0x10000, RZ ;  /* 0x000100002e2c8824 */ /* 0x040fe200078e00ff */
[----:B------:R-:W-:Y:S01]  /*3f70*/  @!P0 LOP3.LUT R46, R46, 0xffff0000, RZ, 0xc0, !PT ;  /* 0xffff00002e2e8812 */ /* 0x000fe200078ec0ff */
[----:B------:R-:W-:Y:S02]  /*3f80*/  @!P0 FMUL.FTZ R2, R5, R7 ;  /* 0x0000000705028220 */ /* 0x000fe40000410000 */
[----:B------:R-:W-:Y:S02]  /*3f90*/  @!P0 IMAD.U32 R5, R14, 0x10000, RZ ;  /* 0x000100000e058824 */ /* 0x000fe400078e00ff */
[C---:B------:R-:W-:Y:S01]  /*3fa0*/  @!P0 IMAD.U32 R7, R8.reuse, 0x10000, RZ ;  /* 0x0001000008078824 */ /* 0x040fe200078e00ff */
[----:B------:R-:W-:Y:S01]  /*3fb0*/  @!P0 LOP3.LUT R8, R8, 0xffff0000, RZ, 0xc0, !PT ;  /* 0xffff000008088812 */ /* 0x000fe200078ec0ff */
[C---:B------:R-:W-:Y:S02]  /*3fc0*/  @!P0 FMUL.FTZ R48, R6.reuse, R46 ;  /* 0x0000002e06308220 */ /* 0x040fe40000410000 */
[----:B------:R-:W-:Y:S02]  /*3fd0*/  @!P0 FMUL.FTZ R9, R5, R44 ;  /* 0x0000002c05098220 */ /* 0x000fe40000410000 */
[-C--:B------:R-:W-:Y:S02]  /*3fe0*/  @!P0 FMUL.FTZ R6, R6, R8.reuse ;  /* 0x0000000806068220 */ /* 0x080fe40000410000 */
[----:B------:R-:W-:Y:S01]  /*3ff0*/  @!P0 FFMA.FTZ R70, R47, R8, -R48 ;  /* 0x000000082f468223 */ /* 0x000fe20000010830 */
[----:B------:R-:W-:Y:S01]  /*4000*/  @!P0 LOP3.LUT R8, R15, 0xffff0000, RZ, 0xc0, !PT ;  /* 0xffff00000f088812 */ /* 0x000fe200078ec0ff */
[C---:B------:R-:W-:Y:S01]  /*4010*/  @!P0 IMAD.U32 R48, R50.reuse, 0x10000, RZ ;  /* 0x0001000032308824 */ /* 0x040fe200078e00ff */
[----:B------:R-:W-:Y:S01]  /*4020*/  @!P0 LOP3.LUT R50, R50, 0xffff0000, RZ, 0xc0, !PT ;  /* 0xffff000032328812 */ /* 0x000fe200078ec0ff */
[-C--:B------:R-:W-:Y:S02]  /*4030*/  @!P0 FMUL.FTZ R5, R5, R7.reuse ;  /* 0x0000000705058220 */ /* 0x080fe40000410000 */
[----:B------:R-:W-:Y:S02]  /*4040*/  @!P0 FFMA.FTZ R71, R45, R7, -R9 ;  /* 0x000000072d478223 */ /* 0x000fe40000010809 */
[----:B------:R-:W-:Y:S02]  /*4050*/  @!P0 IMAD.U32 R7, R15, 0x10000, RZ ;  /* 0x000100000f078824 */ /* 0x000fe400078e00ff */
[C---:B------:R-:W-:Y:S01]  /*4060*/  @!P0 IMAD.U32 R9, R10.reuse, 0x10000, RZ ;  /* 0x000100000a098824 */ /* 0x040fe200078e00ff */
[----:B------:R-:W-:Y:S01]  /*4070*/  @!P0 LOP3.LUT R10, R10, 0xffff0000, RZ, 0xc0, !PT ;  /* 0xffff00000a0a8812 */ /* 0x000fe200078ec0ff */
[----:B------:R-:W-:Y:S01]  /*4080*/  @!P0 FFMA.FTZ R2, R38, R39, R2 ;  /* 0x0000002726028223 */ /* 0x000fe20000010002 */
[----:B------:R-:W-:Y:S01]  /*4090*/  @!P0 F2FP.BF16.PACK_AB R38, R70, R71 ;  /* 0x000000474626823e */ /* 0x000fe200000010ff */
[----:B------:R-:W-:Y:S02]  /*40a0*/  @!P0 FMUL.FTZ R68, R7, R48 ;  /* 0x0000003007448220 */ /* 0x000fe40000410000 */
[----:B------:R-:W-:Y:S01]  /*40b0*/  @!P0 FMUL.FTZ R69, R8, R50 ;  /* 0x0000003208458220 */ /* 0x000fe20000410000 */
[----:B------:R-:W-:Y:S01]  /*40c0*/  @!P0 F2FP.BF16.PACK_AB R0, R2, R0 ;  /* 0x000000000200823e */ /* 0x000fe200000010ff */
[----:B------:R-:W-:Y:S02]  /*40d0*/  @!P0 FFMA.FTZ R3, R40, R41, R3 ;  /* 0x0000002928038223 */ /* 0x000fe40000010003 */
[----:B------:R-:W-:Y:S02]  /*40e0*/  @!P0 FFMA.FTZ R4, R42, R43, R4 ;  /* 0x0000002b2a048223 */ /* 0x000fe40000010004 */
[----:B------:R-:W-:Y:S02]  /*40f0*/  @!P0 FFMA.FTZ R68, R49, R9, -R68 ;  /* 0x0000000931448223 */ /* 0x000fe40000010844 */
[----:B------:R-:W-:Y:S01]  /*4100*/  @!P0 FFMA.FTZ R69, R51, R10, -R69 ;  /* 0x0000000a33458223 */ /* 0x000fe20000010845 */
[----:B------:R-:W-:Y:S01]  /*4110*/  @!P0 F2FP.BF16.PACK_AB R3, R4, R3 ;  /* 0x000000030403823e */ /* 0x000fe200000010ff */
[----:B------:R-:W-:Y:S01]  /*4120*/  @!P0 FMUL.FTZ R7, R7, R9 ;  /* 0x0000000907078220 */ /* 0x000fe20000410000 */
[----:B------:R-:W-:Y:S01]  /*4130*/  @!P0 F2FP.BF16.PACK_AB R9, R76, R82 ;  /* 0x000000524c09823e */ /* 0x000fe200000010ff */
[----:B------:R-:W-:Y:S01]  /*4140*/  @!P0 FFMA.FTZ R5, R44, R45, R5 ;  /* 0x0000002d2c058223 */ /* 0x000fe20000010005 */
[----:B------:R-:W-:Y:S01]  /*4150*/  @!P0 F2FP.BF16.PACK_AB R39, R69, R68 ;  /* 0x000000444527823e */ /* 0x000fe200000010ff */
[----:B------:R-:W-:Y:S01]  /*4160*/  @!P0 FMUL.FTZ R8, R8, R10 ;  /* 0x0000000a08088220 */ /* 0x000fe20000410000 */
[----:B------:R-:W-:Y:S01]  /*4170*/  @!P0 F2FP.BF16.PACK_AB R10, R78, R81 ;  /* 0x000000514e0a823e */ /* 0x000fe200000010ff */
[----:B------:R-:W-:Y:S01]  /*4180*/  @!P0 FFMA.FTZ R6, R46, R47, R6 ;  /* 0x0000002f2e068223 */ /* 0x000fe20000010006 */
[----:B------:R-:W-:Y:S01]  /*4190*/  @!P0 MOV R52, R9 ;  /* 0x0000000900348202 */ /* 0x000fe20000000f00 */
[----:B------:R-:W-:Y:S01]  /*41a0*/  @!P0 FFMA.FTZ R7, R48, R49, R7 ;  /* 0x0000003130078223 */ /* 0x000fe20000010007 */
[----:B------:R-:W-:Y:S01]  /*41b0*/  @!P0 MOV R55, R39 ;  /* 0x0000002700378202 */ /* 0x000fe20000000f00 */
[----:B------:R-:W-:Y:S01]  /*41c0*/  @!P0 FFMA.FTZ R8, R50, R51, R8 ;  /* 0x0000003332088223 */ /* 0x000fe20000010008 */
[----:B------:R-:W-:Y:S01]  /*41d0*/  @!P0 F2FP.BF16.PACK_AB R5, R6, R5 ;  /* 0x000000050605823e */ /* 0x000fe200000010ff */
[----:B------:R-:W-:Y:S02]  /*41e0*/  @!P0 IMAD.MOV.U32 R53, RZ, RZ, R10 ;  /* 0x000000ffff358224 */ /* 0x000fe400078e000a */
[----:B------:R-:W-:Y:S01]  /*41f0*/  @!P0 IMAD.MOV.U32 R54, RZ, RZ, R38 ;  /* 0x000000ffff368224 */ /* 0x000fe200078e0026 */
[----:B------:R-:W-:Y:S01]  /*4200*/  @!P0 F2FP.BF16.PACK_AB R7, R8, R7 ;  /* 0x000000070807823e */ /* 0x000fe200000010ff */
[----:B------:R-:W-:Y:S01]  /*4210*/  @!P0 IMAD.MOV.U32 R12, RZ, RZ, R0 ;  /* 0x000000ffff0c8224 */ /* 0x000fe200078e0000 */
[----:B------:R-:W-:Y:S01]  /*4220*/  @!P0 MOV R14, R5 ;  /* 0x00000005000e8202 */ /* 0x000fe20000000f00 */
[----:B------:R-:W-:Y:S01]  /*4230*/  @!P0 IMAD.MOV.U32 R13, RZ, RZ, R3 ;  /* 0x000000ffff0d8224 */ /* 0x000fe200078e0003 */
[----:B------:R1:W-:Y:S01]  /*4240*/  STG.E.128 [R74.64], R52 ;  /* 0x000000344a007986 */ /* 0x0003e2000c101d06 */
[----:B------:R-:W-:Y:S07]  /*4250*/  @!P0 IMAD.MOV.U32 R15, RZ, RZ, R7 ;  /* 0x000000ffff0f8224 */ /* 0x000fee00078e0007 */
[----:B------:R1:W-:Y:S02]  /*4260*/  @!P2 STG.E.128 [R72.64], R12 ;  /* 0x0000000c4800a986 */ /* 0x0003e4000c101d06 */
.L_x_79:
[----:B------:R-:W-:Y:S05]  /*4270*/  BSYNC B0 ;  /* 0x0000000000007941 */ /* 0x000fea0003800000 */
.L_x_78:
[----:B------:R-:W-:Y:S01]  /*4280*/  ISETP.GE.AND P0, PT, R27, c[0x0][0x1d4], PT ;  /* 0x000075001b007a0c */ /* 0x000fe20003f06270 */
[----:B------:R-:W-:-:S12]  /*4290*/  BSSY B0, `(.L_x_80) ;  /* 0x0000070000007945 */ /* 0x000fd80003800000 */
[----:B------:R-:W-:-:S05]  /*42a0*/  @P0 BRA `(.L_x_81) ;  /* 0x000006e000000947 */ /* 0x000fca0003800000 */
[----:B------:R-:W-:Y:S01]  /*42b0*/  ISETP.GE.AND P2, PT, R95, c[0x0][0x1d4], PT ;  /* 0x000075005f007a0c */ /* 0x000fe20003f46270 */
[----:B-1----:R-:W-:Y:S01]  /*42c0*/  LDS.128 R12, [R120+0x3100] ;  /* 0x00310000780c7984 */ /* 0x002fe20000000c00 */
[-C--:B------:R-:W-:Y:S04]  /*42d0*/  IADD3 R0, P1, P0, R86, R80.reuse, R116 ;  /* 0x0000005056007210 */ /* 0x080fe8000783e074 */
[-C--:B------:R-:W-:Y:S03]  /*42e0*/  IADD3.X R3, R88, R79.reuse, R126, P1, P0 ;  /* 0x0000004f58037210 */ /* 0x080fe60000fe047e */
[----:B------:R-:W1:Y:S04]  /*42f0*/  LDS.128 R48, [R128+0x3100] ;  /* 0x0031000080307984 */ /* 0x000e680000000c00 */
[----:B------:R-:W-:Y:S04]  /*4300*/  @!P2 IADD3 R2, P1, P0, R86, R80, R95 ;  /* 0x000000505602a210 */ /* 0x000fe8000783e05f */
[----:B------:R-:W-:Y:S02]  /*4310*/  @!P2 IADD3.X R4, R88, R79, R123, P1, P0 ;  /* 0x0000004f5804a210 */ /* 0x000fe40000fe047b */
[C---:B------:R-:W-:Y:S04]  /*4320*/  LEA R70, P0, R0.reuse, c[0x0][0x1c8], 0x1 ;  /* 0x0000720000467a11 */ /* 0x040fe800078008ff */
[----:B------:R-:W-:Y:S02]  /*4330*/  LEA.HI.X R71, R0, c[0x0][0x1cc], R3, 0x1, P0 ;  /* 0x0000730000477a11 */ /* 0x000fe400000f0c03 */
[C---:B------:R-:W-:Y:S04]  /*4340*/  @!P2 LEA R68, P0, R2.reuse, c[0x0][0x1c8], 0x1 ;  /* 0x000072000244aa11 */ /* 0x040fe800078008ff */
[----:B------:R-:W-:Y:S02]  /*4350*/  @!P2 LEA.HI.X R69, R2, c[0x0][0x1cc], R4, 0x1, P0 ;  /* 0x000073000245aa11 */ /* 0x000fe400000f0c04 */
[----:B------:R-:W-:-:S13]  /*4360*/  ISETP.GE.AND P0, PT, R27, c[0x0][0x27c], PT ;  /* 0x00009f001b007a0c */ /* 0x000fda0003f06270 */
[----:B------:R-:W-:Y:S02]  /*4370*/  @!P0 SHF.R.U32.HI R3, RZ, 0x10, R17 ;  /* 0x00000010ff038819 */ /* 0x000fe40000011611 */
[----:B------:R-:W-:Y:S02]  /*4380*/  @!P0 SHF.R.U64 R2, R18, 0x10, R19 ;  /* 0x0000001012028819 */ /* 0x000fe40000001213 */
[----:B------:R-:W-:Y:S01]  /*4390*/  @!P0 SHF.R.U64 R5, R56, 0x10, R57 ;  /* 0x0000001038058819 */ /* 0x000fe20000001239 */
[----:B-1----:R-:W-:Y:S01]  /*43a0*/  @!P0 IMAD.U32 R10, R48, 0x10000, RZ ;  /* 0x00010000300a8824 */ /* 0x002fe200078e00ff */
[C---:B------:R-:W-:Y:S01]  /*43b0*/  @!P0 LOP3.LUT R45, R51.reuse, 0xffff0000, RZ, 0xc0, !PT ;  /* 0xffff0000332d8812 */ /* 0x040fe200078ec0ff */
[----:B------:R-:W-:Y:S01]  /*43c0*/  @!P0 IMAD.U32 R43, R51, 0x10000, RZ ;  /* 0x00010000332b8824 */ /* 0x000fe200078e00ff */
[C---:B------:R-:W-:Y:S01]  /*43d0*/  @!P0 LOP3.LUT R41, R50.reuse, 0xffff0000, RZ, 0xc0, !PT ;  /* 0xffff000032298812 */ /* 0x040fe200078ec0ff */
[----:B------:R-:W-:Y:S01]  /*43e0*/  @!P0 IMAD.U32 R39, R50, 0x10000, RZ ;  /* 0x0001000032278824 */ /* 0x000fe200078e00ff */
[----:B------:R-:W-:Y:S01]  /*43f0*/  @!P0 PRMT R9, R28, 0x5432, R2 ;  /* 0x000054321c098816 */ /* 0x000fe20000000002 */
[----:B------:R-:W-:Y:S01]  /*4400*/  @!P0 IMAD.U32 R2, R12, 0x10000, RZ ;  /* 0x000100000c028824 */ /* 0x000fe200078e00ff */
[----:B------:R-:W-:Y:S02]  /*4410*/  @!P0 SHF.R.U64 R0, R16, 0x10, R17 ;  /* 0x0000001010008819 */ /* 0x000fe40000001211 */
[----:B------:R-:W-:Y:S02]  /*4420*/  @!P0 PRMT R16, R64, 0x5410, R5 ;  /* 0x0000541040108816 */ /* 0x000fe40000000005 */
[C---:B------:R-:W-:Y:S02]  /*4430*/  @!P0 PRMT R5, R11.reuse, 0x5410, R3 ;  /* 0x000054100b058816 */ /* 0x040fe40000000003 */
[----:B------:R-:W-:Y:S02]  /*4440*/  @!P0 LOP3.LUT R3, R12, 0xffff0000, RZ, 0xc0, !PT ;  /* 0xffff00000c038812 */ /* 0x000fe400078ec0ff */
[----:B------:R-:W-:Y:S02]  /*4450*/  @!P0 SHF.R.U32.HI R8, RZ, 0x10, R59 ;  /* 0x00000010ff088819 */ /* 0x000fe4000001163b */
[----:B------:R-:W-:Y:S02]  /*4460*/  @!P0 SHF.R.U32.HI R6, RZ, 0x10, R57 ;  /* 0x00000010ff068819 */ /* 0x000fe40000011639 */
[----:B------:R-:W-:Y:S02]  /*4470*/  @!P0 SHF.R.U32.HI R4, RZ, 0x10, R19 ;  /* 0x00000010ff048819 */ /* 0x000fe40000011613 */
[----:B------:R-:W-:Y:S02]  /*4480*/  @!P0 PRMT R0, R11, 0x5432, R0 ;  /* 0x000054320b008816 */ /* 0x000fe40000000000 */
[C---:B------:R-:W-:Y:S02]  /*4490*/  @!P0 LOP3.LUT R11, R16.reuse, 0xffff0000, RZ, 0xc0, !PT ;  /* 0xffff0000100b8812 */ /* 0x040fe400078ec0ff */
[----:B------:R-:W-:Y:S01]  /*44a0*/  @!P0 PRMT R38, R65, 0x5410, R8 ;  /* 0x0000541041268816 */ /* 0x000fe20000000008 */
[----:B------:R-:W-:Y:S01]  /*44b0*/  @!P0 IMAD.U32 R8, R16, 0x10000, RZ ;  /* 0x0001000010088824 */ /* 0x000fe200078e00ff */
[----:B------:R-:W-:Y:S01]  /*44c0*/  @!P0 LOP3.LUT R16, R48, 0xffff0000, RZ, 0xc0, !PT ;  /* 0xffff000030108812 */ /* 0x000fe200078ec0ff */
[----:B------:R-:W-:Y:S01]  /*44d0*/  @!P0 FMUL.FTZ R18, R3, R11 ;  /* 0x0000000b03128220 */ /* 0x000fe20000410000 */
[----:B------:R-:W-:Y:S01]  /*44e0*/  @!P0 PRMT R19, R64, 0x5432, R6 ;  /* 0x0000543240138816 */ /* 0x000fe20000000006 */
[----:B------:R-:W-:Y:S01]  /*44f0*/  @!P0 FMUL.FTZ R17, R2, R8 ;  /* 0x0000000802118220 */ /* 0x000fe20000410000 */
[----:B------:R-:W-:Y:S01]  /*4500*/  @!P0 PRMT R6, R28, 0x5410, R4 ;  /* 0x000054101c068816 */ /* 0x000fe20000000004 */
[----:B------:R-:W-:Y:S01]  /*4510*/  @!P0 IMAD.U32 R42, R38, 0x10000, RZ ;  /* 0x00010000262a8824 */ /* 0x000fe200078e00ff */
[C---:B------:R-:W-:Y:S02]  /*4520*/  @!P0 LOP3.LUT R28, R49.reuse, 0xffff0000, RZ, 0xc0, !PT ;  /* 0xffff0000311c8812 */ /* 0x040fe400078ec0ff */
[----:B------:R-:W-:Y:S02]  /*4530*/  @!P0 LOP3.LUT R4, R0, 0xffff0000, RZ, 0xc0, !PT ;  /* 0xffff000000048812 */ /* 0x000fe400078ec0ff */
[----:B------:R-:W-:Y:S02]  /*4540*/  @!P0 LOP3.LUT R44, R38, 0xffff0000, RZ, 0xc0, !PT ;  /* 0xffff0000262c8812 */ /* 0x000fe400078ec0ff */
[----:B------:R-:W-:Y:S01]  /*4550*/  @!P0 SHF.R.U64 R7, R58, 0x10, R59 ;  /* 0x000000103a078819 */ /* 0x000fe2000000123b */
[-C--:B------:R-:W-:Y:S02]  /*4560*/  @!P0 FFMA.FTZ R56, R16, R4.reuse, -R18 ;  /* 0x0000000410388223 */ /* 0x080fe40000010812 */
[----:B------:R-:W-:Y:S01]  /*4570*/  @!P0 IMAD.U32 R18, R49, 0x10000, RZ ;  /* 0x0001000031128824 */ /* 0x000fe200078e00ff */
[----:B------:R-:W-:Y:S01]  /*4580*/  @!P0 PRMT R40, R65, 0x5432, R7 ;  /* 0x0000543241288816 */ /* 0x000fe20000000007 */
[----:B------:R-:W-:Y:S04]  /*4590*/  @!P0 IMAD.U32 R7, R0, 0x10000, RZ ;  /* 0x0001000000078824 */ /* 0x000fe800078e00ff */
[-C--:B------:R-:W-:Y:S02]  /*45a0*/  @!P0 FMUL.FTZ R0, R2, R7.reuse ;  /* 0x0000000702008220 */ /* 0x080fe40000410000 */
[----:B------:R-:W-:Y:S01]  /*45b0*/  @!P0 FFMA.FTZ R57, R10, R7, -R17 ;  /* 0x000000070a398223 */ /* 0x000fe20000010811 */
[----:B------:R-:W-:Y:S01]  /*45c0*/  @!P0 SHF.L.U32 R17, R19, 0x10, RZ ;  /* 0x0000001013118819 */ /* 0x000fe200000006ff */
[----:B------:R-:W-:Y:S01]  /*45d0*/  @!P0 FMUL.FTZ R2, R3, R4 ;  /* 0x0000000403028220 */ /* 0x000fe20000410000 */
[C---:B------:R-:W-:Y:S01]  /*45e0*/  @!P0 LOP3.LUT R4, R13.reuse, 0xffff0000, RZ, 0xc0, !PT ;  /* 0xffff00000d048812 */ /* 0x040fe200078ec0ff */
[----:B------:R-:W-:Y:S01]  /*45f0*/  @!P0 IMAD.U32 R3, R13, 0x10000, RZ ;  /* 0x000100000d038824 */ /* 0x000fe200078e00ff */
[----:B------:R-:W-:Y:S01]  /*4600*/  @!P0 LOP3.LUT R19, R19, 0xffff0000, RZ, 0xc0, !PT ;  /* 0xffff000013138812 */ /* 0x000fe200078ec0ff */
[C---:B------:R-:W-:Y:S01]  /*4610*/  @!P0 IMAD.U32 R7, R5.reuse, 0x10000, RZ ;  /* 0x0001000005078824 */ /* 0x040fe200078e00ff */
[----:B------:R-:W-:Y:S01]  /*4620*/  @!P0 LOP3.LUT R5, R5, 0xffff0000, RZ, 0xc0, !PT ;  /* 0xffff000005058812 */ /* 0x000fe200078ec0ff */
[----:B------:R-:W-:Y:S02]  /*4630*/  @!P0 FFMA.FTZ R0, R8, R10, R0 ;  /* 0x0000000a08008223 */ /* 0x000fe40000010000 */
[C---:B------:R-:W-:Y:S02]  /*4640*/  @!P0 FMUL.FTZ R10, R4.reuse, R19 ;  /* 0x00000013040a8220 */ /* 0x040fe40000410000 */
[----:B------:R-:W-:Y:S02]  /*4650*/  @!P0 FMUL.FTZ R8, R3, R17 ;  /* 0x0000001103088220 */ /* 0x000fe40000410000 */
[-C--:B------:R-:W-:Y:S02]  /*4660*/  @!P0 FMUL.FTZ R4, R4, R5.reuse ;  /* 0x0000000504048220 */ /* 0x080fe40000410000 */
[----:B------:R-:W-:Y:S01]  /*4670*/  @!P0 FFMA.FTZ R54, R28, R5, -R10 ;  /* 0x000000051c368223 */ /* 0x000fe2000001080a */
[----:B------:R-:W-:Y:S01]  /*4680*/  @!P0 LOP3.LUT R5, R15, 0xffff0000, RZ, 0xc0, !PT ;  /* 0xffff00000f058812 */ /* 0x000fe200078ec0ff */
[-C--:B------:R-:W-:Y:S02]  /*4690*/  @!P0 FMUL.FTZ R3, R3, R7.reuse ;  /* 0x0000000703038220 */ /* 0x080fe40000410000 */
[----:B------:R-:W-:Y:S01]  /*46a0*/  @!P0 FFMA.FTZ R55, R18, R7, -R8 ;  /* 0x0000000712378223 */ /* 0x000fe20000010808 */
[C---:B------:R-:W-:Y:S01]  /*46b0*/  @!P0 SHF.L.U32 R8, R6.reuse, 0x10, RZ ;  /* 0x0000001006088819 */ /* 0x040fe200000006ff */
[----:B------:R-:W-:Y:S01]  /*46c0*/  @!P0 IMAD.U32 R7, R15, 0x10000, RZ ;  /* 0x000100000f078824 */ /* 0x000fe200078e00ff */
[----:B------:R-:W-:Y:S01]  /*46d0*/  @!P0 LOP3.LUT R6, R6, 0xffff0000, RZ, 0xc0, !PT ;  /* 0xffff000006068812 */ /* 0x000fe200078ec0ff */
[----:B------:R-:W-:Y:S02]  /*46e0*/  @!P0 FMUL.FTZ R38, R5, R44 ;  /* 0x0000002c05268220 */ /* 0x000fe40000410000 */
[C---:B------:R-:W-:Y:S02]  /*46f0*/  @!P0 FMUL.FTZ R10, R7.reuse, R42 ;  /* 0x0000002a070a8220 */ /* 0x040fe40000410000 */
[-C--:B------:R-:W-:Y:S02]  /*4700*/  @!P0 FMUL.FTZ R7, R7, R8.reuse ;  /* 0x0000000807078220 */ /* 0x080fe40000410000 */
[----:B------:R-:W-:Y:S02]  /*4710*/  @!P0 FFMA.FTZ R53, R43, R8, -R10 ;  /* 0x000000082b358223 */ /* 0x000fe4000001080a */
[-C--:B------:R-:W-:Y:S02]  /*4720*/  @!P0 FMUL.FTZ R8, R5, R6.reuse ;  /* 0x0000000605088220 */ /* 0x080fe40000410000 */
[----:B------:R-:W-:Y:S01]  /*4730*/  @!P0 FFMA.FTZ R52, R45, R6, -R38 ;  /* 0x000000062d348223 */ /* 0x000fe20000010826 */
[----:B------:R-:W-:Y:S01]  /*4740*/  @!P0 LOP3.LUT R6, R14, 0xffff0000, RZ, 0xc0, !PT ;  /* 0xffff00000e068812 */ /* 0x000fe200078ec0ff */
[C---:B------:R-:W-:Y:S01]  /*4750*/  @!P0 IMAD.U32 R38, R40.reuse, 0x10000, RZ ;  /* 0x0001000028268824 */ /* 0x040fe200078e00ff */
[----:B------:R-:W-:Y:S01]  /*4760*/  @!P0 LOP3.LUT R40, R40, 0xffff0000, RZ, 0xc0, !PT ;  /* 0xffff000028288812 */ /* 0x000fe200078ec0ff */
[----:B------:R-:W-:Y:S02]  /*4770*/  @!P0 IMAD.U32 R5, R14, 0x10000, RZ ;  /* 0x000100000e058824 */ /* 0x000fe400078e00ff */
[C---:B------:R-:W-:Y:S01]  /*4780*/  @!P0 IMAD.U32 R10, R9.reuse, 0x10000, RZ ;  /* 0x00010000090a8824 */ /* 0x040fe200078e00ff */
[----:B------:R-:W-:Y:S01]  /*4790*/  @!P0 LOP3.LUT R9, R9, 0xffff0000, RZ, 0xc0, !PT ;  /* 0xffff000009098812 */ /* 0x000fe200078ec0ff */
[----:B------:R-:W-:Y:S02]  /*47a0*/  @!P0 FMUL.FTZ R46, R5, R38 ;  /* 0x00000026052e8220 */ /* 0x000fe40000410000 */
[----:B------:R-:W-:Y:S02]  /*47b0*/  @!P0 FMUL.FTZ R47, R6, R40 ;  /* 0x00000028062f8220 */ /* 0x000fe40000410000 */
[----:B------:R-:W-:Y:S01]  /*47c0*/  @!P0 FFMA.FTZ R2, R11, R16, R2 ;  /* 0x000000100b028223 */ /* 0x000fe20000010002 */
[----:B------:R-:W-:Y:S01]  /*47d0*/  @!P0 F2FP.BF16.PACK_AB R16, R52, R53 ;  /* 0x000000353410823e */ /* 0x000fe200000010ff */
[----:B------:R-:W-:Y:S02]  /*47e0*/  @!P0 FMUL.FTZ R5, R5, R10 ;  /* 0x0000000a05058220 */ /* 0x000fe40000410000 */
[----:B------:R-:W-:Y:S01]  /*47f0*/  @!P0 FFMA.FTZ R3, R17, R18, R3 ;  /* 0x0000001211038223 */ /* 0x000fe20000010003 */
[----:B------:R-:W-:Y:S01]  /*4800*/  @!P0 F2FP.BF16.PACK_AB R0, R2, R0 ;  /* 0x000000000200823e */ /* 0x000fe200000010ff */
[----:B------:R-:W-:Y:S01]  /*4810*/  @!P0 FFMA.FTZ R46, R39, R10, -R46 ;  /* 0x0000000a272e8223 */ /* 0x000fe2000001082e */
[----:B------:R-:W-:Y:S01]  /*4820*/  @!P0 F2FP.BF16.PACK_AB R10, R54, R55 ;  /* 0x00000037360a823e */ /* 0x000fe200000010ff */
[-C--:B------:R-:W-:Y:S02]  /*4830*/  @!P0 FMUL.FTZ R6, R6, R9.reuse ;  /* 0x0000000906068220 */ /* 0x080fe40000410000 */
[----:B------:R-:W-:Y:S01]  /*4840*/  @!P0 FFMA.FTZ R47, R41, R9, -R47 ;  /* 0x00000009292f8223 */ /* 0x000fe2000001082f */
[----:B------:R-:W-:Y:S01]  /*4850*/  @!P0 F2FP.BF16.PACK_AB R9, R56, R57 ;  /* 0x000000393809823e */ /* 0x000fe200000010ff */
[----:B------:R-:W-:Y:S02]  /*4860*/  @!P0 FFMA.FTZ R4, R19, R28, R4 ;  /* 0x0000001c13048223 */ /* 0x000fe40000010004 */
[----:B------:R-:W-:Y:S01]  /*4870*/  @!P0 FFMA.FTZ R5, R38, R39, R5 ;  /* 0x0000002726058223 */ /* 0x000fe20000010005 */
[----:B------:R-:W-:Y:S01]  /*4880*/  @!P0 MOV R48, R9 ;  /* 0x0000000900308202 */ /* 0x000fe20000000f00 */
[----:B------:R-:W-:Y:S01]  /*4890*/  @!P0 FFMA.FTZ R6, R40, R41, R6 ;  /* 0x0000002928068223 */ /* 0x000fe20000010006 */
[----:B------:R-:W-:Y:S01]  /*48a0*/  @!P0 F2FP.BF16.PACK_AB R11, R47, R46 ;  /* 0x0000002e2f0b823e */ /* 0x000fe200000010ff */
[----:B------:R-:W-:Y:S01]  /*48b0*/  @!P0 FFMA.FTZ R7, R42, R43, R7 ;  /* 0x0000002b2a078223 */ /* 0x000fe20000010007 */
[----:B------:R-:W-:Y:S01]  /*48c0*/  @!P0 F2FP.BF16.PACK_AB R3, R4, R3 ;  /* 0x000000030403823e */ /* 0x000fe200000010ff */
[----:B------:R-:W-:Y:S01]  /*48d0*/  @!P0 FFMA.FTZ R8, R44, R45, R8 ;  /* 0x0000002d2c088223 */ /* 0x000fe20000010008 */
[----:B------:R-:W-:Y:S01]  /*48e0*/  @!P0 F2FP.BF16.PACK_AB R5, R6, R5 ;  /* 0x000000050605823e */ /* 0x000fe200000010ff */
[----:B------:R-:W-:Y:S01]  /*48f0*/  @!P0 IMAD.MOV.U32 R49, RZ, RZ, R10 ;  /* 0x000000ffff318224 */ /* 0x000fe200078e000a */
[----:B------:R-:W-:Y:S01]  /*4900*/  @!P0 MOV R13, R3 ;  /* 0x00000003000d8202 */ /* 0x000fe20000000f00 */
[----:B------:R-:W-:Y:S01]  /*4910*/  @!P0 IMAD.MOV.U32 R50, RZ, RZ, R11 ;  /* 0x000000ffff328224 */ /* 0x000fe200078e000b */
[----:B------:R-:W-:Y:S01]  /*4920*/  @!P0 F2FP.BF16.PACK_AB R7, R8, R7 ;  /* 0x000000070807823e */ /* 0x000fe200000010ff */
[----:B------:R-:W-:Y:S02]  /*4930*/  @!P0 IMAD.MOV.U32 R51, RZ, RZ, R16 ;  /* 0x000000ffff338224 */ /* 0x000fe400078e0010 */
[----:B------:R-:W-:Y:S02]  /*4940*/  @!P0 IMAD.MOV.U32 R12, RZ, RZ, R0 ;  /* 0x000000ffff0c8224 */ /* 0x000fe400078e0000 */
[----:B------:R-:W-:Y:S01]  /*4950*/  @!P0 IMAD.MOV.U32 R14, RZ, RZ, R5 ;  /* 0x000000ffff0e8224 */ /* 0x000fe200078e0005 */
[----:B------:R1:W-:Y:S01]  /*4960*/  STG.E.128 [R70.64], R48 ;  /* 0x0000003046007986 */ /* 0x0003e2000c101d06 */
[----:B------:R-:W-:Y:S07]  /*4970*/  @!P0 IMAD.MOV.U32 R15, RZ, RZ, R7 ;  /* 0x000000ffff0f8224 */ /* 0x000fee00078e0007 */
[----:B------:R1:W-:Y:S02]  /*4980*/  @!P2 STG.E.128 [R68.64], R12 ;  /* 0x0000000c4400a986 */ /* 0x0003e4000c101d06 */
.L_x_81:
[----:B------:R-:W-:Y:S05]  /*4990*/  BSYNC B0 ;  /* 0x0000000000007941 */ /* 0x000fea0003800000 */
.L_x_80:
[----:B------:R-:W-:-:S13]  /*49a0*/  ISETP.GE.AND P0, PT, R26, c[0x0][0x1d4], PT ;  /* 0x000075001a007a0c */ /* 0x000fda0003f06270 */
[----:B------:R-:W-:-:S05]  /*49b0*/  @P0 BRA `(.L_x_65) ;  /* 0x0000086000000947 */ /* 0x000fca0003800000 */
[----:B------:R-:W-:Y:S01]  /*49c0*/  IADD3 R9, P1, P0, R86, R80, R101 ;  /* 0x0000005056097210 */ /* 0x000fe2000783e065 */
[----:B-1----:R-:W-:Y:S03]  /*49d0*/  LDS.128 R12, [R119+0x3100] ;  /* 0x00310000770c7984 */ /* 0x002fe60000000c00 */
[----:B------:R-:W-:Y:S02]  /*49e0*/  IADD3.X R10, R88, R79, R125, P1, P0 ;  /* 0x0000004f580a7210 */ /* 0x000fe40000fe047d */
[----:B------:R-:W-:Y:S02]  /*49f0*/  ISETP.GE.AND P0, PT, R26, c[0x0][0x27c], PT ;  /* 0x00009f001a007a0c */ /* 0x000fe40003f06270 */
[C---:B------:R-:W-:Y:S01]  /*4a00*/  LEA R56, P1, R9.reuse, c[0x0][0x1c8], 0x1 ;  /* 0x0000720009387a11 */ /* 0x040fe200078208ff */
[----:B------:R-:W1:Y:S03]  /*4a10*/  LDS.128 R48, [R127+0x3100] ;  /* 0x003100007f307984 */ /* 0x000e660000000c00 */
[----:B------:R-:W-:Y:S02]  /*4a20*/  LEA.HI.X R57, R9, c[0x0][0x1cc], R10, 0x1, P1 ;  /* 0x0000730009397a11 */ /* 0x000fe400008f0c0a */
[----:B------:R-:W-:Y:S05]  /*4a30*/  ISETP.GE.AND P1, PT, R100, c[0x0][0x1d4], PT ;  /* 0x0000750064007a0c */ /* 0x000fea0003f26270 */
[--C-:B------:R-:W-:Y:S02]  /*4a40*/  @!P0 SHF.R.U32.HI R2, RZ, 0x10, R21.reuse ;  /* 0x00000010ff028819 */ /* 0x100fe40000011615 */
[----:B------:R-:W-:Y:S02]  /*4a50*/  @!P0 SHF.R.U64 R0, R20, 0x10, R21 ;  /* 0x0000001014008819 */ /* 0x000fe40000001215 */
[C---:B------:R-:W-:Y:S02]  /*4a60*/  @!P0 PRMT R11, R29.reuse, 0x5410, R2 ;  /* 0x000054101d0b8816 */ /* 0x040fe40000000002 */
[--C-:B------:R-:W-:Y:S02]  /*4a70*/  @!P0 SHF.R.U64 R4, R22, 0x10, R23.reuse ;  /* 0x0000001016048819 */ /* 0x100fe40000001217 */
[----:B------:R-:W-:Y:S02]  /*4a80*/  @!P0 SHF.R.U32.HI R5, RZ, 0x10, R23 ;  /* 0x00000010ff058819 */ /* 0x000fe40000011617 */
[----:B------:R-:W-:Y:S01]  /*4a90*/  @!P0 PRMT R2, R29, 0x5432, R0 ;  /* 0x000054321d028816 */ /* 0x000fe20000000000 */
[C---:B------:R-:W-:Y:S01]  /*4aa0*/  @!P0 IMAD.U32 R0, R11.reuse, 0x10000, RZ ;  /* 0x000100000b008824 */ /* 0x040fe200078e00ff */
[----:B------:R-:W-:Y:S02]  /*4ab0*/  @!P0 LOP3.LUT R11, R11, 0xffff0000, RZ, 0xc0, !PT ;  /* 0xffff00000b0b8812 */ /* 0x000fe400078ec0ff */
[----:B------:R-:W-:Y:S02]  /*4ac0*/  @!P0 SHF.R.U64 R6, R60, 0x10, R61 ;  /* 0x000000103c068819 */ /* 0x000fe4000000123d */
[----:B------:R-:W-:Y:S02]  /*4ad0*/  @!P0 SHF.R.U32.HI R7, RZ, 0x10, R63 ;  /* 0x00000010ff078819 */ /* 0x000fe4000001163f */
[----:B------:R-:W-:Y:S02]  /*4ae0*/  @!P0 PRMT R20, R66, 0x5432, R6 ;  /* 0x0000543242148816 */ /* 0x000fe40000000006 */
[----:B------:R-:W-:Y:S02]  /*4af0*/  @!P0 PRMT R10, R32, 0x5410, R5 ;  /* 0x00005410200a8816 */ /* 0x000fe40000000005 */
[----:B------:R-:W-:Y:S01]  /*4b00*/  @!P0 LOP3.LUT R5, R2, 0xffff0000, RZ, 0xc0, !PT ;  /* 0xffff000002058812 */ /* 0x000fe200078ec0ff */
[----:B------:R-:W-:Y:S01]  /*4b10*/  @!P0 IMAD.U32 R18, R20, 0x10000, RZ ;  /* 0x0001000014128824 */ /* 0x000fe200078e00ff */
[C---:B------:R-:W-:Y:S01]  /*4b20*/  @!P0 LOP3.LUT R16, R10.reuse, 0xffff0000, RZ, 0xc0, !PT ;  /* 0xffff00000a108812 */ /* 0x040fe200078ec0ff */
[----:B------:R-:W-:Y:S01]  /*4b30*/  @!P0 IMAD.U32 R17, R10, 0x10000, RZ ;  /* 0x000100000a118824 */ /* 0x000fe200078e00ff */
[----:B------:R-:W-:Y:S02]  /*4b40*/  @!P0 LOP3.LUT R20, R20, 0xffff0000, RZ, 0xc0, !PT ;  /* 0xffff000014148812 */ /* 0x000fe400078ec0ff */
[----:B------:R-:W-:Y:S01]  /*4b50*/  @!P0 PRMT R43, R67, 0x5410, R7 ;  /* 0x00005410432b8816 */ /* 0x000fe20000000007 */
[C---:B-1----:R-:W-:Y:S01]  /*4b60*/  @!P0 IMAD.U32 R23, R49.reuse, 0x10000, RZ ;  /* 0x0001000031178824 */ /* 0x042fe200078e00ff */
[----:B------:R-:W-:Y:S01]  /*4b70*/  @!P0 SHF.L.U32 R19, R48, 0x10, RZ ;  /* 0x0000001030138819 */ /* 0x000fe200000006ff */
[----:B------:R-:W-:Y:S01]  /*4b80*/  @!P0 IMAD.U32 R38, R50, 0x10000, RZ ;  /* 0x0001000032268824 */ /* 0x000fe200078e00ff */
[----:B------:R-:W-:Y:S02]  /*4b90*/  @!P0 LOP3.LUT R21, R48, 0xffff0000, RZ, 0xc0, !PT ;  /* 0xffff000030158812 */ /* 0x000fe400078ec0ff */
[----:B------:R-:W-:Y:S02]  /*4ba0*/  @!P0 LOP3.LUT R29, R49, 0xffff0000, RZ, 0xc0, !PT ;  /* 0xffff0000311d8812 */ /* 0x000fe400078ec0ff */
[----:B------:R-:W-:Y:S02]  /*4bb0*/  @!P0 LOP3.LUT R40, R50, 0xffff0000, RZ, 0xc0, !PT ;  /* 0xffff000032288812 */ /* 0x000fe400078ec0ff */
[C---:B------:R-:W-:Y:S02]  /*4bc0*/  @!P0 SHF.L.U32 R42, R51.reuse, 0x10, RZ ;  /* 0x00000010332a8819 */ /* 0x040fe400000006ff */
[----:B------:R-:W-:Y:S02]  /*4bd0*/  @!P0 LOP3.LUT R44, R51, 0xffff0000, RZ, 0xc0, !PT ;  /* 0xffff0000332c8812 */ /* 0x000fe400078ec0ff */
[----:B------:R-:W-:Y:S02]  /*4be0*/  @!P0 SHF.L.U32 R41, R43, 0x10, RZ ;  /* 0x000000102b298819 */ /* 0x000fe400000006ff */
[----:B------:R-:W-:Y:S02]  /*4bf0*/  @!P0 LOP3.LUT R9, R15, 0xffff0000, RZ, 0xc0, !PT ;  /* 0xffff00000f098812 */ /* 0x000fe400078ec0ff */
[----:B------:R-:W-:Y:S02]  /*4c00*/  @!P0 LOP3.LUT R43, R43, 0xffff0000, RZ, 0xc0, !PT ;  /* 0xffff00002b2b8812 */ /* 0x000fe400078ec0ff */
[----:B------:R-:W-:Y:S02]  /*4c10*/  @!P0 SHF.R.U32.HI R3, RZ, 0x10, R61 ;  /* 0x00000010ff038819 */ /* 0x000fe4000001163d */
[----:B------:R-:W-:Y:S01]  /*4c20*/  @!P0 SHF.R.U64 R8, R62, 0x10, R63 ;  /* 0x000000103e088819 */ /* 0x000fe2000000123f */
[----:B------:R-:W-:Y:S01]  /*4c30*/  @!P0 FMUL.FTZ R45, R9, R43 ;  /* 0x0000002b092d8220 */ /* 0x000fe20000410000 */
[----:B------:R-:W-:Y:S01]  /*4c40*/  @!P0 PRMT R28, R66, 0x5410, R3 ;  /* 0x00005410421c8816 */ /* 0x000fe20000000003 */
[----:B------:R-:W-:Y:S01]  /*4c50*/  @!P0 IMAD.U32 R3, R13, 0x10000, RZ ;  /* 0x000100000d038824 */ /* 0x000fe200078e00ff */
[----:B------:R-:W-:Y:S01]  /*4c60*/  @!P0 PRMT R39, R67, 0x5432, R8 ;  /* 0x0000543243278816 */ /* 0x000fe20000000008 */
[----:B------:R-:W-:Y:S01]  /*4c70*/  @!P0 FFMA.FTZ R45, R44, R16, -R45 ;  /* 0x000000102c2d8223 */ /* 0x000fe2000001082d */
[----:B------:R-:W-:Y:S01]  /*4c80*/  @!P0 PRMT R8, R32, 0x5432, R4 ;  /* 0x0000543220088816 */ /* 0x000fe20000000004 */
[----:B------:R-:W-:Y:S01]  /*4c90*/  @!P0 IMAD.U32 R22, R28, 0x10000, RZ ;  /* 0x000100001c168824 */ /* 0x000fe200078e00ff */
[----:B------:R-:W-:Y:S01]  /*4ca0*/  @!P0 LOP3.LUT R4, R12, 0xffff0000, RZ, 0xc0, !PT ;  /* 0xffff00000c048812 */ /* 0x000fe200078ec0ff */
[C---:B------:R-:W-:Y:S01]  /*4cb0*/  @!P0 IMAD.U32 R32, R39.reuse, 0x10000, RZ ;  /* 0x0001000027208824 */ /* 0x040fe200078e00ff */
[----:B------:R-:W-:Y:S01]  /*4cc0*/  @!P0 LOP3.LUT R39, R39, 0xffff0000, RZ, 0xc0, !PT ;  /* 0xffff000027278812 */ /* 0x000fe200078ec0ff */
[C---:B------:R-:W-:Y:S01]  /*4cd0*/  @!P0 FMUL.FTZ R6, R3.reuse, R22 ;  /* 0x0000001603068220 */ /* 0x040fe20000410000 */
[----:B------:R-:W-:Y:S01]  /*4ce0*/  @!P0 LOP3.LUT R28, R28, 0xffff0000, RZ, 0xc0, !PT ;  /* 0xffff00001c1c8812 */ /* 0x000fe200078ec0ff */
[-C--:B------:R-:W-:Y:S02]  /*4cf0*/  @!P0 FMUL.FTZ R3, R3, R0.reuse ;  /* 0x0000000003038220 */ /* 0x080fe40000410000 */
[----:B------:R-:W-:Y:S02]  /*4d00*/  @!P0 FFMA.FTZ R60, R23, R0, -R6 ;  /* 0x00000000173c8223 */ /* 0x000fe40000010806 */
[----:B------:R-:W-:Y:S02]  /*4d10*/  @!P0 IMAD.U32 R0, R12, 0x10000, RZ ;  /* 0x000100000c008824 */ /* 0x000fe400078e00ff */
[----:B------:R-:W-:Y:S02]  /*4d20*/  @!P0 IMAD.U32 R6, R2, 0x10000, RZ ;  /* 0x0001000002068824 */ /* 0x000fe400078e00ff */
[----:B------:R-:W-:Y:S02]  /*4d30*/  @!P0 FMUL.FTZ R2, R0, R18 ;  /* 0x0000001200028220 */ /* 0x000fe40000410000 */
[----:B------:R-:W-:Y:S02]  /*4d40*/  @!P0 FMUL.FTZ R7, R4, R20 ;  /* 0x0000001404078220 */ /* 0x000fe40000410000 */
[-C--:B------:R-:W-:Y:S02]  /*4d50*/  @!P0 FMUL.FTZ R0, R0, R6.reuse ;  /* 0x0000000600008220 */ /* 0x080fe40000410000 */
[----:B------:R-:W-:Y:S01]  /*4d60*/  @!P0 FFMA.FTZ R59, R19, R6, -R2 ;  /* 0x00000006133b8223 */ /* 0x000fe20000010802 */
[----:B------:R-:W-:Y:S01]  /*4d70*/  @!P0 LOP3.LUT R6, R14, 0xffff0000, RZ, 0xc0, !PT ;  /* 0xffff00000e068812 */ /* 0x000fe200078ec0ff */
[-C--:B------:R-:W-:Y:S01]  /*4d80*/  @!P0 FMUL.FTZ R2, R4, R5.reuse ;  /* 0x0000000504028220 */ /* 0x080fe20000410000 */
[----:B------:R-:W-:Y:S01]  /*4d90*/  @!P0 LOP3.LUT R4, R13, 0xffff0000, RZ, 0xc0, !PT ;  /* 0xffff00000d048812 */ /* 0x000fe200078ec0ff */
[----:B------:R-:W-:Y:S02]  /*4da0*/  @!P0 FFMA.FTZ R58, R21, R5, -R7 ;  /* 0x00000005153a8223 */ /* 0x000fe40000010807 */
[----:B------:R-:W-:Y:S02]  /*4db0*/  @!P0 IMAD.U32 R5, R14, 0x10000, RZ ;  /* 0x000100000e058824 */ /* 0x000fe400078e00ff */
[----:B------:R-:W-:Y:S02]  /*4dc0*/  @!P0 IMAD.U32 R7, R15, 0x10000, RZ ;  /* 0x000100000f078824 */ /* 0x000fe400078e00ff */
[C---:B------:R-:W-:Y:S01]  /*4dd0*/  @!P0 IMAD.U32 R10, R8.reuse, 0x10000, RZ ;  /* 0x00010000080a8824 */ /* 0x040fe200078e00ff */
[----:B------:R-:W-:Y:S01]  /*4de0*/  @!P0 LOP3.LUT R8, R8, 0xffff0000, RZ, 0xc0, !PT ;  /* 0xffff000008088812 */ /* 0x000fe200078ec0ff */
[----:B------:R-:W-:Y:S02]  /*4df0*/  @!P0 FMUL.FTZ R53, R4, R28 ;  /* 0x0000001c04358220 */ /* 0x000fe40000410000 */
[----:B------:R-:W-:Y:S02]  /*4e00*/  @!P0 FMUL.FTZ R52, R5, R32 ;  /* 0x0000002005348220 */ /* 0x000fe40000410000 */
[----:B------:R-:W-:Y:S02]  /*4e10*/  @!P0 FMUL.FTZ R47, R6, R39 ;  /* 0x00000027062f8220 */ /* 0x000fe40000410000 */
[----:B------:R-:W-:Y:S02]  /*4e20*/  @!P0 FMUL.FTZ R46, R7, R41 ;  /* 0x00000029072e8220 */ /* 0x000fe40000410000 */
[----:B------:R-:W-:Y:S02]  /*4e30*/  @!P0 FFMA.FTZ R54, R29, R11, -R53 ;  /* 0x0000000b1d368223 */ /* 0x000fe40000010835 */
[----:B------:R-:W-:Y:S02]  /*4e40*/  @!P0 FFMA.FTZ R52, R38, R10, -R52 ;  /* 0x0000000a26348223 */ /* 0x000fe40000010834 */
[----:B------:R-:W-:Y:S01]  /*4e50*/  @!P0 FFMA.FTZ R53, R40, R8, -R47 ;  /* 0x0000000828358223 */ /* 0x000fe2000001082f */
[----:B------:R-:W-:Y:S01]  /*4e60*/  @!P0 F2FP.BF16.PACK_AB R47, R54, R60 ;  /* 0x0000003c362f823e */ /* 0x000fe200000010ff */
[----:B------:R-:W-:Y:S01]  /*4e70*/  @!P0 FFMA.FTZ R55, R42, R17, -R46 ;  /* 0x000000112a378223 */ /* 0x000fe2000001082e */
[----:B------:R-:W-:Y:S01]  /*4e80*/  @!P0 F2FP.BF16.PACK_AB R46, R58, R59 ;  /* 0x0000003b3a2e823e */ /* 0x000fe200000010ff */
[----:B------:R-:W-:Y:S01]  /*4e90*/  @!P0 FMUL.FTZ R4, R4, R11 ;  /* 0x0000000b04048220 */ /* 0x000fe20000410000 */
[----:B------:R-:W-:Y:S01]  /*4ea0*/  @!P0 F2FP.BF16.PACK_AB R11, R53, R52 ;  /* 0x00000034350b823e */ /* 0x000fe200000010ff */
[----:B------:R-:W-:Y:S01]  /*4eb0*/  @!P0 IMAD.MOV.U32 R49, RZ, RZ, R47 ;  /* 0x000000ffff318224 */ /* 0x000fe200078e002f */
[----:B------:R-:W-:Y:S01]  /*4ec0*/  @!P0 F2FP.BF16.PACK_AB R45, R45, R55 ;  /* 0x000000372d2d823e */ /* 0x000fe200000010ff */
[----:B------:R-:W-:Y:S01]  /*4ed0*/  @!P0 FFMA.FTZ R0, R18, R19, R0 ;  /* 0x0000001312008223 */ /* 0x000fe20000010000 */
[----:B------:R-:W-:Y:S01]  /*4ee0*/  @!P0 MOV R48, R46 ;  /* 0x0000002e00308202 */ /* 0x000fe20000000f00 */
[----:B------:R-:W-:Y:S01]  /*4ef0*/  @!P0 IMAD.MOV.U32 R50, RZ, RZ, R11 ;  /* 0x000000ffff328224 */ /* 0x000fe200078e000b */
[----:B------:R-:W-:Y:S01]  /*4f00*/  @!P0 MOV R51, R45 ;  /* 0x0000002d00338202 */ /* 0x000fe20000000f00 */
[----:B------:R-:W-:Y:S02]  /*4f10*/  @!P0 FFMA.FTZ R2, R20, R21, R2 ;  /* 0x0000001514028223 */ /* 0x000fe40000010002 */
[----:B------:R-:W-:Y:S02]  /*4f20*/  @!P0 FMUL.FTZ R5, R5, R10 ;  /* 0x0000000a05058220 */ /* 0x000fe40000410000 */
[----:B------:R-:W-:Y:S01]  /*4f30*/  @!P0 FFMA.FTZ R3, R22, R23, R3 ;  /* 0x0000001716038223 */ /* 0x000fe20000010003 */
[----:B------:R1:W-:Y:S01]  /*4f40*/  STG.E.128 [R56.64], R48 ;  /* 0x0000003038007986 */ /* 0x0003e2000c101d06 */
[----:B------:R-:W-:Y:S01]  /*4f50*/  @!P0 FMUL.FTZ R6, R6, R8 ;  /* 0x0000000806068220 */ /* 0x000fe20000410000 */
[----:B------:R-:W-:Y:S01]  /*4f60*/  @!P0 F2FP.BF16.PACK_AB R0, R2, R0 ;  /* 0x000000000200823e */ /* 0x000fe200000010ff */
[----:B------:R-:W-:Y:S02]  /*4f70*/  @!P0 FFMA.FTZ R4, R28, R29, R4 ;  /* 0x0000001d1c048223 */ /* 0x000fe40000010004 */
[----:B------:R-:W-:Y:S02]  /*4f80*/  @!P0 FMUL.FTZ R7, R7, R17 ;  /* 0x0000001107078220 */ /* 0x000fe40000410000 */
[----:B------:R-:W-:Y:S01]  /*4f90*/  @!P0 FFMA.FTZ R5, R32, R38, R5 ;  /* 0x0000002620058223 */ /* 0x000fe20000010005 */
[----:B------:R-:W-:Y:S01]  /*4fa0*/  @!P0 F2FP.BF16.PACK_AB R3, R4, R3 ;  /* 0x000000030403823e */ /* 0x000fe200000010ff */
[----:B------:R-:W-:Y:S02]  /*4fb0*/  @!P0 FMUL.FTZ R8, R9, R16 ;  /* 0x0000001009088220 */ /* 0x000fe40000410000 */
[----:B------:R-:W-:Y:S02]  /*4fc0*/  @!P0 FFMA.FTZ R6, R39, R40, R6 ;  /* 0x0000002827068223 */ /* 0x000fe40000010006 */
[----:B------:R-:W-:Y:S02]  /*4fd0*/  @!P0 FFMA.FTZ R7, R41, R42, R7 ;  /* 0x0000002a29078223 */ /* 0x000fe40000010007 */
[----:B------:R-:W-:Y:S01]  /*4fe0*/  @!P0 FFMA.FTZ R8, R43, R44, R8 ;  /* 0x0000002c2b088223 */ /* 0x000fe20000010008 */
[----:B------:R-:W-:Y:S01]  /*4ff0*/  @!P0 F2FP.BF16.PACK_AB R5, R6, R5 ;  /* 0x000000050605823e */ /* 0x000fe200000010ff */
[----:B------:R-:W-:Y:S02]  /*5000*/  @!P0 IMAD.MOV.U32 R12, RZ, RZ, R0 ;  /* 0x000000ffff0c8224 */ /* 0x000fe400078e0000 */
[----:B------:R-:W-:Y:S01]  /*5010*/  @!P0 IMAD.MOV.U32 R13, RZ, RZ, R3 ;  /* 0x000000ffff0d8224 */ /* 0x000fe200078e0003 */
[----:B------:R-:W-:Y:S02]  /*5020*/  @!P0 F2FP.BF16.PACK_AB R7, R8, R7 ;  /* 0x000000070807823e */ /* 0x000fe400000010ff */
[----:B------:R-:W-:Y:S03]  /*5030*/  @!P0 MOV R14, R5 ;  /* 0x00000005000e8202 */ /* 0x000fe60000000f00 */
[----:B------:R-:W-:Y:S01]  /*5040*/  @!P0 IMAD.MOV.U32 R15, RZ, RZ, R7 ;  /* 0x000000ffff0f8224 */ /* 0x000fe200078e0007 */
[----:B------:R-:W-:-:S05]  /*5050*/  @P1 BRA `(.L_x_65) ;  /* 0x000001c000001947 */ /* 0x000fca0003800000 */
[----:B------:R-:W-:Y:S04]  /*5060*/  IADD3 R0, P1, P0, R86, R80, R100 ;  /* 0x0000005056007210 */ /* 0x000fe8000783e064 */
[----:B------:R-:W-:Y:S02]  /*5070*/  IADD3.X R3, R88, R79, R122, P1, P0 ;  /* 0x0000004f58037210 */ /* 0x000fe40000fe047a */
[C---:B------:R-:W-:Y:S04]  /*5080*/  LEA R2, P0, R0.reuse, c[0x0][0x1c8], 0x1 ;  /* 0x0000720000027a11 */ /* 0x040fe800078008ff */
[----:B------:R-:W-:Y:S05]  /*5090*/  LEA.HI.X R3, R0, c[0x0][0x1cc], R3, 0x1, P0 ;  /* 0x0000730000037a11 */ /* 0x000fea00000f0c03 */
[----:B------:R2:W-:Y:S01]  /*50a0*/  STG.E.128 [R2.64], R12 ;  /* 0x0000000c02007986 */ /* 0x0005e2000c101d06 */
[----:B------:R-:W-:-:S05]  /*50b0*/  BRA `(.L_x_65) ;  /* 0x0000016000007947 */ /* 0x000fca0003800000 */
.L_x_61:
[----:B------:R-:W-:Y:S05]  /*50c0*/  IMAD R0, R77, -0x40, R94 ;  /* 0xffffffc04d007824 */ /* 0x000fea00078e025e */
[----:B------:R-:W-:Y:S04]  /*50d0*/  IMNMX R0, R0, 0x40, PT ;  /* 0x0000004000007817 */ /* 0x000fe80003800200 */
[----:B------:R-:W-:-:S13]  /*50e0*/  ISETP.GE.AND P0, PT, R90, R0, PT ;  /* 0x000000005a00720c */ /* 0x000fda0003f06270 */
[----:B------:R-:W-:-:S05]  /*50f0*/  @P0 BRA `(.L_x_65) ;  /* 0x0000012000000947 */ /* 0x000fca0003800000 */
[----:B------:R-:W-:Y:S02]  /*5100*/  ISETP.GE.AND P0, PT, R24, c[0x0][0x1d4], PT ;  /* 0x0000750018007a0c */ /* 0x000fe40003f06270 */
[----:B------:R-:W-:Y:S02]  /*5110*/  ISETP.GE.AND P2, PT, R27, c[0x0][0x1d4], PT ;  /* 0x000075001b007a0c */ /* 0x000fe40003f46270 */
[----:B------:R-:W-:Y:S09]  /*5120*/  ISETP.GE.AND P1, PT, R26, c[0x0][0x1d4], PT ;  /* 0x000075001a007a0c */ /* 0x000ff20003f26270 */
[----:B------:R-:W1:Y:S04]  /*5130*/  @!P0 LDS.128 R8, [R84+0x3000] ;  /* 0x0030000054088984 */ /* 0x000e680000000c00 */
[----:B------:R-:W2:Y:S04]  /*5140*/  @!P2 LDS.128 R4, [R85+0x3000] ;  /* 0x003000005504a984 */ /* 0x000ea80000000c00 */
[----:B-1----:R-:W-:Y:S01]  /*5150*/  @!P0 STG.E.128 [R58.64], R8 ;  /* 0x000000083a008986 */ /* 0x002fe2000c101d06 */
[----:B------:R-:W-:Y:S03]  /*5160*/  ISETP.GE.AND P0, PT, R93, c[0x0][0x1d4], PT ;  /* 0x000075005d007a0c */ /* 0x000fe60003f06270 */
[----:B------:R-:W1:Y:S04]  /*5170*/  @!P1 LDS.128 R8, [R84+0x4000] ;  /* 0x0040000054089984 */ /* 0x000e680000000c00 */
[----:B--2---:R-:W-:Y:S06]  /*5180*/  @!P2 STG.E.128 [R58.64+0x20], R4 ;  /* 0x000020043a00a986 */ /* 0x004fec000c101d06 */
[----:B------:R-:W2:Y:S04]  /*5190*/  @!P0 LDS.128 R4, [R85+0x4000] ;  /* 0x0040000055048984 */ /* 0x000ea80000000c00 */
[----:B-1----:R-:W-:Y:S01]  /*51a0*/  @!P1 STG.E.128 [R58.64+0x40], R8 ;  /* 0x000040083a009986 */ /* 0x002fe2000c101d06 */
[----:B------:R-:W-:Y:S03]  /*51b0*/  ISETP.GE.AND P1, PT, R92, c[0x0][0x1d4], PT ;  /* 0x000075005c007a0c */ /* 0x000fe60003f26270 */
[----:B--2---:R-:W-:Y:S01]  /*51c0*/  @!P0 STG.E.128 [R58.64+0x60], R4 ;  /* 0x000060043a008986 */ /* 0x004fe2000c101d06 */
[----:B------:R-:W-:Y:S09]  /*51d0*/  ISETP.GE.AND P0, PT, R91, c[0x0][0x1d4], PT ;  /* 0x000075005b007a0c */ /* 0x000ff20003f06270 */
[----:B------:R-:W1:Y:S04]  /*51e0*/  @!P1 LDS.128 R8, [R84+0x5000] ;  /* 0x0050000054089984 */ /* 0x000e680000000c00 */
[----:B------:R-:W2:Y:S04]  /*51f0*/  @!P0 LDS.128 R4, [R85+0x5000] ;  /* 0x0050000055048984 */ /* 0x000ea80000000c00 */
[----:B-1----:R1:W-:Y:S04]  /*5200*/  @!P1 STG.E.128 [R58.64+0x80], R8 ;  /* 0x000080083a009986 */ /* 0x0023e8000c101d06 */
[----:B--2---:R1:W-:Y:S02]  /*5210*/  @!P0 STG.E.128 [R58.64+0xa0], R4 ;  /* 0x0000a0043a008986 */ /* 0x0043e4000c101d06 */
.L_x_65:
[----:B------:R-:W-:Y:S05]  /*5220*/  BSYNC B1 ;  /* 0x0000000000017941 */ /* 0x000fea0003800000 */
.L_x_60:
[C---:B-1----:R-:W-:Y:S01]  /*5230*/  IMAD.SHL.U32 R10, R77.reuse, 0x40, RZ ;  /* 0x000000404d0a7824 */ /* 0x042fe200078e00ff */
[----:B------:R-:W-:Y:S01]  /*5240*/  SHF.L.U64.HI R9, R77, 0x6, R89 ;  /* 0x000000064d097819 */ /* 0x000fe20000010259 */
[----:B------:R-:W-:Y:S02]  /*5250*/  BSSY B0, `(.L_x_82) ;  /* 0x0000044000007945 */ /* 0x000fe40003800000 */
[----:B--2--5:R-:W-:Y:S01]  /*5260*/  IMAD.IADD R3, R140, 0x1, -R10 ;  /* 0x000000018c037824 */ /* 0x024fe200078e0a0a */
[----:B------:R-:W-:Y:S04]  /*5270*/  IADD3 R0, P1, R10, R141, RZ ;  /* 0x0000008d0a007210 */ /* 0x000fe80007f3e0ff */
[----:B------:R-:W-:Y:S02]  /*5280*/  ISETP.GE.AND P0, PT, R3, 0x21, PT ;  /* 0x000000210300780c */ /* 0x000fe40003f06270 */
[----:B------:R-:W-:Y:S11]  /*5290*/  IADD3.X R2, R9, R143, RZ, P1, !PT ;  /* 0x0000008f09027210 */ /* 0x000ff60000ffe4ff */
[----:B------:R-:W-:Y:S05]  /*52a0*/  @P0 IADD3 R8, P1, R0, 0x20, RZ ;  /* 0x0000002000080810 */ /* 0x000fea0007f3e0ff */
[----:B------:R-:W-:Y:S01]  /*52b0*/  @P0 IMAD.X R5, RZ, RZ, R2, P1 ;  /* 0x000000ffff050224 */ /* 0x000fe200008e0602 */
[----:B------:R-:W-:-:S13]  /*52c0*/  ISETP.GE.AND P1, PT, R3, 0x1, PT ;  /* 0x000000010300780c */ /* 0x000fda0003f26270 */
[-C--:B------:R-:W-:Y:S01]  /*52d0*/  @P1 MOV R3, R99.reuse ;  /* 0x0000006300031202 */ /* 0x080fe20000000f00 */
[----:B------:R-:W-:Y:S02]  /*52e0*/  @P1 IMAD R4, R2, c[0x0][0x258], RZ ;  /* 0x0000960002041a24 */ /* 0x000fe400078e02ff */
[----:B------:R-:W-:Y:S04]  /*52f0*/  @P1 IMAD.MOV.U32 R2, RZ, RZ, R96 ;  /* 0x000000ffff021224 */ /* 0x000fe800078e0060 */
[C---:B------:R-:W-:Y:S04]  /*5300*/  @P1 IMAD.WIDE.U32 R2, R0.reuse, c[0x0][0x258], R2 ;  /* 0x0000960000021a25 */ /* 0x040fe800078e0002 */
[----:B------:R-:W-:Y:S01]  /*5310*/  @P1 IMAD R0, R0, c[0x0][0x25c], R4 ;  /* 0x0000970000001a24 */ /* 0x000fe200078e0204 */
[C---:B------:R-:W-:Y:S01]  /*5320*/  @P1 LEA R6, P2, R2.reuse, c[0x0][0x250], 0x1 ;  /* 0x0000940002061a11 */ /* 0x040fe200078408ff */
[----:B------:R-:W-:Y:S02]  /*5330*/  @P0 IMAD.MOV.U32 R4, RZ, RZ, R96 ;  /* 0x000000ffff040224 */ /* 0x000fe400078e0060 */
[----:B------:R-:W-:Y:S05]  /*5340*/  @P1 IMAD.IADD R0, R3, 0x1, R0 ;  /* 0x0000000103001824 */ /* 0x000fea00078e0200 */
[----:B------:R-:W-:Y:S01]  /*5350*/  @P1 LEA.HI.X R7, R2, c[0x0][0x254], R0, 0x1, P2 ;  /* 0x0000950002071a11 */ /* 0x000fe200010f0c00 */
[----:B------:R-:W-:Y:S01]  /*5360*/  @P0 IMAD R0, R5, c[0x0][0x258], RZ ;  /* 0x0000960005000a24 */ /* 0x000fe200078e02ff */
[----:B------:R-:W-:Y:S03]  /*5370*/  @P0 MOV R5, R99 ;  /* 0x0000006300050202 */ /* 0x000fe60000000f00 */
[----:B------:R-:W-:Y:S01]  /*5380*/  @!PT LDS RZ, [RZ] ;  /* 0x00000000fffff984 */ /* 0x000fe20000000800 */
[----:B------:R-:W-:Y:S01]  /*5390*/  @!PT LDS RZ, [RZ] ;  /* 0x00000000fffff984 */ /* 0x000fe20000000800 */
[----:B------:R-:W-:Y:S01]  /*53a0*/  @!PT LDS RZ, [RZ] ;  /* 0x00000000fffff984 */ /* 0x000fe20000000800 */
[----:B------:R1:W-:Y:S01]  /*53b0*/  @P1 LDGSTS.E.BYPASS.LTC128B.128 [R83+0x100], [R6.64], !P5 ;  /* 0x0010000006531fae */ /* 0x0003e2000e901d46 */
[C---:B------:R-:W-:Y:S02]  /*53c0*/  @P0 IMAD R0, R8.reuse, c[0x0][0x25c], R0 ;  /* 0x0000970008000a24 */ /* 0x040fe400078e0200 */
[----:B------:R-:W-:Y:S01]  /*53d0*/  @P0 IMAD.WIDE.U32 R4, R8, c[0x0][0x258], R4 ;  /* 0x0000960008040a25 */ /* 0x000fe200078e0004 */
[----:B------:R1:W-:Y:S03]  /*53e0*/  @P1 LDGSTS.E.BYPASS.LTC128B.128 [R83+0x1100], [R6.64+0x40], !P4 ;  /* 0x0110004006531fae */ /* 0x0003e6000e101d46 */
[----:B------:R-:W-:Y:S01]  /*53f0*/  @P0 IMAD.IADD R0, R5, 0x1, R0 ;  /* 0x0000000105000824 */ /* 0x000fe200078e0200 */
[----:B------:R1:W-:Y:S01]  /*5400*/  @P1 LDGSTS.E.BYPASS.LTC128B.128 [R83+0x2100], [R6.64+0x80], !P3 ;  /* 0x0210008006531fae */ /* 0x0003e2000d901d46 */
[C---:B------:R-:W-:Y:S04]  /*5410*/  @P0 LEA R2, P2, R4.reuse, c[0x0][0x250], 0x1 ;  /* 0x0000940004020a11 */ /* 0x040fe800078408ff */
[----:B------:R-:W-:Y:S02]  /*5420*/  @P0 LEA.HI.X R3, R4, c[0x0][0x254], R0, 0x1, P2 ;  /* 0x0000950004030a11 */ /* 0x000fe400010f0c00 */
[----:B------:R-:W-:Y:S03]  /*5430*/  IADD3 R0, -R10, R94, RZ ;  /* 0x0000005e0a007210 */ /* 0x000fe60007ffe1ff */
[----:B------:R1:W-:Y:S01]  /*5440*/  @P0 LDGSTS.E.BYPASS.LTC128B.128 [R83+0x900], [R2.64], !P5 ;  /* 0x0090000002530fae */ /* 0x0003e2000e901d46 */
[----:B------:R-:W-:Y:S03]  /*5450*/  IMNMX R0, R0, 0x40, PT ;  /* 0x0000004000007817 */ /* 0x000fe60003800200 */
[----:B------:R1:W-:Y:S04]  /*5460*/  @P0 LDGSTS.E.BYPASS.LTC128B.128 [R83+0x1900], [R2.64+0x40], !P4 ;  /* 0x0190004002530fae */ /* 0x0003e8000e101d46 */
[----:B------:R1:W-:Y:S01]  /*5470*/  @P0 LDGSTS.E.BYPASS.LTC128B.128 [R83+0x2900], [R2.64+0x80], !P3 ;  /* 0x0290008002530fae */ /* 0x0003e2000d901d46 */
[----:B------:R-:W-:Y:S03]  /*5480*/  ISETP.GE.AND P0, PT, R90, R0, PT ;  /* 0x000000005a00720c */ /* 0x000fe60003f06270 */
[----:B------:R-:W0:Y:S01]  /*5490*/  LDGDEPBAR ;  /* 0x00000000000079af */ /* 0x000e220000000000 */
[----:B------:R-:W-:Y:S04]  /*54a0*/  DEPBAR.LE SB0, 0x0 ;  /* 0x000080000000791a */ /* 0x000fe80000000000 */
[----:B------:R-:W-:Y:S06]  /*54b0*/  BAR.SYNC.DEFER_BLOCKING 0x0 ;  /* 0x0000000000007b1d */ /* 0x000fec0000010000 */
[----:B------:R-:W-:-:S05]  /*54c0*/  @P0 BRA `(.L_x_83) ;  /* 0x000001c000000947 */ /* 0x000fca0003800000 */
[----:B-1----:R-:W-:Y:S01]  /*54d0*/  IADD3 R0, P0, R10, R139, RZ ;  /* 0x0000008b0a007210 */ /* 0x002fe20007f1e0ff */
[----:B------:R-:W-:Y:S01]  /*54e0*/  IMAD.MOV.U32 R4, RZ, RZ, R112 ;  /* 0x000000ffff047224 */ /* 0x000fe200078e0070 */
[----:B------:R-:W-:Y:S01]  /*54f0*/  ISETP.GE.AND P1, PT, R24, c[0x0][0x1d4], PT ;  /* 0x0000750018007a0c */ /* 0x000fe20003f26270 */
[----:B------:R-:W-:Y:S02]  /*5500*/  IMAD.MOV.U32 R5, RZ, RZ, R130 ;  /* 0x000000ffff057224 */ /* 0x000fe400078e0082 */
[----:B------:R-:W-:Y:S02]  /*5510*/  IMAD.X R2, R9, 0x1, R138, P0 ;  /* 0x0000000109027824 */ /* 0x000fe400000e068a */
[----:B------:R-:W-:Y:S04]  /*5520*/  IMAD.WIDE.U32 R4, R0, c[0x0][0x208], R4 ;  /* 0x0000820000047a25 */ /* 0x000fe800078e0004 */
[----:B------:R-:W-:Y:S04]  /*5530*/  IMAD R2, R2, c[0x0][0x208], RZ ;  /* 0x0000820002027a24 */ /* 0x000fe800078e02ff */
[----:B------:R-:W1:Y:S01]  /*5540*/  @!P1 LDS.128 R8, [R84] ;  /* 0x0000000054089984 */ /* 0x000e620000000c00 */
[----:B------:R-:W-:Y:S01]  /*5550*/  IMAD R0, R0, c[0x0][0x20c], R2 ;  /* 0x0000830000007a24 */ /* 0x000fe200078e0202 */
[C---:B------:R-:W-:Y:S03]  /*5560*/  LEA R2, P0, R4.reuse, c[0x0][0x1f8], 0x1 ;  /* 0x00007e0004027a11 */ /* 0x040fe600078008ff */
[----:B------:R-:W-:Y:S05]  /*5570*/  IMAD.IADD R0, R5, 0x1, R0 ;  /* 0x0000000105007824 */ /* 0x000fea00078e0200 */
[----:B------:R-:W-:Y:S02]  /*5580*/  LEA.HI.X R3, R4, c[0x0][0x1fc], R0, 0x1, P0 ;  /* 0x00007f0004037a11 */ /* 0x000fe400000f0c00 */
[----:B------:R-:W-:-:S13]  /*5590*/  ISETP.GE.AND P0, PT, R27, c[0x0][0x1d4], PT ;  /* 0x000075001b007a0c */ /* 0x000fda0003f06270 */
[----:B------:R-:W2:Y:S04]  /*55a0*/  @!P0 LDS.128 R4, [R85] ;  /* 0x0000000055048984 */ /* 0x000ea80000000c00 */
[----:B-1----:R-:W-:Y:S01]  /*55b0*/  @!P1 STG.E.128 [R2.64], R8 ;  /* 0x0000000802009986 */ /* 0x002fe2000c101d06 */
[----:B------:R-:W-:-:S13]  /*55c0*/  ISETP.GE.AND P1, PT, R26, c[0x0][0x1d4], PT ;  /* 0x000075001a007a0c */ /* 0x000fda0003f26270 */
[----:B------:R-:W1:Y:S04]  /*55d0*/  @!P1 LDS.128 R8, [R84+0x1000] ;  /* 0x0010000054089984 */ /* 0x000e680000000c00 */
[----:B--2---:R-:W-:Y:S01]  /*55e0*/  @!P0 STG.E.128 [R2.64+0x20], R4 ;  /* 0x0000200402008986 */ /* 0x004fe2000c101d06 */
[----:B------:R-:W-:-:S13]  /*55f0*/  ISETP.GE.AND P0, PT, R93, c[0x0][0x1d4], PT ;  /* 0x000075005d007a0c */ /* 0x000fda0003f06270 */
[----:B------:R-:W2:Y:S04]  /*5600*/  @!P0 LDS.128 R4, [R85+0x1000] ;  /* 0x0010000055048984 */ /* 0x000ea80000000c00 */
[----:B-1----:R-:W-:Y:S01]  /*5610*/  @!P1 STG.E.128 [R2.64+0x40], R8 ;  /* 0x0000400802009986 */ /* 0x002fe2000c101d06 */
[----:B------:R-:W-:-:S13]  /*5620*/  ISETP.GE.AND P1, PT, R92, c[0x0][0x1d4], PT ;  /* 0x000075005c007a0c */ /* 0x000fda0003f26270 */
[----:B------:R-:W1:Y:S04]  /*5630*/  @!P1 LDS.128 R8, [R84+0x2000] ;  /* 0x0020000054089984 */ /* 0x000e680000000c00 */
[----:B--2---:R-:W-:Y:S01]  /*5640*/  @!P0 STG.E.128 [R2.64+0x60], R4 ;  /* 0x0000600402008986 */ /* 0x004fe2000c101d06 */
[----:B------:R-:W-:-:S13]  /*5650*/  ISETP.GE.AND P0, PT, R91, c[0x0][0x1d4], PT ;  /* 0x000075005b007a0c */ /* 0x000fda0003f06270 */
[----:B------:R-:W2:Y:S04]  /*5660*/  @!P0 LDS.128 R4, [R85+0x2000] ;  /* 0x0020000055048984 */ /* 0x000ea80000000c00 */
[----:B-1----:R1:W-:Y:S04]  /*5670*/  @!P1 STG.E.128 [R2.64+0x80], R8 ;  /* 0x0000800802009986 */ /* 0x0023e8000c101d06 */
[----:B--2---:R1:W-:Y:S02]  /*5680*/  @!P0 STG.E.128 [R2.64+0xa0], R4 ;  /* 0x0000a00402008986 */ /* 0x0043e4000c101d06 */
.L_x_83:
[----:B-1----:R-:W-:Y:S05]  /*5690*/  BSYNC B0 ;  /* 0x0000000000007941 */ /* 0x002fea0003800000 */
.L_x_82:
[C---:B------:R-:W-:Y:S02]  /*56a0*/  ISETP.GT.AND P0, PT, R77.reuse, R142, PT ;  /* 0x0000008e4d00720c */ /* 0x040fe40003f04270 */
[----:B------:R-:W-:Y:S11]  /*56b0*/  IADD3 R77, R77, -0x1, RZ ;  /* 0xffffffff4d4d7810 */ /* 0x000ff60007ffe0ff */
[----:B------:R-:W-:Y:S01]  /*56c0*/  @P0 SHF.R.S32.HI R2, RZ, 0x1f, R77 ;  /* 0x0000001fff020819 */ /* 0x000fe2000001144d */
[----:B------:R-:W-:Y:S02]  /*56d0*/  @P0 IMAD R0, R155, R77, RZ ;  /* 0x0000004d9b000224 */ /* 0x000fe400078e02ff */
[----:B------:R-:W-:Y:S02]  /*56e0*/  @P0 IMAD.MOV.U32 R4, RZ, RZ, R114 ;  /* 0x000000ffff040224 */ /* 0x000fe400078e0072 */
[----:B------:R-:W-:Y:S02]  /*56f0*/  @P0 IMAD.MOV.U32 R5, RZ, RZ, R103 ;  /* 0x000000ffff050224 */ /* 0x000fe400078e0067 */
[-C--:B------:R-:W-:Y:S02]  /*5700*/  @P0 IMAD R0, R2, R160.reuse, R0 ;  /* 0x000000a002000224 */ /* 0x080fe400078e0200 */
[----:B------:R-:W-:Y:S04]  /*5710*/  @P0 IMAD.WIDE.U32 R4, R77, R160, R4 ;  /* 0x000000a04d040225 */ /* 0x000fe800078e0004 */
[----:B------:R-:W-:Y:S01]  /*5720*/  @P0 IMAD.IADD R0, R5, 0x1, R0 ;  /* 0x0000000105000824 */ /* 0x000fe200078e0200 */
[C---:B------:R-:W-:Y:S04]  /*5730*/  @P0 LEA R2, P1, R4.reuse, c[0x0][0x220], 0x1 ;  /* 0x0000880004020a11 */ /* 0x040fe800078208ff */
[----:B------:R-:W-:Y:S02]  /*5740*/  @P0 LEA.HI.X R3, R4, c[0x0][0x224], R0, 0x1, P1 ;  /* 0x0000890004030a11 */ /* 0x000fe400008f0c00 */
[C---:B------:R-:W-:Y:S03]  /*5750*/  @P0 LEA R4, P1, R159.reuse, R2, 0x1 ;  /* 0x000000029f040211 */ /* 0x040fe600078208ff */
[----:B------:R-:W-:Y:S01]  /*5760*/  @!PT LDS RZ, [RZ] ;  /* 0x00000000fffff984 */ /* 0x000fe20000000800 */
[----:B------:R-:W-:Y:S01]  /*5770*/  @!PT LDS RZ, [RZ] ;  /* 0x00000000fffff984 */ /* 0x000fe20000000800 */
[----:B------:R-:W-:Y:S01]  /*5780*/  @!PT LDS RZ, [RZ] ;  /* 0x00000000fffff984 */ /* 0x000fe20000000800 */
[----:B------:R1:W-:Y:S01]  /*5790*/  @P0 LDGSTS.E.BYPASS.LTC128B.128 [R83+0x3100], [R2.64], !P5 ;  /* 0x0310000002530fae */ /* 0x0003e2000e901d46 */
[----:B------:R-:W-:Y:S03]  /*57a0*/  @P0 LEA.HI.X R5, R159, R3, R154, 0x1, P1 ;  /* 0x000000039f050211 */ /* 0x000fe600008f0c9a */
[----:B------:R1:W-:Y:S04]  /*57b0*/  @P0 LDGSTS.E.BYPASS.LTC128B.128 [R83+0x4100], [R2.64+0x40], !P4 ;  /* 0x0410004002530fae */ /* 0x0003e8000e101d46 */
[----:B------:R1:W-:Y:S04]  /*57c0*/  @P0 LDGSTS.E.BYPASS.LTC128B.128 [R83+0x5100], [R2.64+0x80], !P3 ;  /* 0x0510008002530fae */ /* 0x0003e8000d901d46 */
[----:B------:R1:W-:Y:S04]  /*57d0*/  @P0 LDGSTS.E.BYPASS.LTC128B.128 [R83+0x3900], [R4.64], !P5 ;  /* 0x0390000004530fae */ /* 0x0003e8000e901d46 */
[----:B------:R1:W-:Y:S04]  /*57e0*/  @P0 LDGSTS.E.BYPASS.LTC128B.128 [R83+0x4900], [R4.64+0x40], !P4 ;  /* 0x0490004004530fae */ /* 0x0003e8000e101d46 */
[----:B------:R1:W-:Y:S04]  /*57f0*/  @P0 LDGSTS.E.BYPASS.LTC128B.128 [R83+0x5900], [R4.64+0x80], !P3 ;  /* 0x0590008004530fae */ /* 0x0003e8000d901d46 */
[----:B------:R-:W0:Y:S01]  /*5800*/  LDGDEPBAR ;  /* 0x00000000000079af */ /* 0x000e220000000000 */
[----:B------:R-:W-:-:S05]  /*5810*/  @P0 BRA `(.L_x_84) ;  /* 0xffffc29000000947 */ /* 0x000fca000383ffff */
[----:B------:R-:W-:Y:S06]  /*5820*/  BAR.SYNC.DEFER_BLOCKING 0x0 ;  /* 0x0000000000007b1d */ /* 0x000fec0000010000 */
.L_x_59:
[----:B------:R-:W-:Y:S01]  /*5830*/  ISETP.GE.AND P0, PT, R165, 0x1, PT ;  /* 0x00000001a500780c */ /* 0x000fe20003f06270 */
[----:B------:R-:W-:Y:S01]  /*5840*/  IMAD.IADD R12, R148, 0x1, R144 ;  /* 0x00000001940c7824 */ /* 0x000fe200078e0290 */
[----:B------:R-:W-:Y:S01]  /*5850*/  PLOP3.LUT P4, PT, PT, PT, PT, 0x80, 0x0 ;  /* 0x000000000000781c */ /* 0x000fe20003f8f070 */
        /* <DEDUP_REMOVED lines=9> */
[----:B------:R-:W-:Y:S01]  /*58f0*/  MOV R78, RZ ;  /* 0x000000ff004e7202 */ /* 0x000fe20000000f00 */
[----:B------:R-:W-:Y:S01]  /*5900*/  IMAD.MOV.U32 R76, RZ, RZ, RZ ;  /* 0x000000ffff4c7224 */ /* 0x000fe200078e00ff */
        /* <DEDUP_REMOVED lines=16> */
[----:B------:R-:W-:Y:S01]  /*5a10*/  CS2R R26, SRZ ;  /* 0x00000000001a7805 */ /* 0x000fe2000001ff00 */
[----:B------:R-:W-:Y:S01]  /*5a20*/  MOV R160, RZ ;  /* 0x000000ff00a07202 */ /* 0x000fe20000000f00 */
[----:B------:R-:W-:Y:S01]  /*5a30*/  IMAD.MOV.U32 R158, RZ, RZ, RZ ;  /* 0x000000ffff9e7224 */ /* 0x000fe200078e00ff */
[----:B------:R-:W-:Y:S01]  /*5a40*/  MOV R28, RZ ;  /* 0x000000ff001c7202 */ /* 0x000fe20000000f00 */
[----:B------:R-:W-:Y:S01]  /*5a50*/  IMAD.MOV.U32 R156, RZ, RZ, RZ ;  /* 0x000000ffff9c7224 */ /* 0x000fe200078e00ff */
[----:B------:R-:W-:Y:S01]  /*5a60*/  CS2R R150, SRZ ;  /* 0x0000000000967805 */ /* 0x000fe2000001ff00 */
[----:B------:R-:W-:Y:S01]  /*5a70*/  CS2R R30, SRZ ;  /* 0x00000000001e7805 */ /* 0x000fe2000001ff00 */
[----:B------:R-:W-:Y:S01]  /*5a80*/  MOV R148, RZ ;  /* 0x000000ff00947202 */ /* 0x000fe20000000f00 */
[----:B------:R-:W-:Y:S01]  /*5a90*/  IMAD.MOV.U32 R154, RZ, RZ, RZ ;  /* 0x000000ffff9a7224 */ /* 0x000fe200078e00ff */
[----:B------:R-:W-:Y:S01]  /*5aa0*/  CS2R R32, SRZ ;  /* 0x0000000000207805 */ /* 0x000fe2000001ff00 */
[----:B------:R-:W-:Y:S01]  /*5ab0*/  MOV R152, RZ ;  /* 0x000000ff00987202 */ /* 0x000fe20000000f00 */
[----:B------:R-:W-:Y:S01]  /*5ac0*/  CS2R R146, SRZ ;  /* 0x0000000000927805 */ /* 0x000fe2000001ff00 */
        /* <DEDUP_REMOVED lines=18> */
[----:B------:R-:W-:Y:S01]  /*5bf0*/  CS2R R42, SRZ ;  /* 0x00000000002a7805 */ /* 0x000fe2000001ff00 */
[----:B------:R-:W-:Y:S01]  /*5c00*/  IMAD.MOV.U32 R122, RZ, RZ, RZ ;  /* 0x000000ffff7a7224 */ /* 0x000fe200078e00ff */
[----:B------:R-:W-:Y:S01]  /*5c10*/  MOV R120, RZ ;  /* 0x000000ff00787202 */ /* 0x000fe20000000f00 */
[----:B------:R-:W-:Y:S01]  /*5c20*/  CS2R R110, SRZ ;  /* 0x00000000006e7805 */ /* 0x000fe2000001ff00 */
[----:B------:R-:W-:Y:S01]  /*5c30*/  IMAD.MOV.U32 R108, RZ, RZ, RZ ;  /* 0x000000ffff6c7224 */ /* 0x000fe200078e00ff */
[----:B------:R-:W-:Y:S01]  /*5c40*/  CS2R R44, SRZ ;  /* 0x00000000002c7805 */ /* 0x000fe2000001ff00 */
[----:B------:R-:W-:Y:S01]  /*5c50*/  MOV R114, RZ ;  /* 0x000000ff00727202 */ /* 0x000fe20000000f00 */
[----:B------:R-:W-:Y:S01]  /*5c60*/  IMAD.MOV.U32 R112, RZ, RZ, RZ ;  /* 0x000000ffff707224 */ /* 0x000fe200078e00ff */
[----:B------:R-:W-:Y:S01]  /*5c70*/  MOV R54, RZ ;  /* 0x000000ff00367202 */ /* 0x000fe20000000f00 */
[----:B------:R-:W-:Y:S01]  /*5c80*/  IMAD.MOV.U32 R53, RZ, RZ, RZ ;  /* 0x000000ffff357224 */ /* 0x000fe200078e00ff */
[----:B------:R-:W-:Y:S01]  /*5c90*/  CS2R R50, SRZ ;  /* 0x0000000000327805 */ /* 0x000fe2000001ff00 */
[----:B------:R-:W-:Y:S05]  /*5ca0*/  @!P0 BRA `(.L_x_85) ;  /* 0x0000f04000008947 */ /* 0x000fea0003800000 */
[----:B------:R-:W2:Y:S01]  /*5cb0*/  LDL R48, [R1+0x58] ;  /* 0x0000580001307983 */ /* 0x000ea20000100800 */
[----:B------:R-:W-:-:S04]  /*5cc0*/  ISETP.NE.U32.AND P0, PT, RZ, c[0x0][0x340], PT ;  /* 0x0000d000ff007a0c */ /* 0x000fc80003f05070 */
[----:B------:R-:W-:-:S13]  /*5cd0*/  ISETP.NE.AND.EX P2, PT, RZ, c[0x0][0x344], PT, P0 ;  /* 0x0000d100ff007a0c */ /* 0x000fda0003f45300 */
[----:B-1----:R-:W-:Y:S01]  /*5ce0*/  @P2 IMAD.MOV.U32 R2, RZ, RZ, 0x4 ;  /* 0x00000004ff022424 */ /* 0x002fe200078e00ff */
[----:B------:R-:W-:Y:S02]  /*5cf0*/  SHF.R.S32.HI R0, RZ, 0x1f, R149 ;  /* 0x0000001fff007819 */ /* 0x000fe40000011495 */
[----:B------:R-:W-:-:S03]  /*5d00*/  SHF.R.S32.HI R14, RZ, 0x1f, R167 ;  /* 0x0000001fff0e7819 */ /* 0x000fc600000114a7 */
[----:B------:R-:W-:Y:S01]  /*5d10*/  IMAD R0, R0, c[0x0][0x178], RZ ;  /* 0x00005e0000007a24 */ /* 0x000fe200078e02ff */
[CC--:B------:R-:W-:Y:S01]  /*5d20*/  LEA.HI R27, R14.reuse, R167.reuse, RZ, 0x4 ;  /* 0x000000a70e1b7211 */ /* 0x0c0fe200078f20ff */
[----:B------:R-:W-:Y:S02]  /*5d30*/  IMAD.MOV.U32 R4, RZ, RZ, c[0x0][0x2c4] ;  /* 0x0000b100ff047624 */ /* 0x000fe400078e00ff */
[----:B------:R-:W-:Y:S01]  /*5d40*/  IMAD R0, R149, c[0x0][0x17c], R0 ;  /* 0x00005f0095007a24 */ /* 0x000fe200078e0200 */
[CC--:B------:R-:W-:Y:S02]  /*5d50*/  LEA.HI R28, R14.reuse, R167.reuse, RZ, 0x3 ;  /* 0x000000a70e1c7211 */ /* 0x0c0fe400078f18ff */
[----:B------:R-:W-:Y:S01]  /*5d60*/  LEA.HI R13, R14, R167, RZ, 0x2 ;  /* 0x000000a70e0d7211 */ /* 0x000fe200078f10ff */
[----:B------:R-:W1:Y:S01]  /*5d70*/  S2R R29, SR_CTAID.Y ;  /* 0x00000000001d7919 */ /* 0x000e620000002600 */
[----:B------:R-:W-:Y:S02]  /*5d80*/  ISETP.NE.AND P1, PT, R4, 0x1, PT ;  /* 0x000000010400780c */ /* 0x000fe40003f25270 */
[----:B------:R-:W-:-:S02]  /*5d90*/  SHF.R.S32.HI R4, RZ, 0x3, R28 ;  /* 0x00000003ff047819 */ /* 0x000fc4000001141c */
[----:B------:R-:W-:-:S03]  /*5da0*/  LOP3.LUT R7, R13, 0xfffffffc, RZ, 0xc0, !PT ;  /* 0xfffffffc0d077812 */ /* 0x000fc600078ec0ff */
[----:B------:R-:W-:Y:S02]  /*5db0*/  IMAD.SHL.U32 R4, R4, 0x40, RZ ;  /* 0x0000004004047824 */ /* 0x000fe400078e00ff */
[----:B------:R-:W-:Y:S01]  /*5dc0*/  IMAD.IADD R7, R167, 0x1, -R7 ;  /* 0x00000001a7077824 */ /* 0x000fe200078e0a07 */
[----:B------:R-:W-:Y:S02]  /*5dd0*/  LOP3.LUT R5, R28, 0xfffffff8, RZ, 0xc0, !PT ;  /* 0xfffffff81c057812 */ /* 0x000fe400078ec0ff */
[----:B------:R-:W-:Y:S01]  /*5de0*/  LOP3.LUT R4, R4, 0xc0, RZ, 0xc0, !PT ;  /* 0x000000c004047812 */ /* 0x000fe200078ec0ff */
[----:B------:R-:W-:Y:S01]  /*5df0*/  IMAD.SHL.U32 R6, R7, 0x8, RZ ;  /* 0x0000000807067824 */ /* 0x000fe200078e00ff */
[----:B------:R-:W-:Y:S01]  /*5e00*/  SHF.R.S32.HI R65, RZ, 0x2, R13 ;  /* 0x00000002ff417819 */ /* 0x000fe2000001140d */
[----:B------:R-:W-:-:S04]  /*5e10*/  IMAD.IADD R5, R167, 0x1, -R5 ;  /* 0x00000001a7057824 */ /* 0x000fc800078e0a05 */
[----:B------:R-:W-:Y:S01]  /*5e20*/  IMAD R7, R7, 0x20, R65 ;  /* 0x0000002007077824 */ /* 0x000fe200078e0241 */
[----:B------:R-:W-:Y:S02]  /*5e30*/  LEA.HI R22, R5, R5, RZ, 0x1 ;  /* 0x0000000505167211 */ /* 0x000fe400078f08ff */
[----:B------:R-:W-:Y:S01]  /*5e40*/  ISETP.NE.U32.AND P0, PT, RZ, c[0x0][0x348], PT ;  /* 0x0000d200ff007a0c */ /* 0x000fe20003f05070 */
[----:B------:R-:W-:Y:S02]  /*5e50*/  IMAD R15, R161, 0x80, R7 ;  /* 0x00000080a10f7824 */ /* 0x000fe400078e0207 */
[----:B--2---:R-:W-:-:S05]  /*5e60*/  @P2 IMAD.WIDE R2, R48, R2, c[0x0][0x340] ;  /* 0x0000d00030022625 */ /* 0x004fca00078e0202 */
[----:B------:R2:W3:Y:S01]  /*5e70*/  @P2 LDG.E R25, [R2.64] ;  /* 0x0000000602192981 */ /* 0x0004e2000c1e1900 */
[----:B------:R-:W-:Y:S01]  /*5e80*/  SHF.R.S32.HI R24, RZ, 0x1f, R48 ;  /* 0x0000001fff187819 */ /* 0x000fe20000011430 */
[----:B------:R-:W-:Y:S01]  /*5e90*/  IMAD.MOV.U32 R10, RZ, RZ, R15 ;  /* 0x000000ffff0a7224 */ /* 0x000fe200078e000f */
[----:B------:R-:W-:Y:S01]  /*5ea0*/  ISETP.NE.AND.EX P0, PT, RZ, c[0x0][0x34c], PT, P0 ;  /* 0x0000d300ff007a0c */ /* 0x000fe20003f05300 */
[----:B------:R-:W-:Y:S01]  /*5eb0*/  IMAD R55, R153, c[0x0][0x2c4], RZ ;  /* 0x0000b10099377a24 */ /* 0x000fe200078e02ff */
[----:B------:R-:W-:Y:S01]  /*5ec0*/  LEA.HI R154, R14, R167, RZ, 0x5 ;  /* 0x000000a70e9a7211 */ /* 0x000fe200078f28ff */
[----:B------:R-:W-:Y:S01]  /*5ed0*/  BSSY B0, `(.L_x_86) ;  /* 0x00000a4000007945 */ /* 0x000fe20003800000 */
[----:B------:R-:W-:Y:S02]  /*5ee0*/  SHF.R.S32.HI R64, RZ, 0x4, R27 ;  /* 0x00000004ff407819 */ /* 0x000fe4000001141b */
[----:B------:R-:W-:Y:S01]  /*5ef0*/  SHF.R.S32.HI R16, RZ, 0x5, R154 ;  /* 0x00000005ff107819 */ /* 0x000fe2000001149a */
[----:B--2---:R-:W-:-:S04]  /*5f00*/  IMAD.WIDE.U32 R2, R149, c[0x0][0x178], RZ ;  /* 0x00005e0095027a25 */ /* 0x004fc800078e00ff */
[----:B------:R-:W-:Y:S01]  /*5f10*/  IMAD.IADD R3, R3, 0x1, R0 ;  /* 0x0000000103037824 */ /* 0x000fe200078e0200 */
[----:B------:R-:W-:-:S03]  /*5f20*/  LOP3.LUT R0, R27, 0xfffffff0, RZ, 0xc0, !PT ;  /* 0xfffffff01b007812 */ /* 0x000fc600078ec0ff */
[----:B-1----:R-:W-:-:S04]  /*5f30*/  IMAD.WIDE.U32 R2, R29, c[0x0][0x1b8], R2 ;  /* 0x00006e001d027a25 */ /* 0x002fc800078e0002 */
[----:B------:R-:W-:-:S05]  /*5f40*/  IMAD.IADD R0, R167, 0x1, -R0 ;  /* 0x00000001a7007824 */ /* 0x000fca00078e0a00 */
[----:B------:R-:W-:Y:S02]  /*5f50*/  SHF.R.S32.HI R9, RZ, 0x1f, R0 ;  /* 0x0000001fff097819 */ /* 0x000fe40000011400 */
[-C--:B------:R-:W-:Y:S02]  /*5f60*/  LEA.HI R11, R0, R0.reuse, RZ, 0x1 ;  /* 0x00000000000b7211 */ /* 0x080fe400078f08ff */
[----:B------:R-:W-:Y:S02]  /*5f70*/  LEA.HI R23, R9, R0, RZ, 0x3 ;  /* 0x0000000009177211 */ /* 0x000fe400078f18ff */
[----:B------:R-:W-:Y:S02]  /*5f80*/  LOP3.LUT R9, R4, 0x18, R6, 0xf8, !PT ;  /* 0x0000001804097812 */ /* 0x000fe400078ef806 */
[----:B------:R-:W-:Y:S02]  /*5f90*/  SHF.R.U32.HI R4, RZ, 0x3, R4 ;  /* 0x00000003ff047819 */ /* 0x000fe40000011604 */
[----:B------:R-:W-:-:S02]  /*5fa0*/  LOP3.LUT R8, R11, 0x7fffffe, RZ, 0xc0, !PT ;  /* 0x07fffffe0b087812 */ /* 0x000fc400078ec0ff */
[----:B------:R-:W-:Y:S01]  /*5fb0*/  LOP3.LUT R20, R9, R4, RZ, 0x3c, !PT ;  /* 0x0000000409147212 */ /* 0x000fe200078e3cff */
[----:B------:R-:W-:Y:S01]  /*5fc0*/  IMAD R4, R169, c[0x0][0x1b8], RZ ;  /* 0x00006e00a9047a24 */ /* 0x000fe200078e02ff */
[----:B------:R-:W-:Y:S01]  /*5fd0*/  LEA.HI R9, R13, R65, RZ, 0x1 ;  /* 0x000000410d097211 */ /* 0x000fe200078f08ff */
[----:B------:R-:W-:Y:S01]  /*5fe0*/  IMAD.IADD R21, R0, 0x1, -R8 ;  /* 0x0000000100157824 */ /* 0x000fe200078e0a08 */
[----:B------:R-:W-:Y:S01]  /*5ff0*/  LOP3.LUT R0, R22, 0x7fffffe, RZ, 0xc0, !PT ;  /* 0x07fffffe16007812 */ /* 0x000fe200078ec0ff */
[----:B------:R-:W-:Y:S01]  /*6000*/  IMAD R4, R29, c[0x0][0x1bc], R4 ;  /* 0x00006f001d047a24 */ /* 0x000fe200078e0204 */
[----:B------:R-:W-:-:S03]  /*6010*/  SHF.R.S32.HI R8, RZ, 0x1f, R12 ;  /* 0x0000001fff087819 */ /* 0x000fc6000001140c */
[----:B------:R-:W-:Y:S01]  /*6020*/  IMAD.IADD R26, R5, 0x1, -R0 ;  /* 0x00000001051a7824 */ /* 0x000fe200078e0a00 */
[----:B------:R-:W-:Y:S01]  /*6030*/  IADD3 R3, R3, R4, RZ ;  /* 0x0000000403037210 */ /* 0x000fe20007ffe0ff */
[----:B------:R-:W-:Y:S01]  /*6040*/  @P1 IMAD.HI.U32 R4, R15, c[0x0][0x2c8], RZ ;  /* 0x0000b2000f041a27 */ /* 0x000fe200078e00ff */
[----:B------:R-:W-:Y:S02]  /*6050*/  IADD3 R0, R6, 0x40, RZ ;  /* 0x0000004006007810 */ /* 0x000fe40007ffe0ff */
[----:B------:R-:W-:Y:S02]  /*6060*/  SEL R5, R24, RZ, !P0 ;  /* 0x000000ff18057207 */ /* 0x000fe40004000000 */
[----:B------:R-:W-:Y:S02]  /*6070*/  @P1 SHF.R.U32.HI R10, RZ, c[0x0][0x2cc], R4 ;  /* 0x0000b300ff0a1a19 */ /* 0x000fe40000011604 */
[C---:B------:R-:W-:Y:S01]  /*6080*/  ISETP.GE.AND P3, PT, R0.reuse, c[0x0][0x1d4], PT ;  /* 0x0000750000007a0c */ /* 0x040fe20003f66270 */
[----:B------:R-:W-:Y:S01]  /*6090*/  IMAD R7, R5, c[0x0][0x1c0], RZ ;  /* 0x0000700005077a24 */ /* 0x000fe200078e02ff */
[----:B------:R-:W-:-:S02]  /*60a0*/  ISETP.GE.AND P4, PT, R0, c[0x0][0x198], PT ;  /* 0x0000660000007a0c */ /* 0x000fc40003f86270 */
[----:B------:R-:W-:Y:S02]  /*60b0*/  SEL R4, R48, RZ, !P0 ;  /* 0x000000ff30047207 */ /* 0x000fe40004000000 */
[C---:B------:R-:W-:Y:S02]  /*60c0*/  IADD3 R0, P0, R65.reuse, R12, RZ ;  /* 0x0000000c41007210 */ /* 0x040fe40007f1e0ff */
[----:B------:R-:W-:Y:S01]  /*60d0*/  SHF.R.S32.HI R12, RZ, 0x1, R11 ;  /* 0x00000001ff0c7819 */ /* 0x000fe2000001140b */
[C---:B------:R-:W-:Y:S01]  /*60e0*/  IMAD R18, R4.reuse, c[0x0][0x1c4], R7 ;  /* 0x0000710004127a24 */ /* 0x040fe200078e0207 */
[----:B------:R-:W-:Y:S01]  /*60f0*/  LEA.HI.X.SX32 R5, R65, R8, 0x1, P0 ;  /* 0x0000000841057211 */ /* 0x000fe200000f0eff */
[----:B------:R-:W-:Y:S01]  /*6100*/  IMAD.WIDE.U32 R2, R4, c[0x0][0x1c0], R2 ;  /* 0x0000700004027a25 */ /* 0x000fe200078e0002 */
[----:B------:R-:W-:Y:S02]  /*6110*/  LOP3.LUT R8, R9, 0x7fffffe, RZ, 0xc0, !PT ;  /* 0x07fffffe09087812 */ /* 0x000fe400078ec0ff */
[----:B------:R-:W-:Y:S01]  /*6120*/  SHF.R.S32.HI R7, RZ, 0x1f, R6 ;  /* 0x0000001fff077819 */ /* 0x000fe20000011406 */
[C---:B------:R-:W-:Y:S01]  /*6130*/  IMAD R9, R5.reuse, c[0x0][0x1e0], RZ ;  /* 0x0000780005097a24 */ /* 0x040fe200078e02ff */
[----:B------:R-:W-:Y:S01]  /*6140*/  ISETP.GE.AND P1, PT, R6, c[0x0][0x1d4], PT ;  /* 0x0000750006007a0c */ /* 0x000fe20003f26270 */
[----:B------:R-:W-:Y:S01]  /*6150*/  IMAD R4, R5, c[0x0][0x208], RZ ;  /* 0x0000820005047a24 */ /* 0x000fe200078e02ff */
[----:B------:R-:W-:Y:S01]  /*6160*/  SHF.R.S32.HI R5, RZ, 0x1f, R11 ;  /* 0x0000001fff057819 */ /* 0x000fe2000001140b */
[----:B------:R-:W-:Y:S01]  /*6170*/  IMAD.IADD R13, R65, 0x1, -R8 ;  /* 0x00000001410d7824 */ /* 0x000fe200078e0a08 */
[----:B------:R-:W-:Y:S01]  /*6180*/  P2R R164, PR, RZ, 0x8 ;  /* 0x00000008ffa47803 */ /* 0x000fe20000000000 */
[C---:B------:R-:W-:Y:S01]  /*6190*/  IMAD R17, R0.reuse, c[0x0][0x1e4], R9 ;  /* 0x0000790000117a24 */ /* 0x040fe200078e0209 */
[----:B------:R-:W-:Y:S01]  /*61a0*/  LEA.HI R11, R5, R12, RZ, 0x2 ;  /* 0x0000000c050b7211 */ /* 0x000fe200078f10ff */
[----:B------:R-:W-:Y:S01]  /*61b0*/  IMAD R19, R0, c[0x0][0x20c], R4 ;  /* 0x0000830000137a24 */ /* 0x000fe200078e0204 */
[----:B------:R-:W-:Y:S01]  /*61c0*/  P2R R159, PR, RZ, 0x2 ;  /* 0x00000002ff9f7803 */ /* 0x000fe20000000000 */
[----:B------:R-:W-:Y:S01]  /*61d0*/  IMAD R14, R16, 0x8, R13 ;  /* 0x00000008100e7824 */ /* 0x000fe200078e020d */
[----:B------:R-:W-:Y:S01]  /*61e0*/  LOP3.LUT R11, R11, 0xfffffffc, RZ, 0xc0, !PT ;  /* 0xfffffffc0b0b7812 */ /* 0x000fe200078ec0ff */
[C---:B------:R-:W-:Y:S01]  /*61f0*/  IMAD.WIDE.U32 R8, R0.reuse, c[0x0][0x1e0], R6 ;  /* 0x0000780000087a25 */ /* 0x040fe200078e0006 */
[----:B------:R-:W-:Y:S01]  /*6200*/  SHF.R.S32.HI R13, RZ, 0x1f, R10 ;  /* 0x0000001fff0d7819 */ /* 0x000fe2000001140a */
[----:B------:R1:W-:Y:S02]  /*6210*/  STL [R1+0x5c], R164 ;  /* 0x00005ca401007387 */ /* 0x0003e40000100800 */
[----:B------:R-:W-:-:S02]  /*6220*/  IMAD.WIDE.U32 R4, R0, c[0x0][0x208], R6 ;  /* 0x0000820000047a25 */ /* 0x000fc400078e0006 */
[----:B------:R1:W-:Y:S02]  /*6230*/  STL [R1+0x30], R159 ;  /* 0x0000309f01007387 */ /* 0x0003e40000100800 */
[----:B------:R-:W-:Y:S02]  /*6240*/  IMAD.SHL.U32 R0, R23, 0x20, RZ ;  /* 0x0000002017007824 */ /* 0x000fe400078e00ff */
[----:B------:R-:W-:Y:S02]  /*6250*/  IMAD.U32 R233, R14, 0x20, R20 ;  /* 0x000000200ee97824 */ /* 0x000fe400078e0014 */
[----:B------:R-:W-:Y:S01]  /*6260*/  IMAD.IADD R20, R12, 0x1, -R11 ;  /* 0x000000010c147824 */ /* 0x000fe200078e0a0b */
[----:B------:R-:W-:Y:S01]  /*6270*/  LOP3.LUT R0, R0, 0xffffff00, RZ, 0xc0, !PT ;  /* 0xffffff0000007812 */ /* 0x000fe200078ec0ff */
[----:B------:R-:W-:Y:S02]  /*6280*/  IMAD R12, R13, c[0x0][0x1b0], RZ ;  /* 0x00006c000d0c7a24 */ /* 0x000fe400078e02ff */
[----:B------:R-:W-:-:S02]  /*6290*/  IMAD.MOV R13, RZ, RZ, -R10 ;  /* 0x000000ffff0d7224 */ /* 0x000fc400078e0a0a */
[----:B------:R-:W-:Y:S02]  /*62a0*/  IMAD.IADD R3, R3, 0x1, R18 ;  /* 0x0000000103037824 */ /* 0x000fe400078e0212 */
[----:B------:R-:W-:Y:S01]  /*62b0*/  IMAD.IADD R11, R9, 0x1, R17 ;  /* 0x00000001090b7824 */ /* 0x000fe200078e0211 */
[----:B------:R-:W-:Y:S01]  /*62c0*/  IADD3 R9, R5, R19, RZ ;  /* 0x0000001305097210 */ /* 0x000fe20007ffe0ff */
[----:B------:R-:W-:Y:S02]  /*62d0*/  IMAD R14, R10, c[0x0][0x1b4], R12 ;  /* 0x00006d000a0e7a24 */ /* 0x000fe400078e020c */
[----:B------:R-:W-:Y:S01]  /*62e0*/  IMAD R5, R13, c[0x0][0x2c4], R15 ;  /* 0x0000b1000d057a24 */ /* 0x000fe200078e020f */
[----:B------:R-:W-:Y:S01]  /*62f0*/  IADD3 R15, R6, 0x20, RZ ;  /* 0x00000020060f7810 */ /* 0x000fe20007ffe0ff */
[--C-:B------:R-:W-:Y:S02]  /*6300*/  IMAD R12, R16, 0x200, R0.reuse ;  /* 0x00000200100c7824 */ /* 0x100fe400078e0200 */
[----:B------:R-:W-:Y:S01]  /*6310*/  IMAD R23, R21, 0x20, R0 ;  /* 0x0000002015177824 */ /* 0x000fe200078e0200 */
[----:B------:R-:W-:Y:S01]  /*6320*/  SHF.R.S32.HI R0, RZ, 0x1, R22 ;  /* 0x00000001ff007819 */ /* 0x000fe20000011416 */
[----:B------:R-:W-:Y:S01]  /*6330*/  IMAD.WIDE.U32 R2, R10, c[0x0][0x1b0], R2 ;  /* 0x00006c000a027a25 */ /* 0x000fe200078e0002 */
[----:B------:R-:W-:-:S02]  /*6340*/  ISETP.GE.AND P6, PT, R15, c[0x0][0x1d4], PT ;  /* 0x000075000f007a0c */ /* 0x000fc40003fc6270 */
[C---:B------:R-:W-:Y:S01]  /*6350*/  LOP3.LUT P5, RZ, R0.reuse, 0x2, RZ, 0xc0, !PT ;  /* 0x0000000200ff7812 */ /* 0x040fe200078ac0ff */
[----:B------:R-:W-:Y:S02]  /*6360*/  IMAD.MOV.U32 R10, RZ, RZ, R8 ;  /* 0x000000ffff0a7224 */ /* 0x000fe400078e0008 */
[----:B------:R-:W-:Y:S01]  /*6370*/  IMAD.MOV.U32 R8, RZ, RZ, R4 ;  /* 0x000000ffff087224 */ /* 0x000fe200078e0004 */
[----:B------:R-:W-:Y:S01]  /*6380*/  SHF.R.S32.HI R4, RZ, 0x1f, R5 ;  /* 0x0000001fff047819 */ /* 0x000fe20000011405 */
[----:B------:R-:W-:Y:S02]  /*6390*/  IMAD.SHL.U32 R0, R0, 0x40, RZ ;  /* 0x0000004000007824 */ /* 0x000fe400078e00ff */
[----:B------:R-:W-:Y:S01]  /*63a0*/  IMAD R21, R21, 0x20, R12 ;  /* 0x0000002015157824 */ /* 0x000fe200078e020c */
[----:B------:R-:W-:Y:S01]  /*63b0*/  LEA.HI R12, R27, R64, RZ, 0x1 ;  /* 0x000000401b0c7211 */ /* 0x000fe200078f08ff */
[----:B------:R-:W-:Y:S01]  /*63c0*/  IMAD R4, R4, c[0x0][0x1a8], RZ ;  /* 0x00006a0004047a24 */ /* 0x000fe200078e02ff */
[----:B------:R-:W-:Y:S01]  /*63d0*/  LOP3.LUT R0, R0, 0xc0, RZ, 0xc0, !PT ;  /* 0x000000c000007812 */ /* 0x000fe200078ec0ff */
[----:B------:R-:W-:Y:S01]  /*63e0*/  IMAD.IADD R3, R3, 0x1, R14 ;  /* 0x0000000103037824 */ /* 0x000fe200078e020e */
[----:B------:R-:W-:Y:S01]  /*63f0*/  LOP3.LUT R12, R12, 0xfffffffe, RZ, 0xc0, !PT ;  /* 0xfffffffe0c0c7812 */ /* 0x000fe200078ec0ff */
[----:B------:R-:W-:-:S02]  /*6400*/  IMAD R16, R5, c[0x0][0x1ac], R4 ;  /* 0x00006b0005107a24 */ /* 0x000fc400078e0204 */
[----:B------:R-:W-:Y:S01]  /*6410*/  IMAD.WIDE.U32 R4, R5, c[0x0][0x1a8], R2 ;  /* 0x00006a0005047a25 */ /* 0x000fe200078e0002 */
[----:B------:R-:W-:Y:S02]  /*6420*/  LOP3.LUT R3, R0, 0x8, R28, 0xf8, !PT ;  /* 0x0000000800037812 */ /* 0x000fe400078ef81c */
[----:B------:R-:W-:Y:S01]  /*6430*/  SHF.R.U32.HI R2, RZ, 0x3, R0 ;  /* 0x00000003ff027819 */ /* 0x000fe20000011600 */
[----:B------:R-:W-:Y:S01]  /*6440*/  IMAD.IADD R13, R64, 0x1, -R12 ;  /* 0x00000001400d7824 */ /* 0x000fe200078e0a0c */
[----:B------:R-:W-:Y:S01]  /*6450*/  SEL R0, RZ, 0xffffffff, P6 ;  /* 0xffffffffff007807 */ /* 0x000fe20003000000 */
[----:B------:R-:W-:Y:S01]  /*6460*/  IMAD.IADD R12, R5, 0x1, R16 ;  /* 0x00000001050c7824 */ /* 0x000fe200078e0210 */
[----:B------:R-:W-:Y:S01]  /*6470*/  LEA R19, P0, R4, c[0x0][0x160], 0x1 ;  /* 0x0000580004137a11 */ /* 0x000fe200078008ff */
[----:B------:R-:W-:Y:S01]  /*6480*/  IMAD R16, R169, c[0x0][0x210], RZ ;  /* 0x00008400a9107a24 */ /* 0x000fe200078e02ff */
[----:B------:R-:W-:Y:S01]  /*6490*/  LOP3.LUT R14, R3, R2, RZ, 0x3c, !PT ;  /* 0x00000002030e7212 */ /* 0x000fe200078e3cff */
[----:B------:R-:W-:Y:S01]  /*64a0*/  IMAD.SHL.U32 R0, R0, 0x2, RZ ;  /* 0x0000000200007824 */ /* 0x000fe200078e00ff */
[----:B------:R-:W-:Y:S01]  /*64b0*/  SEL R2, RZ, 0x1, P1 ;  /* 0x00000001ff027807 */ /* 0x000fe20000800000 */
[----:B------:R-:W-:Y:S01]  /*64c0*/  IMAD.WIDE.U32 R10, R29, c[0x0][0x1e8], R10 ;  /* 0x00007a001d0a7a25 */ /* 0x000fe200078e000a */
[----:B------:R-:W-:-:S02]  /*64d0*/  LEA.HI.X R18, R4, c[0x0][0x164], R12, 0x1, P0 ;  /* 0x0000590004127a11 */ /* 0x000fc400000f0c0c */
[----:B------:R-:W-:Y:S01]  /*64e0*/  LEA R3, R13, R26, 0x3 ;  /* 0x0000001a0d037211 */ /* 0x000fe200078e18ff */
[----:B------:R-:W-:Y:S01]  /*64f0*/  IMAD R12, R169, c[0x0][0x1e8], RZ ;  /* 0x00007a00a90c7a24 */ /* 0x000fe200078e02ff */
[----:B------:R-:W-:Y:S01]  /*6500*/  ISETP.NE.U32.AND P0, PT, RZ, c[0x0][0x350], PT ;  /* 0x0000d400ff007a0c */ /* 0x000fe20003f05070 */
[----:B------:R-:W-:Y:S01]  /*6510*/  IMAD R16, R29, c[0x0][0x214], R16 ;  /* 0x000085001d107a24 */ /* 0x000fe200078e0210 */
[----:B------:R-:W-:Y:S01]  /*6520*/  LOP3.LUT R17, R0, 0x2, R2, 0xe2, !PT ;  /* 0x0000000200117812 */ /* 0x000fe200078ee202 */
[----:B------:R-:W-:Y:S01]  /*6530*/  IMAD.SHL.U32 R0, R20, 0x40, RZ ;  /* 0x0000004014007824 */ /* 0x000fe200078e00ff */
[----:B------:R-:W-:Y:S01]  /*6540*/  ISETP.NE.AND.EX P0, PT, RZ, c[0x0][0x354], PT, P0 ;  /* 0x0000d500ff007a0c */ /* 0x000fe20003f05300 */
[----:B------:R-:W-:Y:S01]  /*6550*/  IMAD.U32 R2, R3, 0x20, R14 ;  /* 0x0000002003027824 */ /* 0x000fe200078e000e */
[----:B------:R-:W-:Y:S01]  /*6560*/  SEL R14, RZ, 0x4, P3 ;  /* 0x00000004ff0e7807 */ /* 0x000fe20001800000 */
[C---:B------:R-:W-:Y:S01]  /*6570*/  IMAD R12, R29.reuse, c[0x0][0x1ec], R12 ;  /* 0x00007b001d0c7a24 */ /* 0x040fe200078e020c */
[----:B------:R-:W-:Y:S01]  /*6580*/  LOP3.LUT R0, R0, 0xc0, RZ, 0xc0, !PT ;  /* 0x000000c000007812 */ /* 0x000fe200078ec0ff */
[----:B------:R-:W-:Y:S01]  /*6590*/  IMAD.WIDE.U32 R8, R29, c[0x0][0x210], R8 ;  /* 0x000084001d087a25 */ /* 0x000fe200078e0008 */
[----:B------:R-:W-:-:S02]  /*65a0*/  LOP3.LUT R68, R17, R14, RZ, 0xfc, !PT ;  /* 0x0000000e11447212 */ /* 0x000fc400078efcff */
[----:B------:R-:W-:Y:S01]  /*65b0*/  LOP3.LUT P1, RZ, R20, 0x2, RZ, 0xc0, !PT ;  /* 0x0000000214ff7812 */ /* 0x000fe2000782c0ff */
[----:B------:R-:W-:Y:S01]  /*65c0*/  IMAD.SHL.U32 R3, R13, 0x8, RZ ;  /* 0x000000080d037824 */ /* 0x000fe200078e00ff */
[----:B------:R-:W-:Y:S01]  /*65d0*/  ISETP.GE.AND P3, PT, R6, c[0x0][0x198], PT ;  /* 0x0000660006007a0c */ /* 0x000fe20003f66270 */
[----:B------:R-:W-:Y:S01]  /*65e0*/  IMAD.IADD R13, R12, 0x1, R11 ;  /* 0x000000010c0d7824 */ /* 0x000fe200078e020b */
[----:B------:R-:W-:Y:S01]  /*65f0*/  MOV R12, R10 ;  /* 0x0000000a000c7202 */ /* 0x000fe20000000f00 */
[----:B------:R-:W-:Y:S01]  /*6600*/  IMAD.IADD R11, R16, 0x1, R9 ;  /* 0x00000001100b7824 */ /* 0x000fe200078e0209 */
[----:B------:R-:W-:Y:S01]  /*6610*/  LOP3.LUT R9, R0, 0x8, R3, 0xf8, !PT ;  /* 0x0000000800097812 */ /* 0x000fe200078ef803 */
[----:B------:R-:W-:Y:S01]  /*6620*/  IMAD.MOV.U32 R10, RZ, RZ, R8 ;  /* 0x000000ffff0a7224 */ /* 0x000fe200078e0008 */
[----:B------:R-:W-:Y:S01]  /*6630*/  SHF.R.U32.HI R3, RZ, 0x3, R0 ;  /* 0x00000003ff037819 */ /* 0x000fe20000011600 */
[----:B------:R-:W-:Y:S01]  /*6640*/  IMAD R16, R161, 0x80, R65 ;  /* 0x00000080a1107824 */ /* 0x000fe200078e0241 */
[----:B------:R1:W2:Y:S01]  /*6650*/  SHFL.IDX PT, R8, R19, RZ, 0x1c1f ;  /* 0x001c1fff13087589 */ /* 0x0002a200000e0000 */
[----:B------:R-:W-:Y:S01]  /*6660*/  IMAD.MOV.U32 R17, RZ, RZ, 0x10 ;  /* 0x00000010ff117424 */ /* 0x000fe200078e00ff */
[----:B------:R-:W-:-:S02]  /*6670*/  LOP3.LUT R3, R9, R3, RZ, 0x3c, !PT ;  /* 0x0000000309037212 */ /* 0x000fc400078e3cff */
[----:B------:R1:W4:Y:S01]  /*6680*/  SHFL.IDX PT, R9, R18, RZ, 0x1c1f ;  /* 0x001c1fff12097589 */ /* 0x00032200000e0000 */
[--C-:B---3--:R-:W-:Y:S01]  /*6690*/  @P2 SHF.R.S32.HI R5, RZ, 0x1f, R25.reuse ;  /* 0x0000001fff052819 */ /* 0x108fe20000011419 */
[----:B------:R-:W-:Y:S02]  /*66a0*/  @!P2 IMAD.MOV.U32 R5, RZ, RZ, R24 ;  /* 0x000000ffff05a224 */ /* 0x000fe400078e0018 */
[----:B------:R-:W-:Y:S02]  /*66b0*/  @P2 IMAD.MOV.U32 R4, RZ, RZ, R25 ;  /* 0x000000ffff042224 */ /* 0x000fe400078e0019 */
[----:B------:R-:W-:Y:S01]  /*66c0*/  @!P2 IMAD.MOV.U32 R4, RZ, RZ, R48 ;  /* 0x000000ffff04a224 */ /* 0x000fe200078e0030 */
[----:B------:R-:W-:Y:S02]  /*66d0*/  SEL R5, R5, RZ, !P0 ;  /* 0x000000ff05057207 */ /* 0x000fe40004000000 */
[----:B------:R-:W-:Y:S02]  /*66e0*/  ISETP.GE.AND P2, PT, R15, c[0x0][0x198], PT ;  /* 0x000066000f007a0c */ /* 0x000fe40003f46270 */
[----:B------:R-:W-:Y:S01]  /*66f0*/  SEL R0, R4, RZ, !P0 ;  /* 0x000000ff04007207 */ /* 0x000fe20004000000 */
[C---:B------:R-:W-:Y:S01]  /*6700*/  IMAD R14, R5.reuse, c[0x0][0x1f0], RZ ;  /* 0x00007c00050e7a24 */ /* 0x040fe200078e02ff */
[----:B------:R-:W-:Y:S01]  /*6710*/  ISETP.GE.AND P0, PT, R16, R55, PT ;  /* 0x000000371000720c */ /* 0x000fe20003f06270 */
[----:B------:R-:W-:-:S02]  /*6720*/  IMAD R5, R5, c[0x0][0x218], RZ ;  /* 0x0000860005057a24 */ /* 0x000fc400078e02ff */
[----:B------:R-:W-:-:S04]  /*6730*/  IMAD.WIDE.U32 R72, R0, c[0x0][0x218], R10 ;  /* 0x0000860000487a25 */ /* 0x000fc800078e000a */
[C---:B------:R-:W-:Y:S02]  /*6740*/  IMAD R5, R0.reuse, c[0x0][0x21c], R5 ;  /* 0x0000870000057a24 */ /* 0x040fe400078e0205 */
[C---:B------:R-:W-:Y:S02]  /*6750*/  IMAD R14, R0.reuse, c[0x0][0x1f4], R14 ;  /* 0x00007d00000e7a24 */ /* 0x040fe400078e020e */
[----:B------:R-:W-:Y:S01]  /*6760*/  IMAD.WIDE.U32 R24, R0, c[0x0][0x1f0], R12 ;  /* 0x00007c0000187a25 */ /* 0x000fe200078e000c */
[----:B------:R-:W-:-:S03]  /*6770*/  SEL R0, R17, 0xfffffff0, !P1 ;  /* 0xfffffff011007807 */ /* 0x000fc60004800000 */
[----:B------:R-:W-:Y:S01]  /*6780*/  IMAD.IADD R75, R73, 0x1, R5 ;  /* 0x00000001494b7824 */ /* 0x000fe200078e0205 */
[----:B------:R1:W-:Y:S01]  /*6790*/  STL.64 [R1+0x50], R24 ;  /* 0x0000501801007387 */ /* 0x0003e20000100a00 */
[----:B------:R-:W-:Y:S02]  /*67a0*/  IMAD.IADD R27, R25, 0x1, R14 ;  /* 0x00000001191b7824 */ /* 0x000fe400078e020e */
[C---:B------:R-:W-:Y:S01]  /*67b0*/  IMAD.IADD R4, R3.reuse, 0x1, R23 ;  /* 0x0000000103047824 */ /* 0x040fe200078e0217 */
[----:B------:R1:W-:Y:S01]  /*67c0*/  STL.64 [R1+0x40], R72 ;  /* 0x0000404801007387 */ /* 0x0003e20000100a00 */
[----:B------:R-:W-:-:S03]  /*67d0*/  IMAD.IADD R3, R3, 0x1, R21 ;  /* 0x0000000103037824 */ /* 0x000fc600078e0215 */
[----:B------:R1:W-:Y:S04]  /*67e0*/  STL [R1+0x4c], R75 ;  /* 0x00004c4b01007387 */ /* 0x0003e80000100800 */
[----:B------:R1:W-:Y:S01]  /*67f0*/  STL [R1+0x3c], R27 ;  /* 0x00003c1b01007387 */ /* 0x0003e20000100800 */
[----:B------:R-:W-:Y:S05]  /*6800*/  @P0 BRA `(.L_x_87) ;  /* 0x0000010000000947 */ /* 0x000fea0003800000 */
[----:B--2-4-:R-:W-:Y:S02]  /*6810*/  IADD3 R5, R6, 0x40, RZ ;  /* 0x0000004006057810 */ /* 0x014fe40007ffe0ff */
[----:B------:R-:W-:Y:S02]  /*6820*/  SHF.R.S32.HI R13, RZ, 0x1f, R15 ;  /* 0x0000001fff0d7819 */ /* 0x000fe4000001140f */
[----:B------:R-:W-:Y:S02]  /*6830*/  SHF.R.S32.HI R12, RZ, 0x1f, R5 ;  /* 0x0000001fff0c7819 */ /* 0x000fe40000011405 */
[----:B------:R-:W-:-:S02]  /*6840*/  LEA.HI R13, R13, R15, RZ, 0x3 ;  /* 0x0000000f0d0d7211 */ /* 0x000fc400078f18ff */
[----:B------:R-:W-:Y:S02]  /*6850*/  LEA.HI R5, R12, R5, RZ, 0x3 ;  /* 0x000000050c057211 */ /* 0x000fe400078f18ff */
[C---:B------:R-:W-:Y:S02]  /*6860*/  LEA R10, P0, R6.reuse, R8, 0x1 ;  /* 0x00000008060a7211 */ /* 0x040fe400078008ff */
[----:B------:R-:W-:Y:S02]  /*6870*/  LOP3.LUT R12, R13, 0xfffffff8, RZ, 0xc0, !PT ;  /* 0xfffffff80d0c7812 */ /* 0x000fe400078ec0ff */
[----:B------:R-:W-:Y:S01]  /*6880*/  LOP3.LUT R14, R5, 0xfffffff8, RZ, 0xc0, !PT ;  /* 0xfffffff8050e7812 */ /* 0x000fe200078ec0ff */
[----:B------:R-:W-:Y:S01]  /*6890*/  IMAD.SHL.U32 R5, R233, 0x2, RZ ;  /* 0x00000002e9057824 */ /* 0x000fe200078e00ff */
[----:B------:R-:W-:Y:S01]  /*68a0*/  LEA.HI.X R11, R6, R9, R7, 0x1, P0 ;  /* 0x00000009060b7211 */ /* 0x000fe200000f0c07 */
[----:B------:R-:W-:-:S04]  /*68b0*/  IMAD.WIDE R12, R12, 0x2, R8 ;  /* 0x000000020c0c7825 */ /* 0x000fc800078e0208 */
[----:B------:R-:W-:Y:S01]  /*68c0*/  IMAD.WIDE R8, R14, 0x2, R8 ;  /* 0x000000020e087825 */ /* 0x000fe200078e0208 */
[----:B------:R-:W-:Y:S01]  /*68d0*/  @!PT LDS RZ, [RZ] ;  /* 0x00000000fffff984 */ /* 0x000fe20000000800 */
[----:B------:R2:W-:Y:S04]  /*68e0*/  LDGSTS.E.BYPASS.LTC128B.128 [R5+0x6100], [R10.64], !P3 ;  /* 0x061000000a057fae */ /* 0x0005e8000d901d46 */
[----:B------:R2:W-:Y:S04]  /*68f0*/  LDGSTS.E.BYPASS.LTC128B.128 [R5+0x8100], [R12.64], !P2 ;  /* 0x081000000c057fae */ /* 0x0005e8000d101d46 */
[----:B------:R2:W-:Y:S02]  /*6900*/  LDGSTS.E.BYPASS.LTC128B.128 [R5+0xa100], [R8.64], !P4 ;  /* 0x0a10000008057fae */ /* 0x0005e4000e101d46 */
.L_x_87:
[----:B--2-4-:R-:W-:Y:S05]  /*6910*/  BSYNC B0 ;  /* 0x0000000000007941 */ /* 0x014fea0003800000 */
.L_x_86:
[----:B------:R-:W-:Y:S01]  /*6920*/  IADD3 R5, R16, 0x20, RZ ;  /* 0x0000002010057810 */ /* 0x000fe20007ffe0ff */
[----:B------:R2:W3:Y:S01]  /*6930*/  SHFL.IDX PT, R9, R18, 0x1, 0x1c1f ;  /* 0x003c1f0012097f89 */ /* 0x0004e200000e0000 */
        /* <DEDUP_REMOVED lines=20> */
.L_x_89:
[----:B------:R-:W-:Y:S05]  /*6a80*/  BSYNC B0 ;  /* 0x0000000000007941 */ /* 0x000fea0003800000 */
.L_x_88:
        /* <DEDUP_REMOVED lines=22> */
.L_x_91:
[----:B------:R-:W-:Y:S05]  /*6bf0*/  BSYNC B0 ;  /* 0x0000000000007941 */ /* 0x000fea0003800000 */
.L_x_90:
[----:B-1--4-:R-:W1:Y:S01]  /*6c00*/  SHFL.IDX PT, R8, R19, 0x3, 0x1c1f ;  /* 0x007c1f0013087f89 */ /* 0x012e6200000e0000 */
[----:B------:R-:W-:Y:S01]  /*6c10*/  IADD3 R5, R16, 0x60, RZ ;  /* 0x0000006010057810 */ /* 0x000fe20007ffe0ff */
[----:B------:R-:W-:Y:S01]  /*6c20*/  IMAD.MOV.U32 R13, RZ, RZ, c[0x0][0x1e0] ;  /* 0x00007800ff0d7624 */ /* 0x000fe200078e00ff */
[----:B------:R-:W-:Y:S01]  /*6c30*/  LEA.HI.SX32 R67, R250, 0xffffffff, 0x1a ;  /* 0xfffffffffa437811 */ /* 0x000fe200078fd2ff */
[----:B------:R-:W4:Y:S01]  /*6c40*/  SHFL.IDX PT, R9, R18, 0x3, 0x1c1f ;  /* 0x007c1f0012097f89 */ /* 0x000f2200000e0000 */
[----:B------:R-:W-:Y:S01]  /*6c50*/  ISETP.GE.AND P0, PT, R5, R55, PT ;  /* 0x000000370500720c */ /* 0x000fe20003f06270 */
[----:B------:R-:W-:Y:S01]  /*6c60*/  IMAD.MOV.U32 R14, RZ, RZ, 0x6 ;  /* 0x00000006ff0e7424 */ /* 0x000fe200078e00ff */
[----:B------:R-:W-:Y:S01]  /*6c70*/  SHF.R.S32.HI R69, RZ, 0x1f, R67 ;  /* 0x0000001fff457819 */ /* 0x000fe20000011443 */
[----:B------:R-:W-:-:S02]  /*6c80*/  IMAD.MOV.U32 R168, RZ, RZ, R26 ;  /* 0x000000ffffa87224 */ /* 0x000fc400078e001a */
[----:B------:R-:W-:Y:S01]  /*6c90*/  IMAD.MOV.U32 R169, RZ, RZ, R27 ;  /* 0x000000ffffa97224 */ /* 0x000fe200078e001b */
[C---:B------:R-:W-:Y:S01]  /*6ca0*/  SHF.L.U64.HI R155, R13.reuse, R14, c[0x0][0x1e4] ;  /* 0x000079000d9b7619 */ /* 0x040fe2000001020e */
[C---:B------:R-:W-:Y:S02]  /*6cb0*/  IMAD.SHL.U32 R156, R13.reuse, 0x40, RZ ;  /* 0x000000400d9c7824 */ /* 0x040fe400078e00ff */
[----:B------:R-:W-:Y:S02]  /*6cc0*/  IMAD.MOV.U32 R168, RZ, RZ, R24 ;  /* 0x000000ffffa87224 */ /* 0x000fe400078e0018 */
[----:B------:R-:W-:Y:S02]  /*6cd0*/  IMAD.SHL.U32 R157, R13, 0x20, RZ ;  /* 0x000000200d9d7824 */ /* 0x000fe400078e00ff */
[----:B------:R-:W-:Y:S01]  /*6ce0*/  @!P0 IMAD.SHL.U32 R12, R233, 0x2, RZ ;  /* 0x00000002e90c8824 */ /* 0x000fe200078e00ff */
[----:B------:R2:W-:Y:S01]  /*6cf0*/  STL.64 [R1+0x38], R168 ;  /* 0x000038a801007387 */ /* 0x0005e20000100a00 */
[----:B-1----:R-:W-:-:S04]  /*6d00*/  @!P0 LEA R10, P1, R6, R8, 0x1 ;  /* 0x00000008060a8211 */ /* 0x002fc800078208ff */
[C---:B----4-:R-:W-:Y:S02]  /*6d10*/  @!P0 LEA.HI.X R11, R6.reuse, R9, R7, 0x1, P1 ;  /* 0x00000009060b8211 */ /* 0x050fe400008f0c07 */
[----:B------:R-:W-:Y:S02]  /*6d20*/  @!P0 IADD3 R6, R6, 0x40, RZ ;  /* 0x0000004006068810 */ /* 0x000fe40007ffe0ff */
[----:B------:R-:W-:Y:S01]  /*6d30*/  @!P0 SHF.R.S32.HI R7, RZ, 0x1f, R15 ;  /* 0x0000001fff078819 */ /* 0x000fe2000001140f */
[----:B------:R-:W-:Y:S01]  /*6d40*/  @!PT LDS RZ, [RZ] ;  /* 0x00000000fffff984 */ /* 0x000fe20000000800 */
[----:B------:R1:W-:Y:S01]  /*6d50*/  @!P0 LDGSTS.E.BYPASS.LTC128B.128 [R12+0x7900], [R10.64], !P3 ;  /* 0x079000000a0c8fae */ /* 0x0003e2000d901d46 */
[----:B------:R-:W-:Y:S02]  /*6d60*/  @!P0 SHF.R.S32.HI R5, RZ, 0x1f, R6 ;  /* 0x0000001fff058819 */ /* 0x000fe40000011406 */
[----:B------:R-:W-:Y:S02]  /*6d70*/  @!P0 LEA.HI R7, R7, R15, RZ, 0x3 ;  /* 0x0000000f07078211 */ /* 0x000fe400078f18ff */
[----:B------:R-:W-:-:S02]  /*6d80*/  @!P0 LEA.HI R6, R5, R6, RZ, 0x3 ;  /* 0x0000000605068211 */ /* 0x000fc400078f18ff */
[----:B------:R-:W-:Y:S02]  /*6d90*/  @!P0 LOP3.LUT R5, R7, 0xfffffff8, RZ, 0xc0, !PT ;  /* 0xfffffff807058812 */ /* 0x000fe400078ec0ff */
[----:B------:R-:W-:Y:S01]  /*6da0*/  ISETP.NE.AND P3, PT, R164, RZ, PT ;  /* 0x000000ffa400720c */ /* 0x000fe20003f65270 */
[----:B-1----:R-:W-:Y:S01]  /*6db0*/  IMAD.IADD R11, R165, 0x1, -R65 ;  /* 0x00000001a50b7824 */ /* 0x002fe200078e0a41 */
[----:B------:R-:W-:Y:S01]  /*6dc0*/  @!P0 LOP3.LUT R10, R6, 0xfffffff8, RZ, 0xc0, !PT ;  /* 0xfffffff8060a8812 */ /* 0x000fe200078ec0ff */
[----:B------:R-:W-:-:S04]  /*6dd0*/  @!P0 IMAD.WIDE R6, R5, 0x2, R8 ;  /* 0x0000000205068825 */ /* 0x000fc800078e0208 */
[----:B------:R-:W-:Y:S01]  /*6de0*/  IMAD R5, R67, -0x40, R11 ;  /* 0xffffffc043057824 */ /* 0x000fe200078e020b */
[----:B------:R1:W-:Y:S01]  /*6df0*/  @!P0 LDGSTS.E.BYPASS.LTC128B.128 [R12+0x9900], [R6.64], !P2 ;  /* 0x09900000060c8fae */ /* 0x0003e2000d101d46 */
[----:B------:R-:W-:-:S03]  /*6e00*/  @!P0 IMAD.WIDE R8, R10, 0x2, R8 ;  /* 0x000000020a088825 */ /* 0x000fc600078e0208 */
[C---:B------:R-:W-:Y:S02]  /*6e10*/  ISETP.GE.AND P1, PT, R5.reuse, 0x1, PT ;  /* 0x000000010500780c */ /* 0x040fe40003f26270 */
[----:B------:R4:W-:Y:S01]  /*6e20*/  @!P0 LDGSTS.E.BYPASS.LTC128B.128 [R12+0xb900], [R8.64], !P4 ;  /* 0x0b900000080c8fae */ /* 0x0009e2000e101d46 */
[----:B------:R-:W-:Y:S02]  /*6e30*/  ISETP.GE.AND P0, PT, R5, 0x21, PT ;  /* 0x000000210500780c */ /* 0x000fe40003f06270 */
[----:B------:R-:W-:Y:S01]  /*6e40*/  ISETP.NE.AND P4, PT, R159, RZ, PT ;  /* 0x000000ff9f00720c */ /* 0x000fe20003f85270 */
[----:B------:R-:W0:Y:S07]  /*6e50*/  LDGDEPBAR ;  /* 0x00000000000079af */ /* 0x000e2e0000000000 */
[----:B------:R-:W-:-:S02]  /*6e60*/  @P1 IMAD.SHL.U32 R10, R233, 0x2, RZ ;  /* 0x00000002e90a1824 */ /* 0x000fc400078e00ff */
        /* <DEDUP_REMOVED lines=12> */
[----:B------:R-:W-:Y:S01]  /*6f30*/  @P0 LEA.HI.X R7, R7, c[0x0][0x1cc], R5, 0x1, P2 ;  /* 0x0000730007070a11 */ /* 0x000fe200010f0c05 */
[----:B------:R-:W-:Y:S01]  /*6f40*/  @P0 IMAD.SHL.U32 R5, R233, 0x2, RZ ;  /* 0x00000002e9050824 */ /* 0x000fe200078e00ff */
[----:B------:R-:W-:Y:S01]  /*6f50*/  @!PT LDS RZ, [RZ] ;  /* 0x00000000fffff984 */ /* 0x000fe20000000800 */
[----:B------:R-:W-:Y:S01]  /*6f60*/  @!PT LDS RZ, [RZ] ;  /* 0x00000000fffff984 */ /* 0x000fe20000000800 */
[----:B------:R-:W-:Y:S01]  /*6f70*/  @!PT LDS RZ, [RZ] ;  /* 0x00000000fffff984 */ /* 0x000fe20000000800 */
[----:B------:R2:W-:Y:S04]  /*6f80*/  @P1 LDGSTS.E.BYPASS.LTC128B.128 [R10+0x3100], [R8.64], !P4 ;  /* 0x03100000080a1fae */ /* 0x0005e8000e101d46 */
[----:B------:R2:W-:Y:S04]  /*6f90*/  @P1 LDGSTS.E.BYPASS.LTC128B.128 [R10+0x4100], [R8.64+0x40], !P6 ;  /* 0x04100040080a1fae */ /* 0x0005e8000f101d46 */
[----:B------:R2:W-:Y:S04]  /*6fa0*/  @P1 LDGSTS.E.BYPASS.LTC128B.128 [R10+0x5100], [R8.64+0x80], !P3 ;  /* 0x05100080080a1fae */ /* 0x0005e8000d901d46 */
[----:B------:R1:W-:Y:S04]  /*6fb0*/  @P0 LDGSTS.E.BYPASS.LTC128B.128 [R5+0x3900], [R6.64], !P4 ;  /* 0x0390000006050fae */ /* 0x0003e8000e101d46 */
[----:B------:R1:W-:Y:S04]  /*6fc0*/  @P0 LDGSTS.E.BYPASS.LTC128B.128 [R5+0x4900], [R6.64+0x40], !P6 ;  /* 0x0490004006050fae */ /* 0x0003e8000f101d46 */
[----:B------:R1:W-:Y:S01]  /*6fd0*/  @P0 LDGSTS.E.BYPASS.LTC128B.128 [R5+0x5900], [R6.64+0x80], !P3 ;  /* 0x0590008006050fae */ /* 0x0003e2000d901d46 */
[----:B------:R-:W-:-:S03]  /*6fe0*/  ISETP.LT.AND P0, PT, RZ, c[0x0][0x27c], PT ;  /* 0x00009f00ff007a0c */ /* 0x000fc60003f01270 */
[----:B------:R-:W0:Y:S01]  /*6ff0*/  LDGDEPBAR ;  /* 0x00000000000079af */ /* 0x000e220000000000 */
[----:B-1----:R-:W-:-:S04]  /*7000*/  IMAD.MOV.U32 R5, RZ, RZ, c[0x0][0x208] ;  /* 0x00008200ff057624 */ /* 0x002fc800078e00ff */
[C---:B------:R-:W-:Y:S01]  /*7010*/  IMAD.SHL.U32 R71, R5.reuse, 0x40, RZ ;  /* 0x0000004005477824 */ /* 0x040fe200078e00ff */
[----:B------:R-:W-:-:S04]  /*7020*/  SHF.L.U64.HI R70, R5, R14, c[0x0][0x20c] ;  /* 0x0000830005467619 */ /* 0x000fc8000001020e */
[----:B------:R-:W-:Y:S05]  /*7030*/  @P0 BRA `(.L_x_92) ;  /* 0x0000002000000947 */ /* 0x000fea0003800000 */
[----:B--2---:R-:W-:-:S04]  /*7040*/  DEPBAR.LE SB0, 0x1 ;  /* 0x000080400000791a */ /* 0x004fc80000000000 */
[----:B------:R-:W-:Y:S05]  /*7050*/  BRA `(.L_x_93) ;  /* 0x00005dd000007947 */ /* 0x000fea0003800000 */
.L_x_92:
[----:B--2--5:R-:W-:Y:S01]  /*7060*/  SHF.R.S32.HI R5, RZ, 0x1f, R145 ;  /* 0x0000001fff057819 */ /* 0x024fe20000011491 */
[----:B------:R-:W-:Y:S01]  /*7070*/  ULDC.U8 UR4, c[0x0][0x298] ;  /* 0x0000a60000047ab9 */ /* 0x000fe20000000000 */
[----:B------:R-:W-:Y:S01]  /*7080*/  LEA.HI R12, R167, R167, RZ, 0x1 ;  /* 0x000000a7a70c7211 */ /* 0x000fe200078f08ff */
[----:B------:R-:W-:Y:S01]  /*7090*/  IMAD.WIDE.U32 R8, R145, c[0x0][0x280], RZ ;  /* 0x0000a00091087a25 */ /* 0x000fe200078e00ff */
[----:B------:R-:W-:Y:S01]  /*70a0*/  ISETP.NE.AND P2, PT, RZ, UR4, PT ;  /* 0x00000004ff007c0c */ /* 0x000fe2000bf45270 */
[----:B------:R-:W-:Y:S01]  /*70b0*/  BSSY B2, `(.L_x_93) ;  /* 0x00005d7000027945 */ /* 0x000fe20003800000 */
[----:B------:R-:W-:Y:S01]  /*70c0*/  SHF.R.S32.HI R62, RZ, 0x1, R12 ;  /* 0x00000001ff3e7819 */ /* 0x000fe2000001140c */
[C---:B------:R-:W-:Y:S01]  /*70d0*/  IMAD R6, R5.reuse, c[0x0][0x280], RZ ;  /* 0x0000a00005067a24 */ /* 0x040fe200078e02ff */
[----:B------:R-:W-:Y:S01]  /*70e0*/  LEA R34, P1, R8, c[0x0][0x270], 0x1 ;  /* 0x00009c0008227a11 */ /* 0x000fe200078208ff */
[----:B------:R-:W-:Y:S02]  /*70f0*/  IMAD R5, R5, c[0x0][0x290], RZ ;  /* 0x0000a40005057a24 */ /* 0x000fe400078e02ff */
[----:B------:R-:W-:-:S02]  /*7100*/  IMAD R11, R145, c[0x0][0x284], R6 ;  /* 0x0000a100910b7a24 */ /* 0x000fc400078e0206 */
[C---:B------:R-:W-:Y:S01]  /*7110*/  IMAD R10, R145.reuse, c[0x0][0x294], R5 ;  /* 0x0000a500910a7a24 */ /* 0x040fe200078e0205 */
[----:B------:R-:W-:Y:S01]  /*7120*/  LOP3.LUT R5, R12, 0xfffffffe, RZ, 0xc0, !PT ;  /* 0xfffffffe0c057812 */ /* 0x000fe200078ec0ff */
[----:B------:R-:W-:-:S03]  /*7130*/  IMAD.WIDE.U32 R6, R145, c[0x0][0x290], RZ ;  /* 0x0000a40091067a25 */ /* 0x000fc600078e00ff */
[----:B------:R-:W-:Y:S01]  /*7140*/  IADD3 R60, -R5, R167, RZ ;  /* 0x000000a7053c7210 */ /* 0x000fe20007ffe1ff */
[----:B------:R-:W-:Y:S01]  /*7150*/  IMAD.IADD R11, R11, 0x1, R9 ;  /* 0x000000010b0b7824 */ /* 0x000fe200078e0209 */
[----:B------:R-:W-:Y:S01]  /*7160*/  LEA R32, P0, R6, c[0x0][0x288], 0x1 ;  /* 0x0000a20006207a11 */ /* 0x000fe200078008ff */
[----:B------:R-:W-:Y:S01]  /*7170*/  IMAD.IADD R10, R10, 0x1, R7 ;  /* 0x000000010a0a7824 */ /* 0x000fe200078e0207 */
[----:B------:R-:W-:Y:S01]  /*7180*/  SHF.L.U32 R63, R60, 0x3, RZ ;  /* 0x000000033c3f7819 */ /* 0x000fe200000006ff */
[----:B------:R-:W-:Y:S01]  /*7190*/  IMAD R5, R161, 0x80, R62 ;  /* 0x00000080a1057824 */ /* 0x000fe200078e023e */
[----:B------:R-:W-:Y:S02]  /*71a0*/  LEA.HI.X R35, R8, c[0x0][0x274], R11, 0x1, P1 ;  /* 0x00009d0008237a11 */ /* 0x000fe400008f0c0b */
[----:B------:R-:W-:Y:S01]  /*71b0*/  LEA.HI.X R33, R6, c[0x0][0x28c], R10, 0x1, P0 ;  /* 0x0000a30006217a11 */ /* 0x000fe200000f0c0a */
[----:B------:R-:W-:Y:S05]  /*71c0*/  @!P2 BRA `(.L_x_94) ;  /* 0x00002b400000a947 */ /* 0x000fea0003800000 */
[----:B------:R-:W-:Y:S01]  /*71d0*/  ISETP.GE.AND P0, PT, R5, R55, PT ;  /* 0x000000370500720c */ /* 0x000fe20003f06270 */
[----:B------:R-:W-:Y:S01]  /*71e0*/  BSSY B0, `(.L_x_95) ;  /* 0x000004d000007945 */ /* 0x000fe20003800000 */
[----:B------:R-:W-:Y:S01]  /*71f0*/  SHF.L.U32 R40, R60, 0x2, RZ ;  /* 0x000000023c287819 */ /* 0x000fe200000006ff */
[----:B------:R-:W-:Y:S01]  /*7200*/  CS2R R28, SRZ ;  /* 0x00000000001c7805 */ /* 0x000fe2000001ff00 */
[----:B------:R-:W-:Y:S01]  /*7210*/  CS2R R26, SRZ ;  /* 0x00000000001a7805 */ /* 0x000fe2000001ff00 */
[----:B------:R-:W-:Y:S01]  /*7220*/  CS2R R24, SRZ ;  /* 0x0000000000187805 */ /* 0x000fe2000001ff00 */
[----:B------:R-:W-:Y:S01]  /*7230*/  CS2R R22, SRZ ;  /* 0x0000000000167805 */ /* 0x000fe2000001ff00 */
[----:B------:R-:W-:Y:S01]  /*7240*/  CS2R R20, SRZ ;  /* 0x0000000000147805 */ /* 0x000fe2000001ff00 */
[----:B---3--:R-:W-:Y:S01]  /*7250*/  CS2R R18, SRZ ;  /* 0x0000000000127805 */ /* 0x008fe2000001ff00 */
[----:B------:R-:W-:Y:S01]  /*7260*/  CS2R R16, SRZ ;  /* 0x0000000000107805 */ /* 0x000fe2000001ff00 */
[----:B------:R-:W-:Y:S01]  /*7270*/  CS2R R14, SRZ ;  /* 0x00000000000e7805 */ /* 0x000fe2000001ff00 */
[----:B------:R-:W-:Y:S01]  /*7280*/  CS2R R12, SRZ ;  /* 0x00000000000c7805 */ /* 0x000fe2000001ff00 */
[----:B------:R-:W-:Y:S01]  /*7290*/  CS2R R10, SRZ ;  /* 0x00000000000a7805 */ /* 0x000fe2000001ff00 */
[----:B------:R-:W-:Y:S01]  /*72a0*/  CS2R R8, SRZ ;  /* 0x0000000000087805 */ /* 0x000fe2000001ff00 */
[----:B------:R-:W-:Y:S01]  /*72b0*/  CS2R R6, SRZ ;  /* 0x0000000000067805 */ /* 0x000fe2000001ff00 */
[----:B------:R-:W-:Y:S05]  /*72c0*/  @P0 BRA `(.L_x_96) ;  /* 0x000003e000000947 */ /* 0x000fea0003800000 */
[C---:B------:R-:W-:Y:S01]  /*72d0*/  IADD3 R24, R40.reuse, 0x10, RZ ;  /* 0x0000001028187810 */ /* 0x040fe20007ffe0ff */
[----:B------:R-:W-:Y:S01]  /*72e0*/  CS2R R18, SRZ ;  /* 0x0000000000127805 */ /* 0x000fe2000001ff00 */
[----:B------:R-:W-:-:S02]  /*72f0*/  IADD3 R9, R40, 0x8, RZ ;  /* 0x0000000828097810 */ /* 0x000fc40007ffe0ff */
[----:B------:R-:W-:Y:S02]  /*7300*/  ISETP.GE.AND P0, PT, R24, c[0x0][0x27c], PT ;  /* 0x00009f0018007a0c */ /* 0x000fe40003f06270 */
[----:B------:R-:W-:Y:S02]  /*7310*/  ISETP.GE.AND P1, PT, R9, c[0x0][0x27c], PT ;  /* 0x00009f0009007a0c */ /* 0x000fe40003f26270 */
[----:B------:R-:W-:-:S09]  /*7320*/  ISETP.GE.AND P2, PT, R40, c[0x0][0x27c], PT ;  /* 0x00009f0028007a0c */ /* 0x000fd20003f46270 */
[----:B------:R-:W-:Y:S02]  /*7330*/  @!P0 SHF.R.S32.HI R5, RZ, 0x1f, R24 ;  /* 0x0000001fff058819 */ /* 0x000fe40000011418 */
[----:B------:R-:W-:Y:S02]  /*7340*/  @!P1 SHF.R.S32.HI R8, RZ, 0x1f, R9 ;  /* 0x0000001fff089819 */ /* 0x000fe40000011409 */
[----:B------:R-:W-:Y:S01]  /*7350*/  @!P0 LEA.HI R24, R5, R24, RZ, 0x2 ;  /* 0x0000001805188211 */ /* 0x000fe200078f10ff */
[--C-:B------:R-:W-:Y:S01]  /*7360*/  @!P2 IMAD.WIDE R6, R40, 0x2, R34.reuse ;  /* 0x000000022806a825 */ /* 0x100fe200078e0222 */
[----:B------:R-:W-:Y:S02]  /*7370*/  @!P1 LEA.HI R8, R8, R9, RZ, 0x2 ;  /* 0x0000000908089211 */ /* 0x000fe400078f10ff */
[----:B------:R-:W-:Y:S02]  /*7380*/  @!P0 LOP3.LUT R24, R24, 0xfffffffc, RZ, 0xc0, !PT ;  /* 0xfffffffc18188812 */ /* 0x000fe400078ec0ff */
[----:B------:R-:W-:Y:S01]  /*7390*/  @!P1 LOP3.LUT R5, R8, 0xfffffffc, RZ, 0xc0, !PT ;  /* 0xfffffffc08059812 */ /* 0x000fe200078ec0ff */
[----:B------:R-:W-:Y:S01]  /*73a0*/  CS2R R22, SRZ ;  /* 0x0000000000167805 */ /* 0x000fe2000001ff00 */
[----:B------:R1:W5:Y:S01]  /*73b0*/  @!P2 LD.E.64 R18, [R6.64] ;  /* 0x000000060612a980 */ /* 0x000362000c101b00 */
[----:B------:R-:W-:Y:S01]  /*73c0*/  CS2R R8, SRZ ;  /* 0x0000000000087805 */ /* 0x000fe2000001ff00 */
[----:B------:R-:W-:Y:S01]  /*73d0*/  @!P0 IMAD.WIDE R14, R24, 0x2, R34 ;  /* 0x00000002180e8825 */ /* 0x000fe200078e0222 */
[----:B------:R-:W-:-:S03]  /*73e0*/  CS2R R20, SRZ ;  /* 0x0000000000147805 */ /* 0x000fc6000001ff00 */
[C-C-:B------:R-:W-:Y:S01]  /*73f0*/  @!P1 IMAD.WIDE R10, R5.reuse, 0x2, R32.reuse ;  /* 0x00000002050a9825 */ /* 0x140fe200078e0220 */
[----:B------:R2:W5:Y:S03]  /*7400*/  @!P0 LD.E.64 R22, [R14.64] ;  /* 0x000000060e168980 */ /* 0x000566000c101b00 */
[----:B------:R-:W-:Y:S01]  /*7410*/  @!P2 IMAD.WIDE R12, R40, 0x2, R32 ;  /* 0x00000002280ca825 */ /* 0x000fe200078e0220 */
[----:B------:R3:W5:Y:S03]  /*7420*/  @!P1 LD.E.64 R8, [R10.64] ;  /* 0x000000060a089980 */ /* 0x000766000c101b00 */
[----:B------:R-:W-:-:S05]  /*7430*/  @!P1 IMAD.WIDE R16, R5, 0x2, R34 ;  /* 0x0000000205109825 */ /* 0x000fca00078e0222 */
[----:B------:R4:W5:Y:S01]  /*7440*/  @!P1 LD.E.64 R20, [R16.64] ;  /* 0x0000000610149980 */ /* 0x000962000c101b00 */
[----:B-1----:R-:W-:-:S06]  /*7450*/  CS2R R6, SRZ ;  /* 0x0000000000067805 */ /* 0x002fcc000001ff00 */
[----:B------:R1:W5:Y:S01]  /*7460*/  @!P2 LD.E.64 R6, [R12.64] ;  /* 0x000000060c06a980 */ /* 0x000362000c101b00 */
[C---:B--2---:R-:W-:Y:S02]  /*7470*/  IADD3 R14, R40.reuse, 0x18, RZ ;  /* 0x00000018280e7810 */ /* 0x044fe40007ffe0ff */
[----:B------:R-:W-:Y:S01]  /*7480*/  IADD3 R15, R40, 0x20, RZ ;  /* 0x00000020280f7810 */ /* 0x000fe20007ffe0ff */
[----:B---3--:R-:W-:Y:S01]  /*7490*/  CS2R R10, SRZ ;  /* 0x00000000000a7805 */ /* 0x008fe2000001ff00 */
[----:B------:R-:W-:Y:S02]  /*74a0*/  ISETP.GE.AND P2, PT, R14, c[0x0][0x27c], PT ;  /* 0x00009f000e007a0c */ /* 0x000fe40003f46270 */
[----:B------:R-:W-:Y:S02]  /*74b0*/  ISETP.GE.AND P1, PT, R15, c[0x0][0x27c], PT ;  /* 0x00009f000f007a0c */ /* 0x000fe40003f26270 */
[----:B----4-:R-:W-:Y:S01]  /*74c0*/  IADD3 R16, R40, 0x28, RZ ;  /* 0x0000002828107810 */ /* 0x010fe20007ffe0ff */
[----:B-1----:R-:W-:-:S05]  /*74d0*/  @!P0 IMAD.WIDE R12, R24, 0x2, R32 ;  /* 0x00000002180c8825 */ /* 0x002fca00078e0220 */
[----:B------:R1:W5:Y:S01]  /*74e0*/  @!P0 LD.E.64 R10, [R12.64] ;  /* 0x000000060c0a8980 */ /* 0x000362000c101b00 */
[----:B------:R-:W-:Y:S01]  /*74f0*/  ISETP.GE.AND P0, PT, R16, c[0x0][0x27c], PT ;  /* 0x00009f0010007a0c */ /* 0x000fe20003f06270 */
[----:B------:R-:W-:-:S12]  /*7500*/  CS2R R24, SRZ ;  /* 0x0000000000187805 */ /* 0x000fd8000001ff00 */
[----:B------:R-:W-:Y:S02]  /*7510*/  @!P0 SHF.R.S32.HI R5, RZ, 0x1f, R16 ;  /* 0x0000001fff058819 */ /* 0x000fe40000011410 */
[----:B-1----:R-:W-:Y:S02]  /*7520*/  @!P2 SHF.R.S32.HI R13, RZ, 0x1f, R14 ;  /* 0x0000001fff0da819 */ /* 0x002fe4000001140e */
[----:B------:R-:W-:Y:S02]  /*7530*/  @!P1 SHF.R.S32.HI R12, RZ, 0x1f, R15 ;  /* 0x0000001fff0c9819 */ /* 0x000fe4000001140f */
[----:B------:R-:W-:Y:S02]  /*7540*/  @!P2 LEA.HI R13, R13, R14, RZ, 0x2 ;  /* 0x0000000e0d0da211 */ /* 0x000fe400078f10ff */
[----:B------:R-:W-:Y:S02]  /*7550*/  @!P1 LEA.HI R12, R12, R15, RZ, 0x2 ;  /* 0x0000000f0c0c9211 */ /* 0x000fe400078f10ff */
[----:B------:R-:W-:-:S02]  /*7560*/  @!P0 LEA.HI R5, R5, R16, RZ, 0x2 ;  /* 0x0000001005058211 */ /* 0x000fc400078f10ff */
[----:B------:R-:W-:Y:S02]  /*7570*/  @!P2 LOP3.LUT R15, R13, 0xfffffffc, RZ, 0xc0, !PT ;  /* 0xfffffffc0d0fa812 */ /* 0x000fe400078ec0ff */
[----:B------:R-:W-:Y:S02]  /*7580*/  @!P1 LOP3.LUT R14, R12, 0xfffffffc, RZ, 0xc0, !PT ;  /* 0xfffffffc0c0e9812 */ /* 0x000fe400078ec0ff */
[----:B------:R-:W-:Y:S01]  /*7590*/  @!P0 LOP3.LUT R5, R5, 0xfffffffc, RZ, 0xc0, !PT ;  /* 0xfffffffc05058812 */ /* 0x000fe200078ec0ff */
[--C-:B------:R-:W-:Y:S01]  /*75a0*/  @!P2 IMAD.WIDE R12, R15, 0x2, R34.reuse ;  /* 0x000000020f0ca825 */ /* 0x100fe200078e0222 */
[----:B------:R-:W-:Y:S01]  /*75b0*/  CS2R R26, SRZ ;  /* 0x00000000001a7805 */ /* 0x000fe2000001ff00 */
[----:B------:R-:W-:Y:S02]  /*75c0*/  CS2R R28, SRZ ;  /* 0x00000000001c7805 */ /* 0x000fe4000001ff00 */
[----:B------:R-:W-:Y:S01]  /*75d0*/  @!P1 IMAD.WIDE R38, R14, 0x2, R34 ;  /* 0x000000020e269825 */ /* 0x000fe200078e0222 */
[----:B------:R1:W5:Y:S01]  /*75e0*/  @!P2 LD.E.64 R24, [R12.64] ;  /* 0x000000060c18a980 */ /* 0x000362000c101b00 */
[----:B------:R-:W-:-:S02]  /*75f0*/  CS2R R16, SRZ ;  /* 0x0000000000107805 */ /* 0x000fc4000001ff00 */
[----:B------:R-:W-:Y:S01]  /*7600*/  @!P0 IMAD.WIDE R36, R5, 0x2, R34 ;  /* 0x0000000205248825 */ /* 0x000fe200078e0222 */
[----:B------:R2:W5:Y:S03]  /*7610*/  @!P1 LD.E.64 R26, [R38.64] ;  /* 0x00000006261a9980 */ /* 0x000566000c101b00 */
[--C-:B------:R-:W-:Y:S01]  /*7620*/  @!P2 IMAD.WIDE R34, R15, 0x2, R32.reuse ;  /* 0x000000020f22a825 */ /* 0x100fe200078e0220 */
[----:B------:R2:W5:Y:S03]  /*7630*/  @!P0 LD.E.64 R28, [R36.64] ;  /* 0x00000006241c8980 */ /* 0x000566000c101b00 */
[----:B------:R-:W-:Y:S02]  /*7640*/  @!P1 IMAD.WIDE R30, R14, 0x2, R32 ;  /* 0x000000020e1e9825 */ /* 0x000fe400078e0220 */
[----:B------:R-:W-:-:S02]  /*7650*/  CS2R R14, SRZ ;  /* 0x00000000000e7805 */ /* 0x000fc4000001ff00 */
[----:B------:R-:W-:-:S04]  /*7660*/  @!P0 IMAD.WIDE R32, R5, 0x2, R32 ;  /* 0x0000000205208825 */ /* 0x000fc800078e0220 */
[----:B------:R2:W5:Y:S04]  /*7670*/  @!P1 LD.E.64 R14, [R30.64] ;  /* 0x000000061e0e9980 */ /* 0x000568000c101b00 */
[----:B------:R2:W5:Y:S01]  /*7680*/  @!P0 LD.E.64 R16, [R32.64] ;  /* 0x0000000620108980 */ /* 0x000562000c101b00 */
[----:B-1----:R-:W-:-:S06]  /*7690*/  CS2R R12, SRZ ;  /* 0x00000000000c7805 */ /* 0x002fcc000001ff00 */
[----:B------:R2:W5:Y:S02]  /*76a0*/  @!P2 LD.E.64 R12, [R34.64] ;  /* 0x00000006220ca980 */ /* 0x000564000c101b00 */
.L_x_96:
[----:B------:R-:W-:Y:S05]  /*76b0*/  BSYNC B0 ;  /* 0x0000000000007941 */ /* 0x000fea0003800000 */
.L_x_95:
[----:B-----5:R-:W-:Y:S01]  /*76c0*/  IMAD.MOV.U32 R52, RZ, RZ, R22 ;  /* 0x000000ffff347224 */ /* 0x020fe200078e0016 */
[----:B------:R-:W-:Y:S01]  /*76d0*/  SHF.R.U64 R46, R22, 0x10, R23 ;  /* 0x00000010162e7819 */ /* 0x000fe20000001217 */
[--C-:B------:R-:W-:Y:S01]  /*76e0*/  IMAD.MOV.U32 R41, RZ, RZ, R25.reuse ;  /* 0x000000ffff297224 */ /* 0x100fe200078e0019 */
[----:B--2---:R-:W-:Y:S01]  /*76f0*/  SHF.R.U64 R36, R24, 0x10, R25 ;  /* 0x0000001018247819 */ /* 0x004fe20000001219 */
[----:B------:R-:W-:Y:S01]  /*7700*/  IMAD.MOV.U32 R43, RZ, RZ, R27 ;  /* 0x000000ffff2b7224 */ /* 0x000fe200078e001b */
[----:B------:R-:W-:Y:S01]  /*7710*/  SHF.R.U32.HI R5, RZ, 0x10, R25 ;  /* 0x00000010ff057819 */ /* 0x000fe20000011619 */
[----:B------:R-:W-:Y:S01]  /*7720*/  IMAD.MOV.U32 R31, RZ, RZ, R6 ;  /* 0x000000ffff1f7224 */ /* 0x000fe200078e0006 */
[----:B------:R-:W-:Y:S01]  /*7730*/  SHF.R.U64 R25, R26, 0x10, R27 ;  /* 0x000000101a197819 */ /* 0x000fe2000000121b */
[----:B------:R-:W-:Y:S01]  /*7740*/  IMAD.MOV.U32 R57, RZ, RZ, R7 ;  /* 0x000000ffff397224 */ /* 0x000fe200078e0007 */
[----:B------:R-:W-:Y:S01]  /*7750*/  SHF.R.U32.HI R22, RZ, 0x10, R27 ;  /* 0x00000010ff167819 */ /* 0x000fe2000001161b */
[----:B------:R-:W-:Y:S01]  /*7760*/  IMAD.MOV.U32 R50, RZ, RZ, R8 ;  /* 0x000000ffff327224 */ /* 0x000fe200078e0008 */
[----:B------:R-:W-:Y:S01]  /*7770*/  SHF.R.U64 R27, R6, 0x10, R7 ;  /* 0x00000010061b7819 */ /* 0x000fe20000001207 */
[----:B------:R-:W-:Y:S01]  /*7780*/  IMAD.MOV.U32 R34, RZ, RZ, R26 ;  /* 0x000000ffff227224 */ /* 0x000fe200078e001a */
[----:B------:R-:W-:Y:S01]  /*7790*/  SHF.R.S32.HI R6, RZ, 0x1f, R65 ;  /* 0x0000001fff067819 */ /* 0x000fe20000011441 */
[----:B------:R-:W-:Y:S01]  /*77a0*/  IMAD.MOV.U32 R42, RZ, RZ, R24 ;  /* 0x000000ffff2a7224 */ /* 0x000fe200078e0018 */
[----:B------:R-:W-:Y:S01]  /*77b0*/  SHF.R.U32.HI R47, RZ, 0x10, R7 ;  /* 0x00000010ff2f7819 */ /* 0x000fe20000011607 */
[----:B------:R-:W-:Y:S01]  /*77c0*/  IMAD.MOV.U32 R35, RZ, RZ, R28 ;  /* 0x000000ffff237224 */ /* 0x000fe200078e001c */
[----:B------:R-:W-:Y:S01]  /*77d0*/  LEA.HI R6, R6, R65, RZ, 0x2 ;  /* 0x0000004106067211 */ /* 0x000fe200078f10ff */
[----:B------:R-:W-:Y:S01]  /*77e0*/  IMAD.MOV.U32 R49, RZ, RZ, R9 ;  /* 0x000000ffff317224 */ /* 0x000fe200078e0009 */
[----:B------:R-:W-:Y:S01]  /*77f0*/  LEA.HI R7, R62, R62, RZ, 0x1 ;  /* 0x0000003e3e077211 */ /* 0x000fe200078f08ff */
[----:B------:R-:W-:Y:S01]  /*7800*/  IMAD.MOV.U32 R51, RZ, RZ, R23 ;  /* 0x000000ffff337224 */ /* 0x000fe200078e0017 */
[----:B------:R-:W-:Y:S01]  /*7810*/  LOP3.LUT R6, R6, 0xfffffffc, RZ, 0xc0, !PT ;  /* 0xfffffffc06067812 */ /* 0x000fe200078ec0ff */
[----:B------:R-:W-:Y:S01]  /*7820*/  IMAD.MOV.U32 R61, RZ, RZ, R18 ;  /* 0x000000ffff3d7224 */ /* 0x000fe200078e0012 */
[----:B------:R-:W-:Y:S01]  /*7830*/  PRMT R41, R41, 0x5410, R5 ;  /* 0x0000541029297816 */ /* 0x000fe20000000005 */
[----:B------:R-:W-:Y:S01]  /*7840*/  IMAD.MOV.U32 R60, RZ, RZ, R19 ;  /* 0x000000ffff3c7224 */ /* 0x000fe200078e0013 */
[----:B------:R-:W-:Y:S01]  /*7850*/  SHF.R.U64 R48, R8, 0x10, R9 ;  /* 0x0000001008307819 */ /* 0x000fe20000001209 */
[----:B------:R-:W-:Y:S01]  /*7860*/  IMAD.IADD R6, R65, 0x1, -R6 ;  /* 0x0000000141067824 */ /* 0x000fe200078e0a06 */
[----:B------:R-:W-:Y:S01]  /*7870*/  LOP3.LUT R5, R7, 0x7fffffe, RZ, 0xc0, !PT ;  /* 0x07fffffe07057812 */ /* 0x000fe200078ec0ff */
[----:B------:R-:W-:Y:S01]  /*7880*/  IMAD.MOV.U32 R58, RZ, RZ, R21 ;  /* 0x000000ffff3a7224 */ /* 0x000fe200078e0015 */
[----:B------:R-:W-:Y:S01]  /*7890*/  SHF.R.U64 R26, R28, 0x10, R29 ;  /* 0x000000101c1a7819 */ /* 0x000fe2000000121d */
[----:B------:R-:W-:Y:S01]  /*78a0*/  IMAD.SHL.U32 R8, R6, 0x40, RZ ;  /* 0x0000004006087824 */ /* 0x000fe200078e00ff */
[----:B------:R-:W-:Y:S01]  /*78b0*/  SHF.R.U32.HI R28, RZ, 0x10, R9 ;  /* 0x00000010ff1c7819 */ /* 0x000fe20000011609 */
[----:B------:R-:W-:Y:S01]  /*78c0*/  IMAD.IADD R7, R62, 0x1, -R5 ;  /* 0x000000013e077824 */ /* 0x000fe200078e0a05 */
[----:B------:R-:W-:Y:S01]  /*78d0*/  PRMT R36, R42, 0x5410, R36 ;  /* 0x000054102a247816 */ /* 0x000fe20000000024 */
[----:B------:R-:W-:Y:S01]  /*78e0*/  IMAD R9, R161, -0x80, R55 ;  /* 0xffffff80a1097824 */ /* 0x000fe200078e0237 */
[----:B------:R-:W-:Y:S01]  /*78f0*/  LOP3.LUT R5, R8, 0xc0, RZ, 0xc0, !PT ;  /* 0x000000c008057812 */ /* 0x000fe200078ec0ff */
[----:B------:R-:W-:Y:S01]  /*7900*/  IMAD R7, R64, 0x8, R7 ;  /* 0x0000000840077824 */ /* 0x000fe200078e0207 */
[----:B------:R-:W-:Y:S01]  /*7910*/  LOP3.LUT P1, RZ, R6, 0x2, RZ, 0xc0, !PT ;  /* 0x0000000206ff7812 */ /* 0x000fe2000782c0ff */
[----:B------:R-:W-:Y:S01]  /*7920*/  IMAD.MOV.U32 R44, RZ, RZ, R29 ;  /* 0x000000ffff2c7224 */ /* 0x000fe200078e001d */
[----:B------:R-:W-:Y:S01]  /*7930*/  PRMT R42, R35, 0x5410, R26 ;  /* 0x00005410232a7816 */ /* 0x000fe2000000001a */
[----:B------:R-:W-:Y:S01]  /*7940*/  IMAD.MOV.U32 R56, RZ, RZ, R20 ;  /* 0x000000ffff387224 */ /* 0x000fe200078e0014 */
[----:B------:R-:W-:Y:S01]  /*7950*/  LOP3.LUT R6, R5, 0x8, R63, 0xf8, !PT ;  /* 0x0000000805067812 */ /* 0x000fe200078ef83f */
[----:B------:R-:W-:Y:S01]  /*7960*/  IMAD.MOV.U32 R33, RZ, RZ, R12 ;  /* 0x000000ffff217224 */ /* 0x000fe200078e000c */
[----:B------:R-:W-:Y:S01]  /*7970*/  SHF.R.U32.HI R5, RZ, 0x3, R5 ;  /* 0x00000003ff057819 */ /* 0x000fe20000011605 */
[----:B------:R-:W-:Y:S01]  /*7980*/  IMAD.MOV.U32 R32, RZ, RZ, R13 ;  /* 0x000000ffff207224 */ /* 0x000fe200078e000d */
[----:B------:R-:W-:Y:S01]  /*7990*/  IMNMX R35, R9, 0x80, PT ;  /* 0x0000008009237817 */ /* 0x000fe20003800200 */
[----:B------:R-:W-:Y:S01]  /*79a0*/  IMAD.MOV.U32 R39, RZ, RZ, R10 ;  /* 0x000000ffff277224 */ /* 0x000fe200078e000a */
[----:B------:R-:W-:Y:S01]  /*79b0*/  LOP3.LUT R5, R6, R5, RZ, 0x3c, !PT ;  /* 0x0000000506057212 */ /* 0x000fe200078e3cff */
[----:B------:R-:W-:Y:S01]  /*79c0*/  IMAD.MOV.U32 R38, RZ, RZ, R11 ;  /* 0x000000ffff267224 */ /* 0x000fe200078e000b */
[----:B------:R-:W-:Y:S01]  /*79d0*/  ISETP.GE.AND P0, PT, R62, R35, PT ;  /* 0x000000233e00720c */ /* 0x000fe20003f06270 */
[----:B------:R-:W-:-:S04]  /*79e0*/  DEPBAR.LE SB0, 0x1 ;  /* 0x000080400000791a */ /* 0x000fc80000000000 */
[----:B------:R-:W-:Y:S01]  /*79f0*/  IMAD.U32 R5, R7, 0x20, R5 ;  /* 0x0000002007057824 */ /* 0x000fe200078e0005 */
[----:B------:R-:W-:Y:S01]  /*7a00*/  SHF.R.U32.HI R30, RZ, 0x10, R23 ;  /* 0x00000010ff1e7819 */ /* 0x000fe20000011617 */
[----:B------:R-:W-:Y:S01]  /*7a10*/  BSSY B1, `(.L_x_97) ;  /* 0x000012c000017945 */ /* 0x000fe20003800000 */
[--C-:B------:R-:W-:Y:S02]  /*7a20*/  SHF.R.U64 R59, R18, 0x10, R19.reuse ;  /* 0x00000010123b7819 */ /* 0x100fe40000001213 */
[----:B------:R-:W-:Y:S02]  /*7a30*/  SHF.R.U32.HI R53, RZ, 0x10, R19 ;  /* 0x00000010ff357819 */ /* 0x000fe40000011613 */
[----:B------:R-:W-:Y:S01]  /*7a40*/  SHF.R.U64 R54, R20, 0x10, R21 ;  /* 0x0000001014367819 */ /* 0x000fe20000001215 */
[----:B------:R-:W-:Y:S01]  /*7a50*/  IMAD.MOV.U32 R20, RZ, RZ, R15 ;  /* 0x000000ffff147224 */ /* 0x000fe200078e000f */
[----:B------:R-:W-:Y:S01]  /*7a60*/  SHF.R.U32.HI R45, RZ, 0x10, R21 ;  /* 0x00000010ff2d7819 */ /* 0x000fe20000011615 */
[----:B------:R-:W-:Y:S01]  /*7a70*/  IMAD.MOV.U32 R21, RZ, RZ, R14 ;  /* 0x000000ffff157224 */ /* 0x000fe200078e000e */
[----:B------:R-:W-:-:S02]  /*7a80*/  SHF.R.U32.HI R23, RZ, 0x10, R29 ;  /* 0x00000010ff177819 */ /* 0x000fc4000001161d */
[--C-:B------:R-:W-:Y:S02]  /*7a90*/  SHF.R.U64 R29, R12, 0x10, R13.reuse ;  /* 0x000000100c1d7819 */ /* 0x100fe4000000120d */
[----:B------:R-:W-:Y:S01]  /*7aa0*/  SHF.R.U32.HI R18, RZ, 0x10, R13 ;  /* 0x00000010ff127819 */ /* 0x000fe2000001160d */
[----:B------:R-:W-:Y:S01]  /*7ab0*/  IMAD.MOV.U32 R13, RZ, RZ, R17 ;  /* 0x000000ffff0d7224 */ /* 0x000fe200078e0011 */
[----:B------:R-:W-:Y:S01]  /*7ac0*/  SHF.R.U64 R19, R14, 0x10, R15 ;  /* 0x000000100e137819 */ /* 0x000fe2000000120f */
[----:B------:R-:W-:Y:S01]  /*7ad0*/  IMAD.MOV.U32 R14, RZ, RZ, R16 ;  /* 0x000000ffff0e7224 */ /* 0x000fe200078e0010 */
[--C-:B------:R-:W-:Y:S02]  /*7ae0*/  SHF.R.U64 R37, R10, 0x10, R11.reuse ;  /* 0x000000100a257819 */ /* 0x100fe4000000120b */
[----:B------:R-:W-:Y:S02]  /*7af0*/  SHF.R.U32.HI R24, RZ, 0x10, R11 ;  /* 0x00000010ff187819 */ /* 0x000fe4000001160b */
[----:B------:R-:W-:-:S02]  /*7b00*/  IADD3 R6, R5, 0x10, RZ ;  /* 0x0000001005067810 */ /* 0x000fc40007ffe0ff */
[----:B------:R-:W-:Y:S02]  /*7b10*/  SHF.R.U32.HI R11, RZ, 0x10, R15 ;  /* 0x00000010ff0b7819 */ /* 0x000fe4000001160f */
[--C-:B------:R-:W-:Y:S02]  /*7b20*/  SHF.R.U64 R12, R16, 0x10, R17.reuse ;  /* 0x00000010100c7819 */ /* 0x100fe40000001211 */
[----:B------:R-:W-:Y:S02]  /*7b30*/  SHF.R.U32.HI R10, RZ, 0x10, R17 ;  /* 0x00000010ff0a7819 */ /* 0x000fe40000011611 */
[----:B------:R-:W-:Y:S02]  /*7b40*/  @P1 IADD3 R6, R5, -0x10, RZ ;  /* 0xfffffff005061810 */ /* 0x000fe40007ffe0ff */
[----:B------:R-:W-:Y:S02]  /*7b50*/  PRMT R34, R34, 0x5410, R25 ;  /* 0x0000541022227816 */ /* 0x000fe40000000019 */
[----:B------:R-:W-:-:S02]  /*7b60*/  PRMT R43, R43, 0x5410, R22 ;  /* 0x000054102b2b7816 */ /* 0x000fc40000000016 */
[----:B------:R-:W-:Y:S02]  /*7b70*/  PRMT R44, R44, 0x5410, R23 ;  /* 0x000054102c2c7816 */ /* 0x000fe40000000017 */
[----:B------:R-:W-:Y:S02]  /*7b80*/  PRMT R27, R31, 0x5410, R27 ;  /* 0x000054101f1b7816 */ /* 0x000fe4000000001b */
[----:B------:R-:W-:Y:S02]  /*7b90*/  PRMT R29, R33, 0x5410, R29 ;  /* 0x00005410211d7816 */ /* 0x000fe4000000001d */
[----:B------:R-:W-:Y:S02]  /*7ba0*/  PRMT R59, R61, 0x5410, R59 ;  /* 0x000054103d3b7816 */ /* 0x000fe4000000003b */
        /* <DEDUP_REMOVED lines=13> */
[----:B------:R-:W-:-:S02]  /*7c80*/  LEA R22, R5, 0x6100, 0x1 ;  /* 0x0000610005167811 */ /* 0x000fc400078e08ff */
[----:B------:R-:W-:Y:S02]  /*7c90*/  LEA R23, R6, 0x6100, 0x1 ;  /* 0x0000610006177811 */ /* 0x000fe400078e08ff */
[----:B------:R-:W-:Y:S02]  /*7ca0*/  PRMT R31, R14, 0x5410, R12 ;  /* 0x000054100e1f7816 */ /* 0x000fe4000000000c */
[----:B------:R-:W-:Y:S01]  /*7cb0*/  PRMT R33, R13, 0x5410, R10 ;  /* 0x000054100d217816 */ /* 0x000fe2000000000a */
[----:B------:R-:W-:Y:S06]  /*7cc0*/  BAR.SYNC.DEFER_BLOCKING 0x0 ;  /* 0x0000000000007b1d */ /* 0x000fec0000010000 */
[----:B------:R-:W-:Y:S05]  /*7cd0*/  @P0 BRA `(.L_x_98) ;  /* 0x00000ff000000947 */ /* 0x000fea0003800000 */
[----:B------:R-:W-:Y:S01]  /*7ce0*/  ISETP.GE.AND P0, PT, R40, c[0x0][0x27c], PT ;  /* 0x00009f0028007a0c */ /* 0x000fe20003f06270 */
[----:B------:R-:W-:-:S12]  /*7cf0*/  BSSY B0, `(.L_x_99) ;  /* 0x0000028000007945 */ /* 0x000fd80003800000 */
[----:B------:R-:W-:Y:S05]  /*7d00*/  @P0 BRA `(.L_x_100) ;  /* 0x0000026000000947 */ /* 0x000fea0003800000 */
[----:B------:R-:W1:Y:S01]  /*7d10*/  LDS.128 R8, [R22] ;  /* 0x0000000016087984 */ /* 0x000e620000000c00 */
[----:B------:R-:W-:Y:S01]  /*7d20*/  SHF.L.U32 R7, R59, 0x10, RZ ;  /* 0x000000103b077819 */ /* 0x000fe200000006ff */
[C---:B------:R-:W-:Y:S01]  /*7d30*/  IMAD.U32 R5, R27.reuse, 0x10000, RZ ;  /* 0x000100001b057824 */ /* 0x040fe200078e00ff */
[----:B------:R-:W-:Y:S02]  /*7d40*/  LOP3.LUT R14, R27, 0xffff0000, RZ, 0xc0, !PT ;  /* 0xffff00001b0e7812 */ /* 0x000fe400078ec0ff */
[----:B------:R-:W-:Y:S02]  /*7d50*/  LOP3.LUT R6, R59, 0xffff0000, RZ, 0xc0, !PT ;  /* 0xffff00003b067812 */ /* 0x000fe400078ec0ff */
[C---:B-1----:R-:W-:Y:S01]  /*7d60*/  SHF.L.U32 R13, R8.reuse, 0x10, RZ ;  /* 0x00000010080d7819 */ /* 0x042fe200000006ff */
[----:B------:R-:W-:Y:S01]  /*7d70*/  IMAD.U32 R18, R11, 0x10000, RZ ;  /* 0x000100000b127824 */ /* 0x000fe200078e00ff */
[----:B------:R-:W-:Y:S02]  /*7d80*/  LOP3.LUT R12, R8, 0xffff0000, RZ, 0xc0, !PT ;  /* 0xffff0000080c7812 */ /* 0x000fe400078ec0ff */
[----:B------:R-:W-:-:S02]  /*7d90*/  LOP3.LUT R8, R9, 0xffff0000, RZ, 0xc0, !PT ;  /* 0xffff000009087812 */ /* 0x000fc400078ec0ff */
[----:B------:R-:W-:Y:S01]  /*7da0*/  SHF.L.U32 R16, R9, 0x10, RZ ;  /* 0x0000001009107819 */ /* 0x000fe200000006ff */
[----:B------:R-:W-:Y:S01]  /*7db0*/  FMUL.FTZ R9, R12, R5 ;  /* 0x000000050c097220 */ /* 0x000fe20000410000 */
[----:B------:R-:W-:Y:S01]  /*7dc0*/  SHF.L.U32 R17, R10, 0x10, RZ ;  /* 0x000000100a117819 */ /* 0x000fe200000006ff */
[-C--:B------:R-:W-:Y:S01]  /*7dd0*/  FMUL.FTZ R12, R12, R7.reuse ;  /* 0x000000070c0c7220 */ /* 0x080fe20000410000 */
[----:B------:R-:W-:Y:S01]  /*7de0*/  LOP3.LUT R15, R10, 0xffff0000, RZ, 0xc0, !PT ;  /* 0xffff00000a0f7812 */ /* 0x000fe200078ec0ff */
[C---:B------:R-:W-:Y:S01]  /*7df0*/  FMUL.FTZ R10, R8.reuse, R14 ;  /* 0x0000000e080a7220 */ /* 0x040fe20000410000 */
[----:B------:R-:W-:Y:S01]  /*7e00*/  LOP3.LUT R11, R11, 0xffff0000, RZ, 0xc0, !PT ;  /* 0xffff00000b0b7812 */ /* 0x000fe200078ec0ff */
[----:B------:R-:W-:Y:S01]  /*7e10*/  FFMA.FTZ R21, R13, R7, -R9 ;  /* 0x000000070d157223 */ /* 0x000fe20000010809 */
[----:B------:R-:W-:Y:S01]  /*7e20*/  LOP3.LUT R7, R53, 0xffff0000, RZ, 0xc0, !PT ;  /* 0xffff000035077812 */ /* 0x000fe200078ec0ff */
[----:B------:R-:W-:Y:S01]  /*7e30*/  FFMA.FTZ R20, R13, R5, R12 ;  /* 0x000000050d147223 */ /* 0x000fe2000001000c */
[----:B------:R-:W-:Y:S01]  /*7e40*/  LOP3.LUT R5, R47, 0xffff0000, RZ, 0xc0, !PT ;  /* 0xffff00002f057812 */ /* 0x000fe200078ec0ff */
[-C--:B------:R-:W-:Y:S01]  /*7e50*/  FMUL.FTZ R9, R8, R6.reuse ;  /* 0x0000000608097220 */ /* 0x080fe20000410000 */
[----:B------:R-:W-:Y:S01]  /*7e60*/  SHF.L.U32 R8, R53, 0x10, RZ ;  /* 0x0000001035087819 */ /* 0x000fe200000006ff */
[C---:B------:R-:W-:Y:S01]  /*7e70*/  FFMA.FTZ R19, R16.reuse, R6, -R10 ;  /* 0x0000000610137223 */ /* 0x040fe2000001080a */
[----:B------:R-:W-:Y:S01]  /*7e80*/  SHF.L.U32 R6, R47, 0x10, RZ ;  /* 0x000000102f067819 */ /* 0x000fe200000006ff */
[----:B------:R-:W-:-:S02]  /*7e90*/  FFMA.FTZ R14, R16, R14, R9 ;  /* 0x0000000e100e7223 */ /* 0x000fc40000010009 */
[----:B------:R-:W-:Y:S02]  /*7ea0*/  FMUL.FTZ R12, R11, R5 ;  /* 0x000000050b0c7220 */ /* 0x000fe40000410000 */
[C---:B------:R-:W-:Y:S02]  /*7eb0*/  FMUL.FTZ R10, R15.reuse, R6 ;  /* 0x000000060f0a7220 */ /* 0x040fe40000410000 */
[-C--:B------:R-:W-:Y:S02]  /*7ec0*/  FMUL.FTZ R9, R15, R8.reuse ;  /* 0x000000080f097220 */ /* 0x080fe40000410000 */
[----:B------:R-:W-:Y:S02]  /*7ed0*/  FMUL.FTZ R11, R11, R7 ;  /* 0x000000070b0b7220 */ /* 0x000fe40000410000 */
[C---:B------:R-:W-:Y:S01]  /*7ee0*/  FFMA.FTZ R13, R17.reuse, R8, -R10 ;  /* 0x00000008110d7223 */ /* 0x040fe2000001080a */
[----:B------:R-:W-:Y:S01]  /*7ef0*/  F2FP.BF16.PACK_AB R8, R20, R21 ;  /* 0x000000151408723e */ /* 0x000fe200000010ff */
[----:B------:R-:W-:Y:S01]  /*7f00*/  FFMA.FTZ R10, R17, R6, R9 ;  /* 0x00000006110a7223 */ /* 0x000fe20000010009 */
[----:B------:R-:W-:Y:S01]  /*7f10*/  F2FP.BF16.PACK_AB R9, R14, R19 ;  /* 0x000000130e09723e */ /* 0x000fe200000010ff */
[----:B------:R-:W-:-:S02]  /*7f20*/  FFMA.FTZ R7, R18, R7, -R12 ;  /* 0x0000000712077223 */ /* 0x000fc4000001080c */
[----:B------:R-:W-:Y:S01]  /*7f30*/  FFMA.FTZ R11, R18, R5, R11 ;  /* 0x00000005120b7223 */ /* 0x000fe2000001000b */
[----:B------:R-:W-:-:S04]  /*7f40*/  F2FP.BF16.PACK_AB R10, R10, R13 ;  /* 0x0000000d0a0a723e */ /* 0x000fc800000010ff */
[----:B------:R-:W-:-:S05]  /*7f50*/  F2FP.BF16.PACK_AB R11, R11, R7 ;  /* 0x000000070b0b723e */ /* 0x000fca00000010ff */
[----:B------:R1:W-:Y:S02]  /*7f60*/  STS.128 [R22], R8 ;  /* 0x0000000816007388 */ /* 0x0003e40000000c00 */
.L_x_100:
[----:B------:R-:W-:Y:S05]  /*7f70*/  BSYNC B0 ;  /* 0x0000000000007941 */ /* 0x000fea0003800000 */
.L_x_99:
[----:B------:R-:W-:Y:S01]  /*7f80*/  IADD3 R5, R40, 0x8, RZ ;  /* 0x0000000828057810 */ /* 0x000fe20007ffe0ff */
[----:B------:R-:W-:Y:S03]  /*7f90*/  BSSY B0, `(.L_x_101) ;  /* 0x0000029000007945 */ /* 0x000fe60003800000 */
[----:B------:R-:W-:-:S13]  /*7fa0*/  ISETP.GE.AND P0, PT, R5, c[0x0][0x27c], PT ;  /* 0x00009f0005007a0c */ /* 0x000fda0003f06270 */
[----:B------:R-:W-:Y:S05]  /*7fb0*/  @P0 BRA `(.L_x_102) ;  /* 0x0000026000000947 */ /* 0x000fea0003800000 */
[----:B-1----:R-:W1:Y:S01]  /*7fc0*/  LDS.128 R8, [R23] ;  /* 0x0000000017087984 */ /* 0x002e620000000c00 */
        /* <DEDUP_REMOVED lines=13> */
[----:B------:R-:W-:Y:S01]  /*80a0*/  FMUL.FTZ R10, R8, R14 ;  /* 0x0000000e080a7220 */ /* 0x000fe20000410000 */
[----:B------:R-:W-:Y:S01]  /*80b0*/  LOP3.LUT R11, R11, 0xffff0000, RZ, 0xc0, !PT ;  /* 0xffff00000b0b7812 */ /* 0x000fe200078ec0ff */
[----:B------:R-:W-:Y:S01]  /*80c0*/  FFMA.FTZ R21, R13, R7, -R9 ;  /* 0x000000070d157223 */ /* 0x000fe20000010809 */
[----:B------:R-:W-:Y:S01]  /*80d0*/  LOP3.LUT R7, R45, 0xffff0000, RZ, 0xc0, !PT ;  /* 0xffff00002d077812 */ /* 0x000fe200078ec0ff */
[----:B------:R-:W-:Y:S01]  /*80e0*/  FFMA.FTZ R20, R13, R5, R12 ;  /* 0x000000050d147223 */ /* 0x000fe2000001000c */
[----:B------:R-:W-:Y:S01]  /*80f0*/  LOP3.LUT R5, R28, 0xffff0000, RZ, 0xc0, !PT ;  /* 0xffff00001c057812 */ /* 0x000fe200078ec0ff */
[-C--:B------:R-:W-:Y:S01]  /*8100*/  FMUL.FTZ R9, R8, R6.reuse ;  /* 0x0000000608097220 */ /* 0x080fe20000410000 */
[----:B------:R-:W-:Y:S01]  /*8110*/  SHF.L.U32 R8, R45, 0x10, RZ ;  /* 0x000000102d087819 */ /* 0x000fe200000006ff */
[----:B------:R-:W-:Y:S01]  /*8120*/  FFMA.FTZ R19, R16, R6, -R10 ;  /* 0x0000000610137223 */ /* 0x000fe2000001080a */
        /* <DEDUP_REMOVED lines=15> */
.L_x_102:
[----:B------:R-:W-:Y:S05]  /*8220*/  BSYNC B0 ;  /* 0x0000000000007941 */ /* 0x000fea0003800000 */
.L_x_101:
[----:B------:R-:W-:Y:S01]  /*8230*/  IADD3 R5, R40, 0x10, RZ ;  /* 0x0000001028057810 */ /* 0x000fe20007ffe0ff */
[----:B------:R-:W-:Y:S03]  /*8240*/  BSSY B0, `(.L_x_103) ;  /* 0x0000029000007945 */ /* 0x000fe60003800000 */
[----:B------:R-:W-:-:S13]  /*8250*/  ISETP.GE.AND P0, PT, R5, c[0x0][0x27c], PT ;  /* 0x00009f0005007a0c */ /* 0x000fda0003f06270 */
[----:B------:R-:W-:Y:S05]  /*8260*/  @P0 BRA `(.L_x_104) ;  /* 0x0000026000000947 */ /* 0x000fea0003800000 */
[----:B-1----:R-:W1:Y:S01]  /*8270*/  LDS.128 R8, [R22+0x2000] ;  /* 0x0020000016087984 */ /* 0x002e620000000c00 */
[C---:B------:R-:W-:Y:S01]  /*8280*/  SHF.L.U32 R7, R46.reuse, 0x10, RZ ;  /* 0x000000102e077819 */ /* 0x040fe200000006ff */
        /* <DEDUP_REMOVED lines=14> */
[C---:B------:R-:W-:Y:S01]  /*8370*/  FFMA.FTZ R21, R13.reuse, R7, -R9 ;  /* 0x000000070d157223 */ /* 0x040fe20000010809 */
        /* <DEDUP_REMOVED lines=20> */
[----:B------:R1:W-:Y:S02]  /*84c0*/  STS.128 [R22+0x2000], R8 ;  /* 0x0020000816007388 */ /* 0x0003e40000000c00 */
.L_x_104:
[----:B------:R-:W-:Y:S05]  /*84d0*/  BSYNC B0 ;  /* 0x0000000000007941 */ /* 0x000fea0003800000 */
.L_x_103:
        /* <DEDUP_REMOVED lines=42> */
.L_x_106:
[----:B------:R-:W-:Y:S05]  /*8780*/  BSYNC B0 ;  /* 0x0000000000007941 */ /* 0x000fea0003800000 */
.L_x_105:
        /* <DEDUP_REMOVED lines=42> */
.L_x_108:
[----:B------:R-:W-:Y:S05]  /*8a30*/  BSYNC B0 ;  /* 0x0000000000007941 */ /* 0x000fea0003800000 */
.L_x_107:
[----:B------:R-:W-:-:S04]  /*8a40*/  IADD3 R5, R40, 0x28, RZ ;  /* 0x0000002828057810 */ /* 0x000fc80007ffe0ff */
        /* <DEDUP_REMOVED lines=21> */
[C---:B------:R-:W-:Y:S01]  /*8ba0*/  LOP3.LUT R5, R33.reuse, 0xffff0000, RZ, 0xc0, !PT ;  /* 0xffff000021057812 */ /* 0x040fe200078ec0ff */
        /* <DEDUP_REMOVED lines=18> */
.L_x_98:
[----:B------:R-:W-:Y:S05]  /*8cd0*/  BSYNC B1 ;  /* 0x0000000000017941 */ /* 0x000fea0003800000 */
.L_x_97:
[----:B------:R-:W-:-:S04]  /*8ce0*/  IADD3 R5, R62, 0x40, RZ ;  /* 0x000000403e057810 */ /* 0x000fc80007ffe0ff */
[----:B------:R-:W-:-:S13]  /*8cf0*/  ISETP.GE.AND P0, PT, R5, R35, PT ;  /* 0x000000230500720c */ /* 0x000fda0003f06270 */
[----:B------:R-:W-:Y:S05]  /*8d00*/  @P0 BRA `(.L_x_109) ;  /* 0x0000411000000947 */ /* 0x000fea0003800000 */
[----:B------:R-:W-:Y:S01]  /*8d10*/  ISETP.GE.AND P0, PT, R40, c[0x0][0x27c], PT ;  /* 0x00009f0028007a0c */ /* 0x000fe20003f06270 */
[----:B------:R-:W-:-:S12]  /*8d20*/  BSSY B0, `(.L_x_110) ;  /* 0x0000028000007945 */ /* 0x000fd80003800000 */
[----:B------:R-:W-:Y:S05]  /*8d30*/  @P0 BRA `(.L_x_111) ;  /* 0x0000026000000947 */ /* 0x000fea0003800000 */
[----:B-1----:R-:W1:Y:S01]  /*8d40*/  LDS.128 R8, [R22+0x1000] ;  /* 0x0010000016087984 */ /* 0x002e620000000c00 */
        /* <DEDUP_REMOVED lines=9> */
[-C--:B------:R-:W-:Y:S01]  /*8de0*/  FMUL.FTZ R9, R5, R12.reuse ;  /* 0x0000000c05097220 */ /* 0x080fe20000410000 */
[C---:B------:R-:W-:Y:S01]  /*8df0*/  SHF.L.U32 R17, R10.reuse, 0x10, RZ ;  /* 0x000000100a117819 */ /* 0x040fe200000006ff */
[----:B------:R-:W-:Y:S01]  /*8e00*/  FMUL.FTZ R12, R7, R12 ;  /* 0x0000000c070c7220 */ /* 0x000fe20000410000 */
[----:B------:R-:W-:Y:S01]  /*8e10*/  LOP3.LUT R15, R10, 0xffff0000, RZ, 0xc0, !PT ;  /* 0xffff00000a0f7812 */ /* 0x000fe200078ec0ff */
[-C--:B------:R-:W-:Y:S01]  /*8e20*/  FMUL.FTZ R10, R14, R8.reuse ;  /* 0x000000080e0a7220 */ /* 0x080fe20000410000 */
[----:B------:R-:W-:Y:S01]  /*8e30*/  LOP3.LUT R11, R11, 0xffff0000, RZ, 0xc0, !PT ;  /* 0xffff00000b0b7812 */ /* 0x000fe200078ec0ff */
[-C--:B------:R-:W-:Y:S01]  /*8e40*/  FFMA.FTZ R21, R7, R13.reuse, -R9 ;  /* 0x0000000d07157223 */ /* 0x080fe20000010809 */
[----:B------:R-:W-:Y:S01]  /*8e50*/  LOP3.LUT R7, R53, 0xffff0000, RZ, 0xc0, !PT ;  /* 0xffff000035077812 */ /* 0x000fe200078ec0ff */
[----:B------:R-:W-:Y:S01]  /*8e60*/  FFMA.FTZ R20, R5, R13, R12 ;  /* 0x0000000d05147223 */ /* 0x000fe2000001000c */
[----:B------:R-:W-:Y:S01]  /*8e70*/  LOP3.LUT R5, R47, 0xffff0000, RZ, 0xc0, !PT ;  /* 0xffff00002f057812 */ /* 0x000fe200078ec0ff */
[C---:B------:R-:W-:Y:S01]  /*8e80*/  FMUL.FTZ R9, R6.reuse, R8 ;  /* 0x0000000806097220 */ /* 0x040fe20000410000 */
[----:B------:R-:W-:Y:S01]  /*8e90*/  SHF.L.U32 R8, R53, 0x10, RZ ;  /* 0x0000001035087819 */ /* 0x000fe200000006ff */
[-C--:B------:R-:W-:Y:S01]  /*8ea0*/  FFMA.FTZ R19, R6, R16.reuse, -R10 ;  /* 0x0000001006137223 */ /* 0x080fe2000001080a */
[----:B------:R-:W-:Y:S01]  /*8eb0*/  SHF.L.U32 R6, R47, 0x10, RZ ;  /* 0x000000102f067819 */ /* 0x000fe200000006ff */
[----:B------:R-:W-:-:S02]  /*8ec0*/  FFMA.FTZ R14, R14, R16, R9 ;  /* 0x000000100e0e7223 */ /* 0x000fc40000010009 */
[----:B------:R-:W-:Y:S02]  /*8ed0*/  FMUL.FTZ R12, R5, R11 ;  /* 0x0000000b050c7220 */ /* 0x000fe40000410000 */
[-C--:B------:R-:W-:Y:S02]  /*8ee0*/  FMUL.FTZ R10, R6, R15.reuse ;  /* 0x0000000f060a7220 */ /* 0x080fe40000410000 */
[C---:B------:R-:W-:Y:S02]  /*8ef0*/  FMUL.FTZ R9, R8.reuse, R15 ;  /* 0x0000000f08097220 */ /* 0x040fe40000410000 */
[C---:B------:R-:W-:Y:S02]  /*8f00*/  FMUL.FTZ R11, R7.reuse, R11 ;  /* 0x0000000b070b7220 */ /* 0x040fe40000410000 */
[----:B------:R-:W-:Y:S01]  /*8f10*/  FFMA.FTZ R13, R8, R17, -R10 ;  /* 0x00000011080d7223 */ /* 0x000fe2000001080a */
        /* <DEDUP_REMOVED lines=8> */
.L_x_111:
[----:B------:R-:W-:Y:S05]  /*8fa0*/  BSYNC B0 ;  /* 0x0000000000007941 */ /* 0x000fea0003800000 */
.L_x_110:
[----:B------:R-:W-:Y:S01]  /*8fb0*/  IADD3 R5, R40, 0x8, RZ ;  /* 0x0000000828057810 */ /* 0x000fe20007ffe0ff */
[----:B------:R-:W-:Y:S03]  /*8fc0*/  BSSY B0, `(.L_x_112) ;  /* 0x0000029000007945 */ /* 0x000fe60003800000 */
[----:B------:R-:W-:-:S13]  /*8fd0*/  ISETP.GE.AND P0, PT, R5, c[0x0][0x27c], PT ;  /* 0x00009f0005007a0c */ /* 0x000fda0003f06270 */
        /* <DEDUP_REMOVED lines=39> */
.L_x_113:
[----:B------:R-:W-:Y:S05]  /*9250*/  BSYNC B0 ;  /* 0x0000000000007941 */ /* 0x000fea0003800000 */
.L_x_112:
        /* <DEDUP_REMOVED lines=24> */
[----:B------:R-:W-:Y:S01]  /*93e0*/  FMUL.FTZ R9, R6, R8 ;  /* 0x0000000806097220 */ /* 0x000fe20000410000 */
        /* <DEDUP_REMOVED lines=17> */
.L_x_115:
[----:B------:R-:W-:Y:S05]  /*9500*/  BSYNC B0 ;  /* 0x0000000000007941 */ /* 0x000fea0003800000 */
.L_x_114:
        /* <DEDUP_REMOVED lines=42> */
.L_x_117:
[----:B------:R-:W-:Y:S05]  /*97b0*/  BSYNC B0 ;  /* 0x0000000000007941 */ /* 0x000fea0003800000 */
.L_x_116:
        /* <DEDUP_REMOVED lines=42> */
.L_x_119:
[----:B------:R-:W-:Y:S05]  /*9a60*/  BSYNC B0 ;  /* 0x0000000000007941 */ /* 0x000fea0003800000 */
.L_x_118:
        /* <DEDUP_REMOVED lines=22> */
[C---:B------:R-:W-:Y:S01]  /*9bd0*/  LOP3.LUT R5, R33.reuse, 0xffff0000, RZ, 0xc0, !PT ;  /* 0xffff000021057812 */ /* 0x040fe200078ec0ff */
        /* <DEDUP_REMOVED lines=17> */
[----:B------:R1:W-:Y:S01]  /*9cf0*/  STS.128 [R23+0x5000], R8 ;  /* 0x0050000817007388 */ /* 0x0003e20000000c00 */
[----:B------:R-:W-:Y:S05]  /*9d00*/  BRA `(.L_x_109) ;  /* 0x0000311000007947 */ /* 0x000fea0003800000 */
.L_x_94:
        /* <DEDUP_REMOVED lines=17> */
[C---:B------:R-:W-:Y:S01]  /*9e20*/  IADD3 R10, R63.reuse, 0x20, RZ ;  /* 0x000000203f0a7810 */ /* 0x040fe20007ffe0ff */
[----:B------:R-:W-:Y:S01]  /*9e30*/  CS2R R20, SRZ ;  /* 0x0000000000147805 */ /* 0x000fe2000001ff00 */
[----:B------:R-:W-:-:S02]  /*9e40*/  ISETP.GE.AND P2, PT, R63, c[0x0][0x27c], PT ;  /* 0x00009f003f007a0c */ /* 0x000fc40003f46270 */
[----:B------:R-:W-:Y:S02]  /*9e50*/  ISETP.GE.AND P1, PT, R9, c[0x0][0x27c], PT ;  /* 0x00009f0009007a0c */ /* 0x000fe40003f26270 */
[----:B------:R-:W-:-:S09]  /*9e60*/  ISETP.GE.AND P0, PT, R10, c[0x0][0x27c], PT ;  /* 0x00009f000a007a0c */ /* 0x000fd20003f06270 */
[----:B------:R-:W-:Y:S02]  /*9e70*/  @!P2 IMAD.WIDE R6, R63, 0x2, R34 ;  /* 0x000000023f06a825 */ /* 0x000fe400078e0222 */
[----:B------:R-:W-:Y:S02]  /*9e80*/  @!P1 SHF.R.S32.HI R8, RZ, 0x1f, R9 ;  /* 0x0000001fff089819 */ /* 0x000fe40000011409 */
[----:B------:R-:W-:Y:S01]  /*9e90*/  @!P0 SHF.R.S32.HI R5, RZ, 0x1f, R10 ;  /* 0x0000001fff058819 */ /* 0x000fe2000001140a */
[----:B------:R1:W5:Y:S01]  /*9ea0*/  @!P2 LD.E.128 R20, [R6.64] ;  /* 0x000000060614a980 */ /* 0x000362000c101d00 */
[----:B------:R-:W-:Y:S01]  /*9eb0*/  CS2R R26, SRZ ;  /* 0x00000000001a7805 */ /* 0x000fe2000001ff00 */
[----:B------:R-:W-:Y:S01]  /*9ec0*/  CS2R R24, SRZ ;  /* 0x0000000000187805 */ /* 0x000fe2000001ff00 */
[----:B------:R-:W-:Y:S01]  /*9ed0*/  @!P0 LEA.HI R5, R5, R10, RZ, 0x3 ;  /* 0x0000000a05058211 */ /* 0x000fe200078f18ff */
[----:B------:R-:W-:Y:S01]  /*9ee0*/  CS2R R14, SRZ ;  /* 0x00000000000e7805 */ /* 0x000fe2000001ff00 */
[----:B------:R-:W-:Y:S01]  /*9ef0*/  CS2R R10, SRZ ;  /* 0x00000000000a7805 */ /* 0x000fe2000001ff00 */
[----:B------:R-:W-:Y:S01]  /*9f00*/  CS2R R12, SRZ ;  /* 0x00000000000c7805 */ /* 0x000fe2000001ff00 */
[----:B------:R-:W-:Y:S01]  /*9f10*/  @!P0 LOP3.LUT R5, R5, 0xfffffff8, RZ, 0xc0, !PT ;  /* 0xfffffff805058812 */ /* 0x000fe200078ec0ff */
[----:B------:R-:W-:Y:S01]  /*9f20*/  CS2R R30, SRZ ;  /* 0x00000000001e7805 */ /* 0x000fe2000001ff00 */
[----:B------:R-:W-:Y:S01]  /*9f30*/  CS2R R28, SRZ ;  /* 0x00000000001c7805 */ /* 0x000fe2000001ff00 */
[----:B------:R-:W-:Y:S01]  /*9f40*/  CS2R R18, SRZ ;  /* 0x0000000000127805 */ /* 0x000fe2000001ff00 */
[----:B------:R-:W-:Y:S01]  /*9f50*/  CS2R R16, SRZ ;  /* 0x0000000000107805 */ /* 0x000fe2000001ff00 */
[----:B------:R-:W-:-:S05]  /*9f60*/  @!P0 IMAD.WIDE R36, R5, 0x2, R34 ;  /* 0x0000000205248825 */ /* 0x000fca00078e0222 */
[----:B------:R2:W5:Y:S01]  /*9f70*/  @!P0 LD.E.128 R28, [R36.64] ;  /* 0x00000006241c8980 */ /* 0x000562000c101d00 */
[----:B-1----:R-:W-:Y:S02]  /*9f80*/  @!P1 LEA.HI R6, R8, R9, RZ, 0x3 ;  /* 0x0000000908069211 */ /* 0x002fe400078f18ff */
[----:B------:R-:W-:Y:S02]  /*9f90*/  CS2R R8, SRZ ;  /* 0x0000000000087805 */ /* 0x000fe4000001ff00 */
[----:B------:R-:W-:-:S05]  /*9fa0*/  @!P1 LOP3.LUT R6, R6, 0xfffffff8, RZ, 0xc0, !PT ;  /* 0xfffffff806069812 */ /* 0x000fca00078ec0ff */
[----:B------:R-:W-:-:S04]  /*9fb0*/  @!P1 IMAD.WIDE R38, R6, 0x2, R34 ;  /* 0x0000000206269825 */ /* 0x000fc800078e0222 */
[--C-:B------:R-:W-:Y:S01]  /*9fc0*/  @!P1 IMAD.WIDE R34, R6, 0x2, R32.reuse ;  /* 0x0000000206229825 */ /* 0x100fe200078e0220 */
[----:B------:R2:W5:Y:S03]  /*9fd0*/  @!P1 LD.E.128 R24, [R38.64] ;  /* 0x0000000626189980 */ /* 0x000566000c101d00 */
[--C-:B------:R-:W-:Y:S01]  /*9fe0*/  @!P0 IMAD.WIDE R6, R5, 0x2, R32.reuse ;  /* 0x0000000205068825 */ /* 0x100fe200078e0220 */
[----:B------:R2:W5:Y:S03]  /*9ff0*/  @!P1 LD.E.128 R12, [R34.64] ;  /* 0x00000006220c9980 */ /* 0x000566000c101d00 */
[----:B------:R-:W-:Y:S01]  /*a000*/  @!P2 IMAD.WIDE R32, R63, 0x2, R32 ;  /* 0x000000023f20a825 */ /* 0x000fe200078e0220 */
[----:B------:R2:W5:Y:S04]  /*a010*/  @!P0 LD.E.128 R16, [R6.64] ;  /* 0x0000000606108980 */ /* 0x000568000c101d00 */
[----:B------:R2:W5:Y:S02]  /*a020*/  @!P2 LD.E.128 R8, [R32.64] ;  /* 0x000000062008a980 */ /* 0x000564000c101d00 */
.L_x_121:
[----:B------:R-:W-:Y:S05]  /*a030*/  BSYNC B0 ;  /* 0x0000000000007941 */ /* 0x000fea0003800000 */
.L_x_120:
[----:B-----5:R-:W-:Y:S01]  /*a040*/  IMAD.MOV.U32 R51, RZ, RZ, R24 ;  /* 0x000000ffff337224 */ /* 0x020fe200078e0018 */
[----:B------:R-:W-:Y:S01]  /*a050*/  SHF.R.U64 R49, R24, 0x10, R25 ;  /* 0x0000001018317819 */ /* 0x000fe20000001219 */
[----:B------:R-:W-:Y:S01]  /*a060*/  IMAD R5, R161, -0x80, R55 ;  /* 0xffffff80a1057824 */ /* 0x000fe200078e0237 */
[----:B------:R-:W-:Y:S01]  /*a070*/  SHF.R.U64 R57, R20, 0x10, R21 ;  /* 0x0000001014397819 */ /* 0x000fe20000001215 */
[----:B------:R-:W-:Y:S01]  /*a080*/  IMAD.MOV.U32 R59, RZ, RZ, R20 ;  /* 0x000000ffff3b7224 */ /* 0x000fe200078e0014 */
[----:B------:R-:W-:Y:S01]  /*a090*/  PRMT R49, R51, 0x5410, R49 ;  /* 0x0000541033317816 */ /* 0x000fe20000000031 */
[----:B------:R-:W-:Y:S01]  /*a0a0*/  IMAD.MOV.U32 R58, RZ, RZ, R21 ;  /* 0x000000ffff3a7224 */ /* 0x000fe200078e0015 */
[----:B------:R-:W-:Y:S01]  /*a0b0*/  IMNMX R51, R5, 0x80, PT ;  /* 0x0000008005337817 */ /* 0x000fe20003800200 */
[----:B------:R-:W-:Y:S01]  /*a0c0*/  IMAD.MOV.U32 R54, RZ, RZ, R23 ;  /* 0x000000ffff367224 */ /* 0x000fe200078e0017 */
[----:B------:R-:W-:Y:S01]  /*a0d0*/  SHF.R.U32.HI R52, RZ, 0x10, R21 ;  /* 0x00000010ff347819 */ /* 0x000fe20000011615 */
[----:B------:R-:W-:Y:S01]  /*a0e0*/  IMAD.MOV.U32 R50, RZ, RZ, R25 ;  /* 0x000000ffff327224 */ /* 0x000fe200078e0019 */
[----:B------:R-:W-:Y:S01]  /*a0f0*/  ISETP.GE.AND P0, PT, R62, R51, PT ;  /* 0x000000333e00720c */ /* 0x000fe20003f06270 */
[----:B------:R-:W-:Y:S01]  /*a100*/  IMAD.MOV.U32 R47, RZ, RZ, R26 ;  /* 0x000000ffff2f7224 */ /* 0x000fe200078e001a */
[--C-:B------:R-:W-:Y:S01]  /*a110*/  SHF.R.U64 R53, R22, 0x10, R23.reuse ;  /* 0x0000001016357819 */ /* 0x100fe20000001217 */
[----:B------:R-:W-:Y:S01]  /*a120*/  IMAD.MOV.U32 R43, RZ, RZ, R28 ;  /* 0x000000ffff2b7224 */ /* 0x000fe200078e001c */
[----:B------:R-:W-:Y:S01]  /*a130*/  SHF.R.U32.HI R48, RZ, 0x10, R23 ;  /* 0x00000010ff307819 */ /* 0x000fe20000011617 */
[----:B------:R-:W-:Y:S01]  /*a140*/  IMAD.MOV.U32 R42, RZ, RZ, R29 ;  /* 0x000000ffff2a7224 */ /* 0x000fe200078e001d */
[----:B------:R-:W-:Y:S01]  /*a150*/  SHF.R.U32.HI R44, RZ, 0x10, R25 ;  /* 0x00000010ff2c7819 */ /* 0x000fe20000011619 */
[----:B--2---:R-:W-:Y:S01]  /*a160*/  IMAD.MOV.U32 R38, RZ, RZ, R31 ;  /* 0x000000ffff267224 */ /* 0x004fe200078e001f */
[----:B------:R-:W-:Y:S01]  /*a170*/  SHF.R.U64 R45, R26, 0x10, R27 ;  /* 0x000000101a2d7819 */ /* 0x000fe2000000121b */
[----:B------:R-:W-:Y:S01]  /*a180*/  IMAD.MOV.U32 R56, RZ, RZ, R22 ;  /* 0x000000ffff387224 */ /* 0x000fe200078e0016 */
[----:B------:R-:W-:Y:S01]  /*a190*/  SHF.R.U64 R41, R28, 0x10, R29 ;  /* 0x000000101c297819 */ /* 0x000fe2000000121d */
[----:B------:R-:W-:Y:S01]  /*a1a0*/  IMAD.MOV.U32 R46, RZ, RZ, R27 ;  /* 0x000000ffff2e7224 */ /* 0x000fe200078e001b */
[----:B------:R-:W-:Y:S01]  /*a1b0*/  SHF.R.U32.HI R36, RZ, 0x10, R29 ;  /* 0x00000010ff247819 */ /* 0x000fe2000001161d */
[----:B------:R-:W-:Y:S01]  /*a1c0*/  IMAD.MOV.U32 R39, RZ, RZ, R30 ;  /* 0x000000ffff277224 */ /* 0x000fe200078e001e */
[----:B------:R-:W-:Y:S01]  /*a1d0*/  SHF.R.U64 R37, R30, 0x10, R31 ;  /* 0x000000101e257819 */ /* 0x000fe2000000121f */
[----:B------:R-:W-:Y:S01]  /*a1e0*/  IMAD.MOV.U32 R34, RZ, RZ, R9 ;  /* 0x000000ffff227224 */ /* 0x000fe200078e0009 */
[----:B------:R-:W-:Y:S01]  /*a1f0*/  SHF.R.U32.HI R32, RZ, 0x10, R31 ;  /* 0x00000010ff207819 */ /* 0x000fe2000001161f */
[----:B------:R-:W-:Y:S01]  /*a200*/  IMAD.MOV.U32 R31, RZ, RZ, R10 ;  /* 0x000000ffff1f7224 */ /* 0x000fe200078e000a */
[----:B------:R-:W-:Y:S01]  /*a210*/  SHF.R.U32.HI R40, RZ, 0x10, R27 ;  /* 0x00000010ff287819 */ /* 0x000fe2000001161b */
[----:B------:R-:W-:Y:S01]  /*a220*/  IMAD.MOV.U32 R26, RZ, RZ, R13 ;  /* 0x000000ffff1a7224 */ /* 0x000fe200078e000d */
[--C-:B------:R-:W-:Y:S01]  /*a230*/  SHF.R.U64 R33, R8, 0x10, R9.reuse ;  /* 0x0000001008217819 */ /* 0x100fe20000001209 */
[----:B------:R-:W-:Y:S01]  /*a240*/  IMAD.MOV.U32 R23, RZ, RZ, R14 ;  /* 0x000000ffff177224 */ /* 0x000fe200078e000e */
[----:B------:R-:W-:Y:S01]  /*a250*/  SHF.R.U32.HI R28, RZ, 0x10, R9 ;  /* 0x00000010ff1c7819 */ /* 0x000fe20000011609 */
[----:B------:R-:W-:Y:S01]  /*a260*/  IMAD.MOV.U32 R35, RZ, RZ, R8 ;  /* 0x000000ffff237224 */ /* 0x000fe200078e0008 */
[--C-:B------:R-:W-:Y:S01]  /*a270*/  SHF.R.U64 R29, R10, 0x10, R11.reuse ;  /* 0x000000100a1d7819 */ /* 0x100fe2000000120b */
[----:B------:R-:W-:Y:S01]  /*a280*/  IMAD.MOV.U32 R30, RZ, RZ, R11 ;  /* 0x000000ffff1e7224 */ /* 0x000fe200078e000b */
[--C-:B------:R-:W-:Y:S01]  /*a290*/  SHF.R.U64 R25, R12, 0x10, R13.reuse ;  /* 0x000000100c197819 */ /* 0x100fe2000000120d */
[----:B------:R-:W-:Y:S01]  /*a2a0*/  IMAD.MOV.U32 R27, RZ, RZ, R12 ;  /* 0x000000ffff1b7224 */ /* 0x000fe200078e000c */
[----:B------:R-:W-:Y:S01]  /*a2b0*/  SHF.R.U32.HI R20, RZ, 0x10, R13 ;  /* 0x00000010ff147819 */ /* 0x000fe2000001160d */
[--C-:B------:R-:W-:Y:S01]  /*a2c0*/  IMAD.MOV.U32 R22, RZ, RZ, R15.reuse ;  /* 0x000000ffff167224 */ /* 0x100fe200078e000f */
[----:B------:R-:W-:Y:S01]  /*a2d0*/  SHF.R.U64 R21, R14, 0x10, R15 ;  /* 0x000000100e157819 */ /* 0x000fe2000000120f */
[----:B------:R-:W-:Y:S01]  /*a2e0*/  IMAD.MOV.U32 R14, RZ, RZ, R16 ;  /* 0x000000ffff0e7224 */ /* 0x000fe200078e0010 */
[----:B------:R-:W-:Y:S01]  /*a2f0*/  SHF.R.U32.HI R24, RZ, 0x10, R11 ;  /* 0x00000010ff187819 */ /* 0x000fe2000001160b */
[----:B------:R-:W-:Y:S01]  /*a300*/  IMAD.MOV.U32 R13, RZ, RZ, R17 ;  /* 0x000000ffff0d7224 */ /* 0x000fe200078e0011 */
[----:B------:R-:W-:Y:S01]  /*a310*/  SHF.R.U32.HI R11, RZ, 0x10, R15 ;  /* 0x00000010ff0b7819 */ /* 0x000fe2000001160f */
[----:B------:R-:W-:Y:S01]  /*a320*/  IMAD.MOV.U32 R10, RZ, RZ, R18 ;  /* 0x000000ffff0a7224 */ /* 0x000fe200078e0012 */
[----:B------:R-:W-:Y:S01]  /*a330*/  SHF.R.U64 R12, R16, 0x10, R17 ;  /* 0x00000010100c7819 */ /* 0x000fe20000001211 */
[----:B------:R-:W-:Y:S01]  /*a340*/  IMAD.MOV.U32 R9, RZ, RZ, R19 ;  /* 0x000000ffff097224 */ /* 0x000fe200078e0013 */
[----:B------:R-:W-:Y:S01]  /*a350*/  SHF.R.U32.HI R7, RZ, 0x10, R17 ;  /* 0x00000010ff077819 */ /* 0x000fe20000011611 */
[----:B------:R-:W-:-:S04]  /*a360*/  DEPBAR.LE SB0, 0x1 ;  /* 0x000080400000791a */ /* 0x000fc80000000000 */
[--C-:B------:R-:W-:Y:S01]  /*a370*/  SHF.R.U64 R8, R18, 0x10, R19.reuse ;  /* 0x0000001012087819 */ /* 0x100fe20000001213 */
[----:B------:R-:W-:Y:S01]  /*a380*/  BSSY B1, `(.L_x_122) ;  /* 0x000015c000017945 */ /* 0x000fe20003800000 */
[----:B------:R-:W-:Y:S02]  /*a390*/  SHF.R.U32.HI R6, RZ, 0x10, R19 ;  /* 0x00000010ff067819 */ /* 0x000fe40000011613 */
        /* <DEDUP_REMOVED lines=22> */
[----:B------:R-:W-:Y:S01]  /*a500*/  PRMT R59, R9, 0x5410, R6 ;  /* 0x00005410093b7816 */ /* 0x000fe20000000006 */
[----:B------:R-:W-:Y:S06]  /*a510*/  BAR.SYNC.DEFER_BLOCKING 0x0 ;  /* 0x0000000000007b1d */ /* 0x000fec0000010000 */
[----:B------:R-:W-:Y:S05]  /*a520*/  @P0 BRA `(.L_x_123) ;  /* 0x0000141000000947 */ /* 0x000fea0003800000 */
[----:B------:R-:W-:Y:S01]  /*a530*/  ISETP.GE.AND P0, PT, R63, c[0x0][0x27c], PT ;  /* 0x00009f003f007a0c */ /* 0x000fe20003f06270 */
[----:B------:R-:W-:-:S12]  /*a540*/  BSSY B0, `(.L_x_124) ;  /* 0x0000065000007945 */ /* 0x000fd80003800000 */
[----:B------:R-:W-:Y:S05]  /*a550*/  @P0 BRA `(.L_x_125) ;  /* 0x0000063000000947 */ /* 0x000fea0003800000 */
[----:B------:R-:W-:Y:S01]  /*a560*/  IMAD.MOV.U32 R7, RZ, RZ, c[0x0][0x27c] ;  /* 0x00009f00ff077624 */ /* 0x000fe200078e00ff */
[----:B------:R-:W-:Y:S01]  /*a570*/  LEA.HI R6, R62, R62, RZ, 0x1 ;  /* 0x0000003e3e067211 */ /* 0x000fe200078f08ff */
[----:B------:R-:W-:-:S03]  /*a580*/  IMAD.SHL.U32 R5, R65, 0x40, RZ ;  /* 0x0000004041057824 */ /* 0x000fc600078e00ff */
[----:B------:R-:W-:Y:S02]  /*a590*/  LEA.HI R7, R7, R60, RZ, 0x1d ;  /* 0x0000003c07077211 */ /* 0x000fe400078fe8ff */
[----:B------:R-:W-:Y:S02]  /*a5a0*/  LOP3.LUT R6, R6, 0x7fffffe, RZ, 0xc0, !PT ;  /* 0x07fffffe06067812 */ /* 0x000fe400078ec0ff */
[----:B------:R-:W-:Y:S02]  /*a5b0*/  SHF.R.S32.HI R9, RZ, 0x1f, R7 ;  /* 0x0000001fff097819 */ /* 0x000fe40000011407 */
[----:B------:R-:W-:Y:S02]  /*a5c0*/  LOP3.LUT R5, R5, 0xc0, RZ, 0xc0, !PT ;  /* 0x000000c005057812 */ /* 0x000fe400078ec0ff */
[----:B------:R-:W-:Y:S01]  /*a5d0*/  LEA.HI R9, R9, R7, RZ, 0x2 ;  /* 0x0000000709097211 */ /* 0x000fe200078f10ff */
[----:B------:R-:W-:Y:S01]  /*a5e0*/  IMAD.SHL.U32 R7, R7, 0x8, RZ ;  /* 0x0000000807077824 */ /* 0x000fe200078e00ff */
[----:B------:R-:W-:-:S02]  /*a5f0*/  IADD3 R6, R62, -R6, RZ ;  /* 0x800000063e067210 */ /* 0x000fc40007ffe0ff */
[C---:B------:R-:W-:Y:S02]  /*a600*/  LOP3.LUT R8, R5.reuse, 0x18, R63, 0xf8, !PT ;  /* 0x0000001805087812 */ /* 0x040fe400078ef83f */
[----:B------:R-:W-:Y:S01]  /*a610*/  SHF.R.U32.HI R10, RZ, 0x3, R5 ;  /* 0x00000003ff0a7819 */ /* 0x000fe20000011605 */
[----:B------:R-:W-:Y:S01]  /*a620*/  IMAD R6, R64, 0x8, R6 ;  /* 0x0000000840067824 */ /* 0x000fe200078e0206 */
[----:B------:R-:W-:Y:S01]  /*a630*/  LOP3.LUT R5, R5, 0x18, R7, 0xf8, !PT ;  /* 0x0000001805057812 */ /* 0x000fe200078ef807 */
[----:B------:R-:W-:Y:S01]  /*a640*/  IMAD.SHL.U32 R7, R9, 0x400, RZ ;  /* 0x0000040009077824 */ /* 0x000fe200078e00ff */
[-C--:B------:R-:W-:Y:S02]  /*a650*/  LOP3.LUT R8, R8, R10.reuse, RZ, 0x3c, !PT ;  /* 0x0000000a08087212 */ /* 0x080fe400078e3cff */
[----:B------:R-:W-:Y:S02]  /*a660*/  SHF.L.U32 R6, R6, 0x5, RZ ;  /* 0x0000000506067819 */ /* 0x000fe400000006ff */
[----:B------:R-:W-:-:S02]  /*a670*/  LOP3.LUT R5, R5, R10, RZ, 0x3c, !PT ;  /* 0x0000000a05057212 */ /* 0x000fc400078e3cff */
[----:B------:R-:W-:Y:S02]  /*a680*/  LOP3.LUT R7, R7, 0x7ffff000, RZ, 0xc0, !PT ;  /* 0x7ffff00007077812 */ /* 0x000fe400078ec0ff */
[----:B------:R-:W-:Y:S02]  /*a690*/  IADD3 R8, R6, R8, RZ ;  /* 0x0000000806087210 */ /* 0x000fe40007ffe0ff */
[----:B------:R-:W-:Y:S01]  /*a6a0*/  IADD3 R5, R5, R7, R6 ;  /* 0x0000000705057210 */ /* 0x000fe20007ffe006 */
[----:B------:R-:W-:Y:S02]  /*a6b0*/  IMAD.U32 R6, R53, 0x10000, RZ ;  /* 0x0001000035067824 */ /* 0x000fe400078e00ff */
[----:B------:R-:W-:Y:S01]  /*a6c0*/  IMAD.SHL.U32 R33, R8, 0x2, RZ ;  /* 0x0000000208217824 */ /* 0x000fe200078e00ff */
[----:B------:R-:W-:Y:S02]  /*a6d0*/  SHF.L.U32 R32, R5, 0x1, RZ ;  /* 0x0000000105207819 */ /* 0x000fe400000006ff */
[----:B------:R-:W-:-:S02]  /*a6e0*/  LOP3.LUT R5, R37, 0xffff0000, RZ, 0xc0, !PT ;  /* 0xffff000025057812 */ /* 0x000fc400078ec0ff */
[----:B------:R-:W1:Y:S04]  /*a6f0*/  LDS.128 R12, [R33+0x6100] ;  /* 0x00610000210c7984 */ /* 0x000e680000000c00 */
[----:B------:R-:W2:Y:S01]  /*a700*/  LDS.128 R8, [R32+0x6100] ;  /* 0x0061000020087984 */ /* 0x000ea20000000c00 */
[C---:B-1----:R-:W-:Y:S01]  /*a710*/  IMAD.U32 R17, R12.reuse, 0x10000, RZ ;  /* 0x000100000c117824 */ /* 0x042fe200078e00ff */
[----:B------:R-:W-:Y:S01]  /*a720*/  LOP3.LUT R20, R12, 0xffff0000, RZ, 0xc0, !PT ;  /* 0xffff00000c147812 */ /* 0x000fe200078ec0ff */
[----:B------:R-:W-:Y:S01]  /*a730*/  IMAD.U32 R12, R37, 0x10000, RZ ;  /* 0x00010000250c7824 */ /* 0x000fe200078e00ff */
[----:B------:R-:W-:Y:S02]  /*a740*/  SHF.L.U32 R21, R13, 0x10, RZ ;  /* 0x000000100d157819 */ /* 0x000fe400000006ff */
[----:B--2---:R-:W-:-:S02]  /*a750*/  SHF.L.U32 R7, R10, 0x10, RZ ;  /* 0x000000100a077819 */ /* 0x004fc400000006ff */
[----:B------:R-:W-:Y:S01]  /*a760*/  LOP3.LUT R28, R13, 0xffff0000, RZ, 0xc0, !PT ;  /* 0xffff00000d1c7812 */ /* 0x000fe200078ec0ff */
[C---:B------:R-:W-:Y:S01]  /*a770*/  IMAD.U32 R13, R14.reuse, 0x10000, RZ ;  /* 0x000100000e0d7824 */ /* 0x040fe200078e00ff */
[----:B------:R-:W-:Y:S01]  /*a780*/  LOP3.LUT R16, R14, 0xffff0000, RZ, 0xc0, !PT ;  /* 0xffff00000e107812 */ /* 0x000fe200078ec0ff */
[C---:B------:R-:W-:Y:S01]  /*a790*/  IMAD.U32 R14, R8.reuse, 0x10000, RZ ;  /* 0x00010000080e7824 */ /* 0x040fe200078e00ff */
[C---:B------:R-:W-:Y:S02]  /*a7a0*/  SHF.L.U32 R25, R15.reuse, 0x10, RZ ;  /* 0x000000100f197819 */ /* 0x040fe400000006ff */
[----:B------:R-:W-:Y:S02]  /*a7b0*/  LOP3.LUT R27, R15, 0xffff0000, RZ, 0xc0, !PT ;  /* 0xffff00000f1b7812 */ /* 0x000fe400078ec0ff */
[----:B------:R-:W-:Y:S01]  /*a7c0*/  LOP3.LUT R15, R8, 0xffff0000, RZ, 0xc0, !PT ;  /* 0xffff0000080f7812 */ /* 0x000fe200078ec0ff */
[----:B------:R-:W-:Y:S01]  /*a7d0*/  FMUL.FTZ R8, R7, R12 ;  /* 0x0000000c07087220 */ /* 0x000fe20000410000 */
[----:B------:R-:W-:Y:S01]  /*a7e0*/  SHF.L.U32 R19, R9, 0x10, RZ ;  /* 0x0000001009137819 */ /* 0x000fe200000006ff */
[-C--:B------:R-:W-:Y:S01]  /*a7f0*/  FMUL.FTZ R7, R7, R6.reuse ;  /* 0x0000000607077220 */ /* 0x080fe20000410000 */
[----:B------:R-:W-:Y:S01]  /*a800*/  LOP3.LUT R23, R9, 0xffff0000, RZ, 0xc0, !PT ;  /* 0xffff000009177812 */ /* 0x000fe200078ec0ff */
[C---:B------:R-:W-:Y:S01]  /*a810*/  FFMA.FTZ R36, R13.reuse, R6, -R8 ;  /* 0x000000060d247223 */ /* 0x040fe20000010808 */
[----:B------:R-:W-:Y:S01]  /*a820*/  LOP3.LUT R9, R10, 0xffff0000, RZ, 0xc0, !PT ;  /* 0xffff00000a097812 */ /* 0x000fe200078ec0ff */
[----:B------:R-:W-:Y:S01]  /*a830*/  FFMA.FTZ R35, R13, R12, R7 ;  /* 0x0000000c0d237223 */ /* 0x000fe20000010007 */
[----:B------:R-:W-:Y:S01]  /*a840*/  LOP3.LUT R6, R53, 0xffff0000, RZ, 0xc0, !PT ;  /* 0xffff000035067812 */ /* 0x000fe200078ec0ff */
[----:B------:R-:W-:Y:S01]  /*a850*/  IMAD.U32 R8, R38, 0x10000, RZ ;  /* 0x0001000026087824 */ /* 0x000fe200078e00ff */
[----:B------:R-:W-:Y:S01]  /*a860*/  SHF.L.U32 R7, R57, 0x10, RZ ;  /* 0x0000001039077819 */ /* 0x000fe200000006ff */
[----:B------:R-:W-:Y:S01]  /*a870*/  FMUL.FTZ R10, R9, R5 ;  /* 0x00000005090a7220 */ /* 0x000fe20000410000 */
[----:B------:R-:W-:Y:S01]  /*a880*/  SHF.L.U32 R18, R11, 0x10, RZ ;  /* 0x000000100b127819 */ /* 0x000fe200000006ff */
[-C--:B------:R-:W-:Y:S01]  /*a890*/  FMUL.FTZ R9, R9, R6.reuse ;  /* 0x0000000609097220 */ /* 0x080fe20000410000 */
[----:B------:R-:W-:Y:S01]  /*a8a0*/  LOP3.LUT R22, R11, 0xffff0000, RZ, 0xc0, !PT ;  /* 0xffff00000b167812 */ /* 0x000fe200078ec0ff */
[----:B------:R-:W-:Y:S01]  /*a8b0*/  FFMA.FTZ R34, R16, R6, -R10 ;  /* 0x0000000610227223 */ /* 0x000fe2000001080a */
[----:B------:R-:W-:Y:S01]  /*a8c0*/  LOP3.LUT R11, R38, 0xffff0000, RZ, 0xc0, !PT ;  /* 0xffff0000260b7812 */ /* 0x000fe200078ec0ff */
[----:B------:R-:W-:-:S02]  /*a8d0*/  FMUL.FTZ R6, R14, R8 ;  /* 0x000000080e067220 */ /* 0x000fc40000410000 */
[----:B------:R-:W-:Y:S01]  /*a8e0*/  FMUL.FTZ R10, R14, R7 ;  /* 0x000000070e0a7220 */ /* 0x000fe20000410000 */
[----:B------:R-:W-:Y:S01]  /*a8f0*/  F2FP.BF16.PACK_AB R14, R34, R36 ;  /* 0x00000024220e723e */ /* 0x000fe200000010ff */
[----:B------:R-:W-:Y:S01]  /*a900*/  FFMA.FTZ R31, R16, R5, R9 ;  /* 0x00000005101f7223 */ /* 0x000fe20000010009 */
[----:B------:R-:W-:Y:S01]  /*a910*/  LOP3.LUT R5, R57, 0xffff0000, RZ, 0xc0, !PT ;  /* 0xffff000039057812 */ /* 0x000fe200078ec0ff */
[----:B------:R-:W-:Y:S01]  /*a920*/  FFMA.FTZ R30, R17, R7, -R6 ;  /* 0x00000007111e7223 */ /* 0x000fe20000010806 */
[----:B------:R-:W-:Y:S01]  /*a930*/  SHF.L.U32 R6, R39, 0x10, RZ ;  /* 0x0000001027067819 */ /* 0x000fe200000006ff */
[----:B------:R-:W-:Y:S02]  /*a940*/  FFMA.FTZ R29, R17, R8, R10 ;  /* 0x00000008111d7223 */ /* 0x000fe4000001000a */
[C---:B------:R-:W-:Y:S02]  /*a950*/  FMUL.FTZ R8, R15.reuse, R11 ;  /* 0x0000000b0f087220 */ /* 0x040fe40000410000 */
[----:B------:R-:W-:-:S02]  /*a960*/  FMUL.FTZ R12, R15, R5 ;  /* 0x000000050f0c7220 */ /* 0x000fc40000410000 */
[----:B------:R-:W-:Y:S02]  /*a970*/  IMAD.U32 R7, R52, 0x10000, RZ ;  /* 0x0001000034077824 */ /* 0x000fe400078e00ff */
[----:B------:R-:W-:Y:S02]  /*a980*/  IMAD.U32 R9, R40, 0x10000, RZ ;  /* 0x0001000028097824 */ /* 0x000fe400078e00ff */
[----:B------:R-:W-:Y:S01]  /*a990*/  FFMA.FTZ R26, R20, R5, -R8 ;  /* 0x00000005141a7223 */ /* 0x000fe20000010808 */
[----:B------:R-:W-:Y:S01]  /*a9a0*/  SHF.L.U32 R5, R48, 0x10, RZ ;  /* 0x0000001030057819 */ /* 0x000fe200000006ff */
[C---:B------:R-:W-:Y:S02]  /*a9b0*/  FMUL.FTZ R10, R19.reuse, R6 ;  /* 0x00000006130a7220 */ /* 0x040fe40000410000 */
[----:B------:R-:W-:Y:S02]  /*a9c0*/  FFMA.FTZ R24, R20, R11, R12 ;  /* 0x0000000b14187223 */ /* 0x000fe4000001000c */
[----:B------:R-:W-:-:S02]  /*a9d0*/  FMUL.FTZ R8, R19, R7 ;  /* 0x0000000713087220 */ /* 0x000fc40000410000 */
[----:B------:R-:W-:Y:S02]  /*a9e0*/  FMUL.FTZ R11, R18, R9 ;  /* 0x00000009120b7220 */ /* 0x000fe40000410000 */
[C---:B------:R-:W-:Y:S01]  /*a9f0*/  FFMA.FTZ R20, R21.reuse, R7, -R10 ;  /* 0x0000000715147223 */ /* 0x040fe2000001080a */
[----:B------:R-:W-:Y:S01]  /*aa00*/  LOP3.LUT R7, R48, 0xffff0000, RZ, 0xc0, !PT ;  /* 0xffff000030077812 */ /* 0x000fe200078ec0ff */
[----:B------:R-:W-:Y:S01]  /*aa10*/  FFMA.FTZ R19, R21, R6, R8 ;  /* 0x0000000615137223 */ /* 0x000fe20000010008 */
[----:B------:R-:W-:Y:S01]  /*aa20*/  LOP3.LUT R6, R39, 0xffff0000, RZ, 0xc0, !PT ;  /* 0xffff000027067812 */ /* 0x000fe200078ec0ff */
[-C--:B------:R-:W-:Y:S01]  /*aa30*/  FMUL.FTZ R10, R18, R5.reuse ;  /* 0x00000005120a7220 */ /* 0x080fe20000410000 */
[----:B------:R-:W-:Y:S01]  /*aa40*/  LOP3.LUT R8, R52, 0xffff0000, RZ, 0xc0, !PT ;  /* 0xffff000034087812 */ /* 0x000fe200078ec0ff */
[C---:B------:R-:W-:Y:S01]  /*aa50*/  FFMA.FTZ R17, R25.reuse, R5, -R11 ;  /* 0x0000000519117223 */ /* 0x040fe2000001080b */
[----:B------:R-:W-:Y:S01]  /*aa60*/  LOP3.LUT R5, R40, 0xffff0000, RZ, 0xc0, !PT ;  /* 0xffff000028057812 */ /* 0x000fe200078ec0ff */
[----:B------:R-:W-:-:S02]  /*aa70*/  FFMA.FTZ R16, R25, R9, R10 ;  /* 0x0000000919107223 */ /* 0x000fc4000001000a */
[C---:B------:R-:W-:Y:S02]  /*aa80*/  FMUL.FTZ R12, R23.reuse, R6 ;  /* 0x00000006170c7220 */ /* 0x040fe40000410000 */
[-C--:B------:R-:W-:Y:S02]  /*aa90*/  FMUL.FTZ R11, R23, R8.reuse ;  /* 0x00000008170b7220 */ /* 0x080fe40000410000 */
[C---:B------:R-:W-:Y:S02]  /*aaa0*/  FMUL.FTZ R10, R22.reuse, R5 ;  /* 0x00000005160a7220 */ /* 0x040fe40000410000 */
[----:B------:R-:W-:Y:S02]  /*aab0*/  FMUL.FTZ R9, R22, R7 ;  /* 0x0000000716097220 */ /* 0x000fe40000410000 */
[----:B------:R-:W-:Y:S01]  /*aac0*/  FFMA.FTZ R13, R28, R8, -R12 ;  /* 0x000000081c0d7223 */ /* 0x000fe2000001080c */
[----:B------:R-:W-:Y:S01]  /*aad0*/  F2FP.BF16.PACK_AB R12, R26, R30 ;  /* 0x0000001e1a0c723e */ /* 0x000fe200000010ff */
[----:B------:R-:W-:Y:S01]  /*aae0*/  FFMA.FTZ R6, R28, R6, R11 ;  /* 0x000000061c067223 */ /* 0x000fe2000001000b */
[----:B------:R-:W-:Y:S01]  /*aaf0*/  F2FP.BF16.PACK_AB R8, R24, R29 ;  /* 0x0000001d1808723e */ /* 0x000fe200000010ff */
[----:B------:R-:W-:Y:S01]  /*ab00*/  FFMA.FTZ R15, R27, R7, -R10 ;  /* 0x000000071b0f7223 */ /* 0x000fe2000001080a */
[----:B------:R-:W-:Y:S01]  /*ab10*/  F2FP.BF16.PACK_AB R13, R13, R20 ;  /* 0x000000140d0d723e */ /* 0x000fe200000010ff */
[----:B------:R-:W-:Y:S01]  /*ab20*/  FFMA.FTZ R11, R27, R5, R9 ;  /* 0x000000051b0b7223 */ /* 0x000fe20000010009 */
[----:B------:R-:W-:-:S02]  /*ab30*/  F2FP.BF16.PACK_AB R10, R31, R35 ;  /* 0x000000231f0a723e */ /* 0x000fc400000010ff */
[----:B------:R-:W-:Y:S02]  /*ab40*/  F2FP.BF16.PACK_AB R15, R15, R17 ;  /* 0x000000110f0f723e */ /* 0x000fe400000010ff */
[----:B------:R-:W-:Y:S02]  /*ab50*/  F2FP.BF16.PACK_AB R9, R6, R19 ;  /* 0x000000130609723e */ /* 0x000fe400000010ff */
[----:B------:R-:W-:Y:S01]  /*ab60*/  F2FP.BF16.PACK_AB R11, R11, R16 ;  /* 0x000000100b0b723e */ /* 0x000fe200000010ff */
[----:B------:R1:W-:Y:S04]  /*ab70*/  STS.128 [R33+0x6100], R12 ;  /* 0x0061000c21007388 */ /* 0x0003e80000000c00 */
[----:B------:R1:W-:Y:S02]  /*ab80*/  STS.128 [R32+0x6100], R8 ;  /* 0x0061000820007388 */ /* 0x0003e40000000c00 */
.L_x_125:
[----:B------:R-:W-:Y:S05]  /*ab90*/  BSYNC B0 ;  /* 0x0000000000007941 */ /* 0x000fea0003800000 */
.L_x_124:
[----:B------:R-:W-:Y:S01]  /*aba0*/  IADD3 R5, R63, 0x10, RZ ;  /* 0x000000103f057810 */ /* 0x000fe20007ffe0ff */
[----:B------:R-:W-:Y:S03]  /*abb0*/  BSSY B0, `(.L_x_126) ;  /* 0x000006c000007945 */ /* 0x000fe60003800000 */
[----:B------:R-:W-:-:S13]  /*abc0*/  ISETP.GE.AND P0, PT, R5, c[0x0][0x27c], PT ;  /* 0x00009f0005007a0c */ /* 0x000fda0003f06270 */
[----:B------:R-:W-:Y:S05]  /*abd0*/  @P0 BRA `(.L_x_127) ;  /* 0x0000069000000947 */ /* 0x000fea0003800000 */
[----:B-1----:R-:W-:Y:S01]  /*abe0*/  SHF.R.S32.HI R8, RZ, 0x1f, R5 ;  /* 0x0000001fff087819 */ /* 0x002fe20000011405 */
[----:B------:R-:W-:Y:S01]  /*abf0*/  IMAD.SHL.U32 R9, R65, 0x40, RZ ;  /* 0x0000004041097824 */ /* 0x000fe200078e00ff */
[----:B------:R-:W-:Y:S01]  /*ac00*/  LEA.HI R10, R62, R62, RZ, 0x1 ;  /* 0x0000003e3e0a7211 */ /* 0x000fe200078f08ff */
[----:B------:R-:W-:Y:S01]  /*ac10*/  IMAD.MOV.U32 R11, RZ, RZ, c[0x0][0x27c] ;  /* 0x00009f00ff0b7624 */ /* 0x000fe200078e00ff */
[CC--:B------:R-:W-:Y:S02]  /*ac20*/  LEA.HI R7, R8.reuse, R5.reuse, RZ, 0x3 ;  /* 0x0000000508077211 */ /* 0x0c0fe400078f18ff */
[----:B------:R-:W-:Y:S02]  /*ac30*/  LEA.HI R8, R8, R5, RZ, 0x5 ;  /* 0x0000000508087211 */ /* 0x000fe400078f28ff */
[----:B------:R-:W-:Y:S02]  /*ac40*/  LOP3.LUT R10, R10, 0x7fffffe, RZ, 0xc0, !PT ;  /* 0x07fffffe0a0a7812 */ /* 0x000fe400078ec0ff */
[----:B------:R-:W-:-:S02]  /*ac50*/  SHF.R.S32.HI R6, RZ, 0x3, R7 ;  /* 0x00000003ff067819 */ /* 0x000fc40000011407 */
[----:B------:R-:W-:Y:S02]  /*ac60*/  LOP3.LUT R5, R9, 0xc0, RZ, 0xc0, !PT ;  /* 0x000000c009057812 */ /* 0x000fe400078ec0ff */
[----:B------:R-:W-:Y:S01]  /*ac70*/  SHF.L.U32 R9, R8, 0x7, RZ ;  /* 0x0000000708097819 */ /* 0x000fe200000006ff */
[----:B------:R-:W-:Y:S01]  /*ac80*/  IMAD.IADD R8, R62, 0x1, -R10 ;  /* 0x000000013e087824 */ /* 0x000fe200078e0a0a */
[----:B------:R-:W-:Y:S02]  /*ac90*/  LEA.HI R6, R11, R6, RZ, 0x1d ;  /* 0x000000060b067211 */ /* 0x000fe400078fe8ff */
[----:B------:R-:W-:Y:S01]  /*aca0*/  LOP3.LUT R10, R5, 0x18, R7, 0xf8, !PT ;  /* 0x00000018050a7812 */ /* 0x000fe200078ef807 */
[----:B------:R-:W-:Y:S01]  /*acb0*/  IMAD R7, R64, 0x8, R8 ;  /* 0x0000000840077824 */ /* 0x000fe200078e0208 */
[----:B------:R-:W-:Y:S02]  /*acc0*/  SHF.R.S32.HI R8, RZ, 0x1f, R6 ;  /* 0x0000001fff087819 */ /* 0x000fe40000011406 */
[----:B------:R-:W-:Y:S01]  /*acd0*/  LOP3.LUT R11, R9, 0x7ffff000, RZ, 0xc0, !PT ;  /* 0x7ffff000090b7812 */ /* 0x000fe200078ec0ff */
[----:B------:R-:W-:Y:S01]  /*ace0*/  IMAD.SHL.U32 R7, R7, 0x20, RZ ;  /* 0x0000002007077824 */ /* 0x000fe200078e00ff */
[----:B------:R-:W-:-:S02]  /*acf0*/  SHF.L.U32 R9, R6, 0x3, RZ ;  /* 0x0000000306097819 */ /* 0x000fc400000006ff */
[----:B------:R-:W-:Y:S02]  /*ad00*/  LEA.HI R6, R8, R6, RZ, 0x2 ;  /* 0x0000000608067211 */ /* 0x000fe400078f10ff */
[----:B------:R-:W-:Y:S02]  /*ad10*/  SHF.R.U32.HI R12, RZ, 0x3, R5 ;  /* 0x00000003ff0c7819 */ /* 0x000fe40000011605 */
[----:B------:R-:W-:Y:S01]  /*ad20*/  LOP3.LUT R8, R5, 0x18, R9, 0xf8, !PT ;  /* 0x0000001805087812 */ /* 0x000fe200078ef809 */
[----:B------:R-:W-:Y:S01]  /*ad30*/  IMAD.SHL.U32 R5, R6, 0x400, RZ ;  /* 0x0000040006057824 */ /* 0x000fe200078e00ff */
[-C--:B------:R-:W-:Y:S02]  /*ad40*/  LOP3.LUT R10, R10, R12.reuse, RZ, 0x3c, !PT ;  /* 0x0000000c0a0a7212 */ /* 0x080fe400078e3cff */
[----:B------:R-:W-:Y:S02]  /*ad50*/  LOP3.LUT R6, R8, R12, RZ, 0x3c, !PT ;  /* 0x0000000c08067212 */ /* 0x000fe400078e3cff */
[----:B------:R-:W-:-:S02]  /*ad60*/  LOP3.LUT R5, R5, 0x7ffff000, RZ, 0xc0, !PT ;  /* 0x7ffff00005057812 */ /* 0x000fc400078ec0ff */
[--C-:B------:R-:W-:Y:S02]  /*ad70*/  IADD3 R9, R10, R11, R7.reuse ;  /* 0x0000000b0a097210 */ /* 0x100fe40007ffe007 */
[----:B------:R-:W-:Y:S02]  /*ad80*/  IADD3 R5, R6, R5, R7 ;  /* 0x0000000506057210 */ /* 0x000fe40007ffe007 */
[----:B------:R-:W-:-:S03]  /*ad90*/  SHF.L.U32 R32, R9, 0x1, RZ ;  /* 0x0000000109207819 */ /* 0x000fc600000006ff */
[----:B------:R-:W-:Y:S01]  /*ada0*/  IMAD.SHL.U32 R29, R5, 0x2, RZ ;  /* 0x00000002051d7824 */ /* 0x000fe200078e00ff */
[----:B------:R-:W-:Y:S01]  /*adb0*/  SHF.L.U32 R5, R49, 0x10, RZ ;  /* 0x0000001031057819 */ /* 0x000fe200000006ff */
[----:B------:R-:W1:Y:S04]  /*adc0*/  LDS.128 R12, [R32+0x6100] ;  /* 0x00610000200c7984 */ /* 0x000e680000000c00 */
[----:B------:R-:W2:Y:S01]  /*add0*/  LDS.128 R8, [R29+0x6100] ;  /* 0x006100001d087984 */ /* 0x000ea20000000c00 */
[C---:B-1----:R-:W-:Y:S01]  /*ade0*/  IMAD.U32 R16, R12.reuse, 0x10000, RZ ;  /* 0x000100000c107824 */ /* 0x042fe200078e00ff */
[----:B------:R-:W-:Y:S01]  /*adf0*/  LOP3.LUT R18, R12, 0xffff0000, RZ, 0xc0, !PT ;  /* 0xffff00000c127812 */ /* 0x000fe200078ec0ff */
[----:B------:R-:W-:Y:S01]  /*ae00*/  IMAD.U32 R17, R14, 0x10000, RZ ;  /* 0x000100000e117824 */ /* 0x000fe200078e00ff */
[----:B------:R-:W-:Y:S01]  /*ae10*/  SHF.L.U32 R21, R13, 0x10, RZ ;  /* 0x000000100d157819 */ /* 0x000fe200000006ff */
[----:B--2---:R-:W-:Y:S01]  /*ae20*/  IMAD.U32 R19, R9, 0x10000, RZ ;  /* 0x0001000009137824 */ /* 0x004fe200078e00ff */
[----:B------:R-:W-:Y:S01]  /*ae30*/  SHF.L.U32 R6, R8, 0x10, RZ ;  /* 0x0000001008067819 */ /* 0x000fe200000006ff */
[----:B------:R-:W-:Y:S01]  /*ae40*/  IMAD.U32 R24, R15, 0x10000, RZ ;  /* 0x000100000f187824 */ /* 0x000fe200078e00ff */
[----:B------:R-:W-:Y:S01]  /*ae50*/  LOP3.LUT R23, R9, 0xffff0000, RZ, 0xc0, !PT ;  /* 0xffff000009177812 */ /* 0x000fe200078ec0ff */
[----:B------:R-:W-:Y:S01]  /*ae60*/  IMAD.U32 R9, R42, 0x10000, RZ ;  /* 0x000100002a097824 */ /* 0x000fe200078e00ff */
[----:B------:R-:W-:-:S02]  /*ae70*/  LOP3.LUT R12, R8, 0xffff0000, RZ, 0xc0, !PT ;  /* 0xffff0000080c7812 */ /* 0x000fc400078ec0ff */
[----:B------:R-:W-:Y:S01]  /*ae80*/  LOP3.LUT R8, R42, 0xffff0000, RZ, 0xc0, !PT ;  /* 0xffff00002a087812 */ /* 0x000fe200078ec0ff */
[----:B------:R-:W-:Y:S01]  /*ae90*/  FMUL.FTZ R7, R6, R9 ;  /* 0x0000000906077220 */ /* 0x000fe20000410000 */
[----:B------:R-:W-:Y:S01]  /*aea0*/  LOP3.LUT R26, R13, 0xffff0000, RZ, 0xc0, !PT ;  /* 0xffff00000d1a7812 */ /* 0x000fe200078ec0ff */
[----:B------:R-:W-:Y:S01]  /*aeb0*/  IMAD.U32 R13, R10, 0x10000, RZ ;  /* 0x000100000a0d7824 */ /* 0x000fe200078e00ff */
[----:B------:R-:W-:Y:S01]  /*aec0*/  LOP3.LUT R20, R14, 0xffff0000, RZ, 0xc0, !PT ;  /* 0xffff00000e147812 */ /* 0x000fe200078ec0ff */
[-C--:B------:R-:W-:Y:S01]  /*aed0*/  FFMA.FTZ R34, R16, R5.reuse, -R7 ;  /* 0x0000000510227223 */ /* 0x080fe20000010807 */
[----:B------:R-:W-:Y:S01]  /*aee0*/  LOP3.LUT R14, R10, 0xffff0000, RZ, 0xc0, !PT ;  /* 0xffff00000a0e7812 */ /* 0x000fe200078ec0ff */
[----:B------:R-:W-:Y:S01]  /*aef0*/  FMUL.FTZ R10, R6, R5 ;  /* 0x00000005060a7220 */ /* 0x000fe20000410000 */
[----:B------:R-:W-:Y:S01]  /*af00*/  LOP3.LUT R25, R15, 0xffff0000, RZ, 0xc0, !PT ;  /* 0xffff00000f197812 */ /* 0x000fe200078ec0ff */
[C---:B------:R-:W-:Y:S01]  /*af10*/  IMAD.U32 R15, R11.reuse, 0x10000, RZ ;  /* 0x000100000b0f7824 */ /* 0x040fe200078e00ff */
[----:B------:R-:W-:Y:S01]  /*af20*/  LOP3.LUT R22, R11, 0xffff0000, RZ, 0xc0, !PT ;  /* 0xffff00000b167812 */ /* 0x000fe200078ec0ff */
[----:B------:R-:W-:Y:S01]  /*af30*/  FMUL.FTZ R11, R12, R8 ;  /* 0x000000080c0b7220 */ /* 0x000fe20000410000 */
[----:B------:R-:W-:Y:S01]  /*af40*/  LOP3.LUT R6, R49, 0xffff0000, RZ, 0xc0, !PT ;  /* 0xffff000031067812 */ /* 0x000fe200078ec0ff */
[----:B------:R-:W-:Y:S01]  /*af50*/  FFMA.FTZ R33, R16, R9, R10 ;  /* 0x0000000910217223 */ /* 0x000fe2000001000a */
[----:B------:R-:W-:Y:S01]  /*af60*/  SHF.L.U32 R7, R41, 0x10, RZ ;  /* 0x0000001029077819 */ /* 0x000fe200000006ff */
[----:B------:R-:W-:-:S02]  /*af70*/  IMAD.U32 R5, R45, 0x10000, RZ ;  /* 0x000100002d057824 */ /* 0x000fc400078e00ff */
[-C--:B------:R-:W-:Y:S02]  /*af80*/  FMUL.FTZ R10, R12, R6.reuse ;  /* 0x000000060c0a7220 */ /* 0x080fe40000410000 */
[C---:B------:R-:W-:Y:S01]  /*af90*/  FFMA.FTZ R31, R18.reuse, R6, -R11 ;  /* 0x00000006121f7223 */ /* 0x040fe2000001080b */
[----:B------:R-:W-:Y:S01]  /*afa0*/  LOP3.LUT R11, R41, 0xffff0000, RZ, 0xc0, !PT ;  /* 0xffff0000290b7812 */ /* 0x000fe200078ec0ff */
[C---:B------:R-:W-:Y:S02]  /*afb0*/  FMUL.FTZ R6, R13.reuse, R7 ;  /* 0x000000070d067220 */ /* 0x040fe40000410000 */
[-C--:B------:R-:W-:Y:S02]  /*afc0*/  FMUL.FTZ R9, R13, R5.reuse ;  /* 0x000000050d097220 */ /* 0x080fe40000410000 */
[----:B------:R-:W-:Y:S01]  /*afd0*/  FFMA.FTZ R28, R17, R5, -R6 ;  /* 0x00000005111c7223 */ /* 0x000fe20000010806 */
[----:B------:R-:W-:Y:S01]  /*afe0*/  LOP3.LUT R5, R45, 0xffff0000, RZ, 0xc0, !PT ;  /* 0xffff00002d057812 */ /* 0x000fe200078ec0ff */
[----:B------:R-:W-:Y:S01]  /*aff0*/  FFMA.FTZ R30, R18, R8, R10 ;  /* 0x00000008121e7223 */ /* 0x000fe2000001000a */
[----:B------:R-:W-:Y:S01]  /*b000*/  SHF.L.U32 R6, R43, 0x10, RZ ;  /* 0x000000102b067819 */ /* 0x000fe200000006ff */
[----:B------:R-:W-:-:S02]  /*b010*/  FMUL.FTZ R8, R14, R11 ;  /* 0x0000000b0e087220 */ /* 0x000fc40000410000 */
[----:B------:R-:W-:Y:S02]  /*b020*/  FFMA.FTZ R27, R17, R7, R9 ;  /* 0x00000007111b7223 */ /* 0x000fe40000010009 */
[-C--:B------:R-:W-:Y:S02]  /*b030*/  FMUL.FTZ R12, R14, R5.reuse ;  /* 0x000000050e0c7220 */ /* 0x080fe40000410000 */
[----:B------:R-:W-:Y:S02]  /*b040*/  IMAD.U32 R7, R50, 0x10000, RZ ;  /* 0x0001000032077824 */ /* 0x000fe400078e00ff */
[----:B------:R-:W-:Y:S02]  /*b050*/  IMAD.U32 R9, R44, 0x10000, RZ ;  /* 0x000100002c097824 */ /* 0x000fe400078e00ff */
[----:B------:R-:W-:Y:S01]  /*b060*/  FFMA.FTZ R14, R20, R5, -R8 ;  /* 0x00000005140e7223 */ /* 0x000fe20000010808 */
[----:B------:R-:W-:Y:S01]  /*b070*/  SHF.L.U32 R5, R46, 0x10, RZ ;  /* 0x000000102e057819 */ /* 0x000fe200000006ff */
[----:B------:R-:W-:-:S02]  /*b080*/  FMUL.FTZ R10, R19, R6 ;  /* 0x00000006130a7220 */ /* 0x000fc40000410000 */
[----:B------:R-:W-:Y:S01]  /*b090*/  FFMA.FTZ R20, R20, R11, R12 ;  /* 0x0000000b14147223 */ /* 0x000fe2000001000c */
[----:B------:R-:W-:Y:S01]  /*b0a0*/  F2FP.BF16.PACK_AB R14, R14, R28 ;  /* 0x0000001c0e0e723e */ /* 0x000fe200000010ff */
[----:B------:R-:W-:Y:S02]  /*b0b0*/  FMUL.FTZ R8, R19, R7 ;  /* 0x0000000713087220 */ /* 0x000fe40000410000 */
[----:B------:R-:W-:Y:S02]  /*b0c0*/  FMUL.FTZ R11, R15, R9 ;  /* 0x000000090f0b7220 */ /* 0x000fe40000410000 */
[C---:B------:R-:W-:Y:S01]  /*b0d0*/  FFMA.FTZ R19, R21.reuse, R7, -R10 ;  /* 0x0000000715137223 */ /* 0x040fe2000001080a */
[----:B------:R-:W-:Y:S01]  /*b0e0*/  LOP3.LUT R7, R46, 0xffff0000, RZ, 0xc0, !PT ;  /* 0xffff00002e077812 */ /* 0x000fe200078ec0ff */
[----:B------:R-:W-:Y:S01]  /*b0f0*/  FFMA.FTZ R18, R21, R6, R8 ;  /* 0x0000000615127223 */ /* 0x000fe20000010008 */
[----:B------:R-:W-:Y:S01]  /*b100*/  LOP3.LUT R6, R43, 0xffff0000, RZ, 0xc0, !PT ;  /* 0xffff00002b067812 */ /* 0x000fe200078ec0ff */
[-C--:B------:R-:W-:Y:S01]  /*b110*/  FMUL.FTZ R10, R15, R5.reuse ;  /* 0x000000050f0a7220 */ /* 0x080fe20000410000 */
[----:B------:R-:W-:Y:S01]  /*b120*/  LOP3.LUT R8, R50, 0xffff0000, RZ, 0xc0, !PT ;  /* 0xffff000032087812 */ /* 0x000fe200078ec0ff */
[----:B------:R-:W-:Y:S01]  /*b130*/  FFMA.FTZ R17, R24, R5, -R11 ;  /* 0x0000000518117223 */ /* 0x000fe2000001080b */
[----:B------:R-:W-:Y:S01]  /*b140*/  LOP3.LUT R5, R44, 0xffff0000, RZ, 0xc0, !PT ;  /* 0xffff00002c057812 */ /* 0x000fe200078ec0ff */
[----:B------:R-:W-:-:S02]  /*b150*/  FFMA.FTZ R16, R24, R9, R10 ;  /* 0x0000000918107223 */ /* 0x000fc4000001000a */
[C---:B------:R-:W-:Y:S02]  /*b160*/  FMUL.FTZ R12, R23.reuse, R6 ;  /* 0x00000006170c7220 */ /* 0x040fe40000410000 */
[-C--:B------:R-:W-:Y:S02]  /*b170*/  FMUL.FTZ R11, R23, R8.reuse ;  /* 0x00000008170b7220 */ /* 0x080fe40000410000 */
[C---:B------:R-:W-:Y:S02]  /*b180*/  FMUL.FTZ R10, R22.reuse, R5 ;  /* 0x00000005160a7220 */ /* 0x040fe40000410000 */
[----:B------:R-:W-:Y:S02]  /*b190*/  FMUL.FTZ R9, R22, R7 ;  /* 0x0000000716097220 */ /* 0x000fe40000410000 */
[C---:B------:R-:W-:Y:S01]  /*b1a0*/  FFMA.FTZ R13, R26.reuse, R8, -R12 ;  /* 0x000000081a0d7223 */ /* 0x040fe2000001080c */
        /* <DEDUP_REMOVED lines=12> */
.L_x_127:
[----:B------:R-:W-:Y:S05]  /*b270*/  BSYNC B0 ;  /* 0x0000000000007941 */ /* 0x000fea0003800000 */
.L_x_126:
[----:B------:R-:W-:-:S04]  /*b280*/  IADD3 R5, R63, 0x20, RZ ;  /* 0x000000203f057810 */ /* 0x000fc80007ffe0ff */
[----:B------:R-:W-:-:S13]  /*b290*/  ISETP.GE.AND P0, PT, R5, c[0x0][0x27c], PT ;  /* 0x00009f0005007a0c */ /* 0x000fda0003f06270 */
[----:B------:R-:W-:Y:S05]  /*b2a0*/  @P0 BRA `(.L_x_123) ;  /* 0x0000069000000947 */ /* 0x000fea0003800000 */
[----:B-1----:R-:W-:Y:S01]  /*b2b0*/  SHF.R.S32.HI R9, RZ, 0x1f, R5 ;  /* 0x0000001fff097819 */ /* 0x002fe20000011405 */
[----:B------:R-:W-:Y:S01]  /*b2c0*/  IMAD.SHL.U32 R10, R65, 0x40, RZ ;  /* 0x00000040410a7824 */ /* 0x000fe200078e00ff */
[----:B------:R-:W-:Y:S01]  /*b2d0*/  LEA.HI R8, R62, R62, RZ, 0x1 ;  /* 0x0000003e3e087211 */ /* 0x000fe200078f08ff */
[----:B------:R-:W-:Y:S01]  /*b2e0*/  IMAD.MOV.U32 R11, RZ, RZ, c[0x0][0x27c] ;  /* 0x00009f00ff0b7624 */ /* 0x000fe200078e00ff */
[CC--:B------:R-:W-:Y:S02]  /*b2f0*/  LEA.HI R7, R9.reuse, R5.reuse, RZ, 0x3 ;  /* 0x0000000509077211 */ /* 0x0c0fe400078f18ff */
[----:B------:R-:W-:Y:S02]  /*b300*/  LOP3.LUT R8, R8, 0x7fffffe, RZ, 0xc0, !PT ;  /* 0x07fffffe08087812 */ /* 0x000fe400078ec0ff */
[----:B------:R-:W-:Y:S02]  /*b310*/  LEA.HI R9, R9, R5, RZ, 0x5 ;  /* 0x0000000509097211 */ /* 0x000fe400078f28ff */
[----:B------:R-:W-:-:S02]  /*b320*/  SHF.R.S32.HI R6, RZ, 0x3, R7 ;  /* 0x00000003ff067819 */ /* 0x000fc40000011407 */
[----:B------:R-:W-:Y:S01]  /*b330*/  LOP3.LUT R5, R10, 0xc0, RZ, 0xc0, !PT ;  /* 0x000000c00a057812 */ /* 0x000fe200078ec0ff */
[----:B------:R-:W-:Y:S01]  /*b340*/  IMAD.SHL.U32 R9, R9, 0x80, RZ ;  /* 0x0000008009097824 */ /* 0x000fe200078e00ff */
[----:B------:R-:W-:Y:S02]  /*b350*/  IADD3 R8, R62, -R8, RZ ;  /* 0x800000083e087210 */ /* 0x000fe40007ffe0ff */
[----:B------:R-:W-:Y:S02]  /*b360*/  LEA.HI R6, R11, R6, RZ, 0x1d ;  /* 0x000000060b067211 */ /* 0x000fe400078fe8ff */
[----:B------:R-:W-:Y:S01]  /*b370*/  LOP3.LUT R10, R5, 0x18, R7, 0xf8, !PT ;  /* 0x00000018050a7812 */ /* 0x000fe200078ef807 */
[----:B------:R-:W-:Y:S01]  /*b380*/  IMAD R7, R64, 0x8, R8 ;  /* 0x0000000840077824 */ /* 0x000fe200078e0208 */
[----:B------:R-:W-:Y:S02]  /*b390*/  SHF.R.U32.HI R12, RZ, 0x3, R5 ;  /* 0x00000003ff0c7819 */ /* 0x000fe40000011605 */
[----:B------:R-:W-:-:S02]  /*b3a0*/  LOP3.LUT R11, R9, 0x7ffff000, RZ, 0xc0, !PT ;  /* 0x7ffff000090b7812 */ /* 0x000fc400078ec0ff */
[----:B------:R-:W-:Y:S02]  /*b3b0*/  SHF.R.S32.HI R8, RZ, 0x1f, R6 ;  /* 0x0000001fff087819 */ /* 0x000fe40000011406 */
[----:B------:R-:W-:Y:S02]  /*b3c0*/  LOP3.LUT R9, R10, R12, RZ, 0x3c, !PT ;  /* 0x0000000c0a097212 */ /* 0x000fe400078e3cff */
[----:B------:R-:W-:Y:S01]  /*b3d0*/  SHF.L.U32 R10, R7, 0x5, RZ ;  /* 0x00000005070a7819 */ /* 0x000fe200000006ff */
[----:B------:R-:W-:Y:S01]  /*b3e0*/  IMAD.SHL.U32 R7, R6, 0x8, RZ ;  /* 0x0000000806077824 */ /* 0x000fe200078e00ff */
[----:B------:R-:W-:Y:S02]  /*b3f0*/  LEA.HI R6, R8, R6, RZ, 0x2 ;  /* 0x0000000608067211 */ /* 0x000fe400078f10ff */
[----:B------:R-:W-:Y:S02]  /*b400*/  IADD3 R8, R9, R11, R10 ;  /* 0x0000000b09087210 */ /* 0x000fe40007ffe00a */
[----:B------:R-:W-:Y:S01]  /*b410*/  LOP3.LUT R7, R5, 0x18, R7, 0xf8, !PT ;  /* 0x0000001805077812 */ /* 0x000fe200078ef807 */
[----:B------:R-:W-:Y:S01]  /*b420*/  IMAD.SHL.U32 R5, R6, 0x400, RZ ;  /* 0x0000040006057824 */ /* 0x000fe200078e00ff */
[----:B------:R-:W-:Y:S01]  /*b430*/  SHF.L.U32 R34, R8, 0x1, RZ ;  /* 0x0000000108227819 */ /* 0x000fe200000006ff */
[----:B------:R-:W-:Y:S01]  /*b440*/  IMAD.U32 R6, R55, 0x10000, RZ ;  /* 0x0001000037067824 */ /* 0x000fe200078e00ff */
[----:B------:R-:W-:-:S02]  /*b450*/  LOP3.LUT R7, R7, R12, RZ, 0x3c, !PT ;  /* 0x0000000c07077212 */ /* 0x000fc400078e3cff */
[----:B------:R-:W-:Y:S01]  /*b460*/  LOP3.LUT R5, R5, 0x7ffff000, RZ, 0xc0, !PT ;  /* 0x7ffff00005057812 */ /* 0x000fe200078ec0ff */
[----:B------:R-:W1:Y:S03]  /*b470*/  LDS.128 R12, [R34+0x6100] ;  /* 0x00610000220c7984 */ /* 0x000e660000000c00 */
[----:B------:R-:W-:-:S05]  /*b480*/  IADD3 R5, R7, R5, R10 ;  /* 0x0000000507057210 */ /* 0x000fca0007ffe00a */
[----:B------:R-:W-:Y:S01]  /*b490*/  IMAD.SHL.U32 R31, R5, 0x2, RZ ;  /* 0x00000002051f7824 */ /* 0x000fe200078e00ff */
[----:B------:R-:W-:-:S04]  /*b4a0*/  LOP3.LUT R5, R47, 0xffff0000, RZ, 0xc0, !PT ;  /* 0xffff00002f057812 */ /* 0x000fc800078ec0ff */
[----:B------:R-:W2:Y:S01]  /*b4b0*/  LDS.128 R8, [R31+0x6100] ;  /* 0x006100001f087984 */ /* 0x000ea20000000c00 */
[C---:B-1----:R-:W-:Y:S01]  /*b4c0*/  IMAD.U32 R17, R12.reuse, 0x10000, RZ ;  /* 0x000100000c117824 */ /* 0x042fe200078e00ff */
[----:B------:R-:W-:Y:S01]  /*b4d0*/  LOP3.LUT R20, R12, 0xffff0000, RZ, 0xc0, !PT ;  /* 0xffff00000c147812 */ /* 0x000fe200078ec0ff */
[----:B------:R-:W-:Y:S01]  /*b4e0*/  IMAD.U32 R25, R15, 0x10000, RZ ;  /* 0x000100000f197824 */ /* 0x000fe200078e00ff */
[----:B------:R-:W-:Y:S02]  /*b4f0*/  SHF.L.U32 R12, R47, 0x10, RZ ;  /* 0x000000102f0c7819 */ /* 0x000fe400000006ff */
[C---:B------:R-:W-:Y:S02]  /*b500*/  SHF.L.U32 R21, R13.reuse, 0x10, RZ ;  /* 0x000000100d157819 */ /* 0x040fe400000006ff */
[----:B------:R-:W-:Y:S01]  /*b510*/  LOP3.LUT R28, R13, 0xffff0000, RZ, 0xc0, !PT ;  /* 0xffff00000d1c7812 */ /* 0x000fe200078ec0ff */
[C---:B------:R-:W-:Y:S01]  /*b520*/  IMAD.U32 R13, R14.reuse, 0x10000, RZ ;  /* 0x000100000e0d7824 */ /* 0x040fe200078e00ff */
[----:B------:R-:W-:-:S02]  /*b530*/  LOP3.LUT R16, R14, 0xffff0000, RZ, 0xc0, !PT ;  /* 0xffff00000e107812 */ /* 0x000fc400078ec0ff */
[----:B------:R-:W-:Y:S01]  /*b540*/  LOP3.LUT R27, R15, 0xffff0000, RZ, 0xc0, !PT ;  /* 0xffff00000f1b7812 */ /* 0x000fe200078ec0ff */
[----:B--2---:R-:W-:Y:S01]  /*b550*/  IMAD.U32 R7, R10, 0x10000, RZ ;  /* 0x000100000a077824 */ /* 0x004fe200078e00ff */
[C---:B------:R-:W-:Y:S01]  /*b560*/  LOP3.LUT R15, R8.reuse, 0xffff0000, RZ, 0xc0, !PT ;  /* 0xffff0000080f7812 */ /* 0x040fe200078ec0ff */
[----:B------:R-:W-:Y:S01]  /*b570*/  IMAD.U32 R14, R8, 0x10000, RZ ;  /* 0x00010000080e7824 */ /* 0x000fe200078e00ff */
[----:B------:R-:W-:Y:S01]  /*b580*/  SHF.L.U32 R19, R9, 0x10, RZ ;  /* 0x0000001009137819 */ /* 0x000fe200000006ff */
[----:B------:R-:W-:Y:S01]  /*b590*/  FMUL.FTZ R8, R7, R12 ;  /* 0x0000000c07087220 */ /* 0x000fe20000410000 */
[----:B------:R-:W-:Y:S01]  /*b5a0*/  LOP3.LUT R23, R9, 0xffff0000, RZ, 0xc0, !PT ;  /* 0xffff000009177812 */ /* 0x000fe200078ec0ff */
[-C--:B------:R-:W-:Y:S01]  /*b5b0*/  FMUL.FTZ R7, R7, R6.reuse ;  /* 0x0000000607077220 */ /* 0x080fe20000410000 */
[----:B------:R-:W-:Y:S01]  /*b5c0*/  LOP3.LUT R9, R10, 0xffff0000, RZ, 0xc0, !PT ;  /* 0xffff00000a097812 */ /* 0x000fe200078ec0ff */
[----:B------:R-:W-:Y:S01]  /*b5d0*/  FFMA.FTZ R36, R13, R6, -R8 ;  /* 0x000000060d247223 */ /* 0x000fe20000010808 */
[----:B------:R-:W-:Y:S01]  /*b5e0*/  LOP3.LUT R6, R55, 0xffff0000, RZ, 0xc0, !PT ;  /* 0xffff000037067812 */ /* 0x000fe200078ec0ff */
[----:B------:R-:W-:Y:S01]  /*b5f0*/  FFMA.FTZ R35, R13, R12, R7 ;  /* 0x0000000c0d237223 */ /* 0x000fe20000010007 */
[----:B------:R-:W-:Y:S01]  /*b600*/  SHF.L.U32 R8, R54, 0x10, RZ ;  /* 0x0000001036087819 */ /* 0x000fe200000006ff */
[----:B------:R-:W-:Y:S01]  /*b610*/  FMUL.FTZ R10, R9, R5 ;  /* 0x00000005090a7220 */ /* 0x000fe20000410000 */
[----:B------:R-:W-:Y:S01]  /*b620*/  LOP3.LUT R22, R11, 0xffff0000, RZ, 0xc0, !PT ;  /* 0xffff00000b167812 */ /* 0x000fe200078ec0ff */
[----:B------:R-:W-:-:S02]  /*b630*/  IMAD.U32 R7, R58, 0x10000, RZ ;  /* 0x000100003a077824 */ /* 0x000fc400078e00ff */
[-C--:B------:R-:W-:Y:S02]  /*b640*/  FMUL.FTZ R9, R9, R6.reuse ;  /* 0x0000000609097220 */ /* 0x080fe40000410000 */
[----:B------:R-:W-:Y:S01]  /*b650*/  IMAD.U32 R18, R11, 0x10000, RZ ;  /* 0x000100000b127824 */ /* 0x000fe200078e00ff */
[----:B------:R-:W-:Y:S01]  /*b660*/  LOP3.LUT R11, R54, 0xffff0000, RZ, 0xc0, !PT ;  /* 0xffff0000360b7812 */ /* 0x000fe200078ec0ff */
[----:B------:R-:W-:Y:S02]  /*b670*/  FFMA.FTZ R33, R16, R6, -R10 ;  /* 0x0000000610217223 */ /* 0x000fe4000001080a */
[C---:B------:R-:W-:Y:S02]  /*b680*/  FMUL.FTZ R6, R14.reuse, R8 ;  /* 0x000000080e067220 */ /* 0x040fe40000410000 */
[----:B------:R-:W-:Y:S01]  /*b690*/  FMUL.FTZ R10, R14, R7 ;  /* 0x000000070e0a7220 */ /* 0x000fe20000410000 */
[----:B------:R-:W-:Y:S01]  /*b6a0*/  F2FP.BF16.PACK_AB R14, R33, R36 ;  /* 0x00000024210e723e */ /* 0x000fe200000010ff */
[----:B------:R-:W-:Y:S01]  /*b6b0*/  FFMA.FTZ R32, R16, R5, R9 ;  /* 0x0000000510207223 */ /* 0x000fe20000010009 */
[----:B------:R-:W-:Y:S01]  /*b6c0*/  LOP3.LUT R5, R58, 0xffff0000, RZ, 0xc0, !PT ;  /* 0xffff00003a057812 */ /* 0x000fe200078ec0ff */
[C---:B------:R-:W-:Y:S01]  /*b6d0*/  FFMA.FTZ R30, R17.reuse, R7, -R6 ;  /* 0x00000007111e7223 */ /* 0x040fe20000010806 */
[----:B------:R-:W-:Y:S01]  /*b6e0*/  SHF.L.U32 R6, R56, 0x10, RZ ;  /* 0x0000001038067819 */ /* 0x000fe200000006ff */
[----:B------:R-:W-:-:S02]  /*b6f0*/  FFMA.FTZ R29, R17, R8, R10 ;  /* 0x00000008111d7223 */ /* 0x000fc4000001000a */
[C---:B------:R-:W-:Y:S02]  /*b700*/  FMUL.FTZ R8, R15.reuse, R11 ;  /* 0x0000000b0f087220 */ /* 0x040fe40000410000 */
[-C--:B------:R-:W-:Y:S02]  /*b710*/  FMUL.FTZ R12, R15, R5.reuse ;  /* 0x000000050f0c7220 */ /* 0x080fe40000410000 */
[----:B------:R-:W-:Y:S02]  /*b720*/  IMAD.U32 R7, R66, 0x10000, RZ ;  /* 0x0001000042077824 */ /* 0x000fe400078e00ff */
[----:B------:R-:W-:Y:S02]  /*b730*/  IMAD.U32 R9, R59, 0x10000, RZ ;  /* 0x000100003b097824 */ /* 0x000fe400078e00ff */
[----:B------:R-:W-:Y:S01]  /*b740*/  FFMA.FTZ R26, R20, R5, -R8 ;  /* 0x00000005141a7223 */ /* 0x000fe20000010808 */
[----:B------:R-:W-:Y:S01]  /*b750*/  SHF.L.U32 R5, R61, 0x10, RZ ;  /* 0x000000103d057819 */ /* 0x000fe200000006ff */
[----:B------:R-:W-:-:S02]  /*b760*/  FMUL.FTZ R10, R19, R6 ;  /* 0x00000006130a7220 */ /* 0x000fc40000410000 */
[----:B------:R-:W-:Y:S02]  /*b770*/  FFMA.FTZ R24, R20, R11, R12 ;  /* 0x0000000b14187223 */ /* 0x000fe4000001000c */
[----:B------:R-:W-:Y:S02]  /*b780*/  FMUL.FTZ R8, R19, R7 ;  /* 0x0000000713087220 */ /* 0x000fe40000410000 */
[----:B------:R-:W-:Y:S02]  /*b790*/  FMUL.FTZ R11, R18, R9 ;  /* 0x00000009120b7220 */ /* 0x000fe40000410000 */
[----:B------:R-:W-:Y:S01]  /*b7a0*/  FFMA.FTZ R20, R21, R7, -R10 ;  /* 0x0000000715147223 */ /* 0x000fe2000001080a */
        /* <DEDUP_REMOVED lines=25> */
.L_x_123:
[----:B------:R-:W-:Y:S05]  /*b940*/  BSYNC B1 ;  /* 0x0000000000017941 */ /* 0x000fea0003800000 */
.L_x_122:
[----:B------:R-:W-:-:S04]  /*b950*/  IADD3 R17, R62, 0x40, RZ ;  /* 0x000000403e117810 */ /* 0x000fc80007ffe0ff */
[----:B------:R-:W-:-:S13]  /*b960*/  ISETP.GE.AND P0, PT, R17, R51, PT ;  /* 0x000000331100720c */ /* 0x000fda0003f06270 */
[----:B------:R-:W-:Y:S05]  /*b970*/  @P0 BRA `(.L_x_109) ;  /* 0x000014a000000947 */ /* 0x000fea0003800000 */
[----:B------:R-:W-:Y:S01]  /*b980*/  ISETP.GE.AND P0, PT, R63, c[0x0][0x27c], PT ;  /* 0x00009f003f007a0c */ /* 0x000fe20003f06270 */
[----:B------:R-:W-:-:S12]  /*b990*/  BSSY B0, `(.L_x_128) ;  /* 0x0000068000007945 */ /* 0x000fd80003800000 */
[----:B------:R-:W-:Y:S05]  /*b9a0*/  @P0 BRA `(.L_x_129) ;  /* 0x0000066000000947 */ /* 0x000fea0003800000 */
[----:B-1----:R-:W-:Y:S01]  /*b9b0*/  IMAD.MOV.U32 R9, RZ, RZ, c[0x0][0x27c] ;  /* 0x00009f00ff097624 */ /* 0x002fe200078e00ff */
[----:B------:R-:W-:Y:S02]  /*b9c0*/  SHF.R.S32.HI R5, RZ, 0x1f, R17 ;  /* 0x0000001fff057819 */ /* 0x000fe40000011411 */
[-C--:B------:R-:W-:Y:S02]  /*b9d0*/  LEA.HI R8, R17, R17.reuse, RZ, 0x1 ;  /* 0x0000001111087211 */ /* 0x080fe400078f08ff */
[----:B------:R-:W-:Y:S02]  /*b9e0*/  LEA.HI R9, R9, R60, RZ, 0x1d ;  /* 0x0000003c09097211 */ /* 0x000fe400078fe8ff */
[----:B------:R-:W-:Y:S01]  /*b9f0*/  LEA.HI R5, R5, R17, RZ, 0x3 ;  /* 0x0000001105057211 */ /* 0x000fe200078f18ff */
[C---:B------:R-:W-:Y:S01]  /*ba00*/  IMAD.SHL.U32 R7, R8.reuse, 0x20, RZ ;  /* 0x0000002008077824 */ /* 0x040fe200078e00ff */
[----:B------:R-:W-:Y:S02]  /*ba10*/  LOP3.LUT R8, R8, 0x7fffffe, RZ, 0xc0, !PT ;  /* 0x07fffffe08087812 */ /* 0x000fe400078ec0ff */
[----:B------:R-:W-:-:S02]  /*ba20*/  SHF.R.S32.HI R10, RZ, 0x1f, R9 ;  /* 0x0000001fff0a7819 */ /* 0x000fc40000011409 */
[----:B------:R-:W-:Y:S02]  /*ba30*/  SHF.L.U32 R6, R5, 0x5, RZ ;  /* 0x0000000505067819 */ /* 0x000fe400000006ff */
[----:B------:R-:W-:Y:S01]  /*ba40*/  LOP3.LUT R5, R7, 0xc0, RZ, 0xc0, !PT ;  /* 0x000000c007057812 */ /* 0x000fe200078ec0ff */
[----:B------:R-:W-:Y:S01]  /*ba50*/  IMAD.IADD R7, R17, 0x1, -R8 ;  /* 0x0000000111077824 */ /* 0x000fe200078e0a08 */
[----:B------:R-:W-:Y:S01]  /*ba60*/  LEA.HI R10, R10, R9, RZ, 0x2 ;  /* 0x000000090a0a7211 */ /* 0x000fe200078f10ff */
[----:B------:R-:W-:Y:S01]  /*ba70*/  IMAD.SHL.U32 R9, R9, 0x8, RZ ;  /* 0x0000000809097824 */ /* 0x000fe200078e00ff */
[----:B------:R-:W-:Y:S02]  /*ba80*/  LOP3.LUT R6, R6, 0xffffff00, RZ, 0xc0, !PT ;  /* 0xffffff0006067812 */ /* 0x000fe400078ec0ff */
[----:B------:R-:W-:Y:S02]  /*ba90*/  LOP3.LUT R8, R5, 0x18, R63, 0xf8, !PT ;  /* 0x0000001805087812 */ /* 0x000fe400078ef83f */
[----:B------:R-:W-:-:S02]  /*baa0*/  SHF.R.U32.HI R11, RZ, 0x3, R5 ;  /* 0x00000003ff0b7819 */ /* 0x000fc40000011605 */
[----:B------:R-:W-:Y:S02]  /*bab0*/  LEA R6, R7, R6, 0x5 ;  /* 0x0000000607067211 */ /* 0x000fe400078e28ff */
[----:B------:R-:W-:Y:S01]  /*bac0*/  LOP3.LUT R7, R5, 0x18, R9, 0xf8, !PT ;  /* 0x0000001805077812 */ /* 0x000fe200078ef809 */
[----:B------:R-:W-:Y:S01]  /*bad0*/  IMAD.SHL.U32 R5, R10, 0x400, RZ ;  /* 0x000004000a057824 */ /* 0x000fe200078e00ff */
[-C--:B------:R-:W-:Y:S02]  /*bae0*/  LOP3.LUT R8, R8, R11.reuse, RZ, 0x3c, !PT ;  /* 0x0000000b08087212 */ /* 0x080fe400078e3cff */
[----:B------:R-:W-:Y:S02]  /*baf0*/  LOP3.LUT R7, R7, R11, RZ, 0x3c, !PT ;  /* 0x0000000b07077212 */ /* 0x000fe400078e3cff */
[----:B------:R-:W-:Y:S01]  /*bb00*/  LOP3.LUT R5, R5, 0x7ffff000, RZ, 0xc0, !PT ;  /* 0x7ffff00005057812 */ /* 0x000fe200078ec0ff */
[----:B------:R-:W-:-:S03]  /*bb10*/  IMAD.IADD R8, R6, 0x1, R8 ;  /* 0x0000000106087824 */ /* 0x000fc600078e0208 */
[----:B------:R-:W-:Y:S01]  /*bb20*/  IADD3 R5, R7, R5, R6 ;  /* 0x0000000507057210 */ /* 0x000fe20007ffe006 */
[----:B------:R-:W-:Y:S01]  /*bb30*/  IMAD.U32 R6, R53, 0x10000, RZ ;  /* 0x0001000035067824 */ /* 0x000fe200078e00ff */
[----:B------:R-:W-:-:S03]  /*bb40*/  SHF.L.U32 R34, R8, 0x1, RZ ;  /* 0x0000000108227819 */ /* 0x000fc600000006ff */
[----:B------:R-:W-:Y:S01]  /*bb50*/  IMAD.SHL.U32 R33, R5, 0x2, RZ ;  /* 0x0000000205217824 */ /* 0x000fe200078e00ff */
[----:B------:R-:W-:Y:S01]  /*bb60*/  LOP3.LUT R5, R37, 0xffff0000, RZ, 0xc0, !PT ;  /* 0xffff000025057812 */ /* 0x000fe200078ec0ff */
[----:B------:R-:W1:Y:S04]  /*bb70*/  LDS.128 R12, [R34+0x6100] ;  /* 0x00610000220c7984 */ /* 0x000e680000000c00 */
[----:B------:R-:W2:Y:S01]  /*bb80*/  LDS.128 R8, [R33+0x6100] ;  /* 0x0061000021087984 */ /* 0x000ea20000000c00 */
[C---:B-1----:R-:W-:Y:S01]  /*bb90*/  IMAD.U32 R18, R12.reuse, 0x10000, RZ ;  /* 0x000100000c127824 */ /* 0x042fe200078e00ff */
[----:B------:R-:W-:Y:S01]  /*bba0*/  LOP3.LUT R21, R12, 0xffff0000, RZ, 0xc0, !PT ;  /* 0xffff00000c157812 */ /* 0x000fe200078ec0ff */
[----:B------:R-:W-:Y:S01]  /*bbb0*/  IMAD.U32 R26, R15, 0x10000, RZ ;  /* 0x000100000f1a7824 */ /* 0x000fe200078e00ff */
[----:B------:R-:W-:Y:S01]  /*bbc0*/  SHF.L.U32 R12, R37, 0x10, RZ ;  /* 0x00000010250c7819 */ /* 0x000fe200000006ff */
[----:B--2---:R-:W-:Y:S01]  /*bbd0*/  IMAD.U32 R7, R10, 0x10000, RZ ;  /* 0x000100000a077824 */ /* 0x004fe200078e00ff */
[----:B------:R-:W-:-:S02]  /*bbe0*/  SHF.L.U32 R22, R13, 0x10, RZ ;  /* 0x000000100d167819 */ /* 0x000fc400000006ff */
[----:B------:R-:W-:Y:S01]  /*bbf0*/  LOP3.LUT R29, R13, 0xffff0000, RZ, 0xc0, !PT ;  /* 0xffff00000d1d7812 */ /* 0x000fe200078ec0ff */
[C---:B------:R-:W-:Y:S01]  /*bc00*/  IMAD.U32 R13, R14.reuse, 0x10000, RZ ;  /* 0x000100000e0d7824 */ /* 0x040fe200078e00ff */
[----:B------:R-:W-:Y:S01]  /*bc10*/  LOP3.LUT R16, R14, 0xffff0000, RZ, 0xc0, !PT ;  /* 0xffff00000e107812 */ /* 0x000fe200078ec0ff */
[C---:B------:R-:W-:Y:S01]  /*bc20*/  IMAD.U32 R14, R8.reuse, 0x10000, RZ ;  /* 0x00010000080e7824 */ /* 0x040fe200078e00ff */
[----:B------:R-:W-:Y:S02]  /*bc30*/  LOP3.LUT R28, R15, 0xffff0000, RZ, 0xc0, !PT ;  /* 0xffff00000f1c7812 */ /* 0x000fe400078ec0ff */
[----:B------:R-:W-:Y:S01]  /*bc40*/  LOP3.LUT R15, R8, 0xffff0000, RZ, 0xc0, !PT ;  /* 0xffff0000080f7812 */ /* 0x000fe200078ec0ff */
[-C--:B------:R-:W-:Y:S01]  /*bc50*/  FMUL.FTZ R8, R12, R7.reuse ;  /* 0x000000070c087220 */ /* 0x080fe20000410000 */
[C---:B------:R-:W-:Y:S01]  /*bc60*/  SHF.L.U32 R20, R9.reuse, 0x10, RZ ;  /* 0x0000001009147819 */ /* 0x040fe200000006ff */
[C---:B------:R-:W-:Y:S01]  /*bc70*/  FMUL.FTZ R7, R6.reuse, R7 ;  /* 0x0000000706077220 */ /* 0x040fe20000410000 */
[----:B------:R-:W-:Y:S01]  /*bc80*/  LOP3.LUT R24, R9, 0xffff0000, RZ, 0xc0, !PT ;  /* 0xffff000009187812 */ /* 0x000fe200078ec0ff */
[-C--:B------:R-:W-:Y:S01]  /*bc90*/  FFMA.FTZ R37, R6, R13.reuse, -R8 ;  /* 0x0000000d06257223 */ /* 0x080fe20000010808 */
[----:B------:R-:W-:Y:S01]  /*bca0*/  LOP3.LUT R9, R10, 0xffff0000, RZ, 0xc0, !PT ;  /* 0xffff00000a097812 */ /* 0x000fe200078ec0ff */
[----:B------:R-:W-:Y:S01]  /*bcb0*/  FFMA.FTZ R36, R12, R13, R7 ;  /* 0x0000000d0c247223 */ /* 0x000fe20000010007 */
[----:B------:R-:W-:Y:S01]  /*bcc0*/  LOP3.LUT R6, R53, 0xffff0000, RZ, 0xc0, !PT ;  /* 0xffff000035067812 */ /* 0x000fe200078ec0ff */
[----:B------:R-:W-:Y:S01]  /*bcd0*/  IMAD.U32 R8, R38, 0x10000, RZ ;  /* 0x0001000026087824 */ /* 0x000fe200078e00ff */
[----:B------:R-:W-:Y:S01]  /*bce0*/  SHF.L.U32 R7, R57, 0x10, RZ ;  /* 0x0000001039077819 */ /* 0x000fe200000006ff */
[-C--:B------:R-:W-:Y:S01]  /*bcf0*/  FMUL.FTZ R10, R5, R9.reuse ;  /* 0x00000009050a7220 */ /* 0x080fe20000410000 */
[C---:B------:R-:W-:Y:S01]  /*bd00*/  SHF.L.U32 R19, R11.reuse, 0x10, RZ ;  /* 0x000000100b137819 */ /* 0x040fe200000006ff */
[C---:B------:R-:W-:Y:S01]  /*bd10*/  FMUL.FTZ R9, R6.reuse, R9 ;  /* 0x0000000906097220 */ /* 0x040fe20000410000 */
        /* <DEDUP_REMOVED lines=8> */
[-C--:B------:R-:W-:Y:S01]  /*bda0*/  FFMA.FTZ R31, R7, R18.reuse, -R6 ;  /* 0x00000012071f7223 */ /* 0x080fe20000010806 */
[----:B------:R-:W-:Y:S01]  /*bdb0*/  SHF.L.U32 R6, R39, 0x10, RZ ;  /* 0x0000001027067819 */ /* 0x000fe200000006ff */
[----:B------:R-:W-:Y:S02]  /*bdc0*/  FFMA.FTZ R30, R8, R18, R10 ;  /* 0x00000012081e7223 */ /* 0x000fe4000001000a */
[-C--:B------:R-:W-:Y:S02]  /*bdd0*/  FMUL.FTZ R8, R11, R15.reuse ;  /* 0x0000000f0b087220 */ /* 0x080fe40000410000 */
[----:B------:R-:W-:-:S02]  /*bde0*/  FMUL.FTZ R12, R5, R15 ;  /* 0x0000000f050c7220 */ /* 0x000fc40000410000 */
[----:B------:R-:W-:Y:S02]  /*bdf0*/  IMAD.U32 R7, R52, 0x10000, RZ ;  /* 0x0001000034077824 */ /* 0x000fe400078e00ff */
[----:B------:R-:W-:Y:S02]  /*be00*/  IMAD.U32 R9, R40, 0x10000, RZ ;  /* 0x0001000028097824 */ /* 0x000fe400078e00ff */
[-C--:B------:R-:W-:Y:S01]  /*be10*/  FFMA.FTZ R27, R5, R21.reuse, -R8 ;  /* 0x00000015051b7223 */ /* 0x080fe20000010808 */
[----:B------:R-:W-:Y:S01]  /*be20*/  SHF.L.U32 R5, R48, 0x10, RZ ;  /* 0x0000001030057819 */ /* 0x000fe200000006ff */
[-C--:B------:R-:W-:Y:S02]  /*be30*/  FMUL.FTZ R10, R6, R20.reuse ;  /* 0x00000014060a7220 */ /* 0x080fe40000410000 */
[----:B------:R-:W-:Y:S02]  /*be40*/  FFMA.FTZ R25, R11, R21, R12 ;  /* 0x000000150b197223 */ /* 0x000fe4000001000c */
[----:B------:R-:W-:-:S02]  /*be50*/  FMUL.FTZ R8, R7, R20 ;  /* 0x0000001407087220 */ /* 0x000fc40000410000 */
[-C--:B------:R-:W-:Y:S02]  /*be60*/  FMUL.FTZ R11, R9, R19.reuse ;  /* 0x00000013090b7220 */ /* 0x080fe40000410000 */
[-C--:B------:R-:W-:Y:S01]  /*be70*/  FFMA.FTZ R21, R7, R22.reuse, -R10 ;  /* 0x0000001607157223 */ /* 0x080fe2000001080a */
[----:B------:R-:W-:Y:S01]  /*be80*/  LOP3.LUT R7, R48, 0xffff0000, RZ, 0xc0, !PT ;  /* 0xffff000030077812 */ /* 0x000fe200078ec0ff */
[----:B------:R-:W-:Y:S01]  /*be90*/  FFMA.FTZ R20, R6, R22, R8 ;  /* 0x0000001606147223 */ /* 0x000fe20000010008 */
[----:B------:R-:W-:Y:S01]  /*bea0*/  LOP3.LUT R6, R39, 0xffff0000, RZ, 0xc0, !PT ;  /* 0xffff000027067812 */ /* 0x000fe200078ec0ff */
[C---:B------:R-:W-:Y:S01]  /*beb0*/  FMUL.FTZ R10, R5.reuse, R19 ;  /* 0x00000013050a7220 */ /* 0x040fe20000410000 */
[----:B------:R-:W-:Y:S01]  /*bec0*/  LOP3.LUT R8, R52, 0xffff0000, RZ, 0xc0, !PT ;  /* 0xffff000034087812 */ /* 0x000fe200078ec0ff */
[-C--:B------:R-:W-:Y:S01]  /*bed0*/  FFMA.FTZ R18, R5, R26.reuse, -R11 ;  /* 0x0000001a05127223 */ /* 0x080fe2000001080b */
[----:B------:R-:W-:Y:S01]  /*bee0*/  LOP3.LUT R5, R40, 0xffff0000, RZ, 0xc0, !PT ;  /* 0xffff000028057812 */ /* 0x000fe200078ec0ff */
[----:B------:R-:W-:-:S02]  /*bef0*/  FFMA.FTZ R16, R9, R26, R10 ;  /* 0x0000001a09107223 */ /* 0x000fc4000001000a */
[-C--:B------:R-:W-:Y:S02]  /*bf00*/  FMUL.FTZ R12, R6, R24.reuse ;  /* 0x00000018060c7220 */ /* 0x080fe40000410000 */
[C---:B------:R-:W-:Y:S02]  /*bf10*/  FMUL.FTZ R11, R8.reuse, R24 ;  /* 0x00000018080b7220 */ /* 0x040fe40000410000 */
[-C--:B------:R-:W-:Y:S02]  /*bf20*/  FMUL.FTZ R10, R5, R23.reuse ;  /* 0x00000017050a7220 */ /* 0x080fe40000410000 */
[----:B------:R-:W-:Y:S02]  /*bf30*/  FMUL.FTZ R9, R7, R23 ;  /* 0x0000001707097220 */ /* 0x000fe40000410000 */
[----:B------:R-:W-:Y:S01]  /*bf40*/  FFMA.FTZ R13, R8, R29, -R12 ;  /* 0x0000001d080d7223 */ /* 0x000fe2000001080c */
[----:B------:R-:W-:Y:S01]  /*bf50*/  F2FP.BF16.PACK_AB R12, R27, R31 ;  /* 0x0000001f1b0c723e */ /* 0x000fe200000010ff */
[----:B------:R-:W-:Y:S01]  /*bf60*/  FFMA.FTZ R6, R6, R29, R11 ;  /* 0x0000001d06067223 */ /* 0x000fe2000001000b */
[----:B------:R-:W-:Y:S01]  /*bf70*/  F2FP.BF16.PACK_AB R8, R25, R30 ;  /* 0x0000001e1908723e */ /* 0x000fe200000010ff */
[-C--:B------:R-:W-:Y:S01]  /*bf80*/  FFMA.FTZ R15, R7, R28.reuse, -R10 ;  /* 0x0000001c070f7223 */ /* 0x080fe2000001080a */
        /* <DEDUP_REMOVED lines=8> */
.L_x_129:
[----:B------:R-:W-:Y:S05]  /*c010*/  BSYNC B0 ;  /* 0x0000000000007941 */ /* 0x000fea0003800000 */
.L_x_128:
[----:B------:R-:W-:Y:S01]  /*c020*/  IADD3 R5, R63, 0x10, RZ ;  /* 0x000000103f057810 */ /* 0x000fe20007ffe0ff */
[----:B------:R-:W-:Y:S03]  /*c030*/  BSSY B0, `(.L_x_130) ;  /* 0x000006f000007945 */ /* 0x000fe60003800000 */
[----:B------:R-:W-:-:S13]  /*c040*/  ISETP.GE.AND P0, PT, R5, c[0x0][0x27c], PT ;  /* 0x00009f0005007a0c */ /* 0x000fda0003f06270 */
[----:B------:R-:W-:Y:S05]  /*c050*/  @P0 BRA `(.L_x_131) ;  /* 0x000006c000000947 */ /* 0x000fea0003800000 */
[----:B------:R-:W-:Y:S01]  /*c060*/  SHF.R.S32.HI R6, RZ, 0x1f, R5 ;  /* 0x0000001fff067819 */ /* 0x000fe20000011405 */
[----:B-1----:R-:W-:Y:S01]  /*c070*/  IMAD.MOV.U32 R12, RZ, RZ, c[0x0][0x27c] ;  /* 0x00009f00ff0c7624 */ /* 0x002fe200078e00ff */
[----:B------:R-:W-:Y:S02]  /*c080*/  SHF.R.S32.HI R8, RZ, 0x1f, R17 ;  /* 0x0000001fff087819 */ /* 0x000fe40000011411 */
[CC--:B------:R-:W-:Y:S02]  /*c090*/  LEA.HI R7, R6.reuse, R5.reuse, RZ, 0x3 ;  /* 0x0000000506077211 */ /* 0x0c0fe400078f18ff */
[----:B------:R-:W-:Y:S02]  /*c0a0*/  LEA.HI R11, R6, R5, RZ, 0x5 ;  /* 0x00000005060b7211 */ /* 0x000fe400078f28ff */
[-C--:B------:R-:W-:Y:S02]  /*c0b0*/  LEA.HI R10, R17, R17.reuse, RZ, 0x1 ;  /* 0x00000011110a7211 */ /* 0x080fe400078f08ff */
[----:B------:R-:W-:-:S02]  /*c0c0*/  LEA.HI R5, R8, R17, RZ, 0x3 ;  /* 0x0000001108057211 */ /* 0x000fc400078f18ff */
[----:B------:R-:W-:Y:S01]  /*c0d0*/  SHF.R.S32.HI R6, RZ, 0x3, R7 ;  /* 0x00000003ff067819 */ /* 0x000fe20000011407 */
[C---:B------:R-:W-:Y:S01]  /*c0e0*/  IMAD.SHL.U32 R9, R10.reuse, 0x20, RZ ;  /* 0x000000200a097824 */ /* 0x040fe200078e00ff */
[----:B------:R-:W-:Y:S01]  /*c0f0*/  LOP3.LUT R10, R10, 0x7fffffe, RZ, 0xc0, !PT ;  /* 0x07fffffe0a0a7812 */ /* 0x000fe200078ec0ff */
[----:B------:R-:W-:Y:S01]  /*c100*/  IMAD.SHL.U32 R8, R5, 0x20, RZ ;  /* 0x0000002005087824 */ /* 0x000fe200078e00ff */
[----:B------:R-:W-:Y:S02]  /*c110*/  LEA.HI R6, R12, R6, RZ, 0x1d ;  /* 0x000000060c067211 */ /* 0x000fe400078fe8ff */
[----:B------:R-:W-:Y:S01]  /*c120*/  LOP3.LUT R5, R9, 0xc0, RZ, 0xc0, !PT ;  /* 0x000000c009057812 */ /* 0x000fe200078ec0ff */
[----:B------:R-:W-:Y:S01]  /*c130*/  IMAD.SHL.U32 R9, R11, 0x80, RZ ;  /* 0x000000800b097824 */ /* 0x000fe200078e00ff */
[----:B------:R-:W-:Y:S02]  /*c140*/  IADD3 R10, R17, -R10, RZ ;  /* 0x8000000a110a7210 */ /* 0x000fe40007ffe0ff */
[----:B------:R-:W-:-:S02]  /*c150*/  LOP3.LUT R8, R8, 0xffffff00, RZ, 0xc0, !PT ;  /* 0xffffff0008087812 */ /* 0x000fc400078ec0ff */
[----:B------:R-:W-:Y:S02]  /*c160*/  LOP3.LUT R11, R5, 0x18, R7, 0xf8, !PT ;  /* 0x00000018050b7812 */ /* 0x000fe400078ef807 */
[----:B------:R-:W-:Y:S01]  /*c170*/  SHF.R.S32.HI R7, RZ, 0x1f, R6 ;  /* 0x0000001fff077819 */ /* 0x000fe20000011406 */
[----:B------:R-:W-:Y:S01]  /*c180*/  IMAD R16, R10, 0x20, R8 ;  /* 0x000000200a107824 */ /* 0x000fe200078e0208 */
[----:B------:R-:W-:Y:S01]  /*c190*/  SHF.R.U32.HI R12, RZ, 0x3, R5 ;  /* 0x00000003ff0c7819 */ /* 0x000fe20000011605 */
[----:B------:R-:W-:Y:S01]  /*c1a0*/  IMAD.SHL.U32 R10, R6, 0x8, RZ ;  /* 0x00000008060a7824 */ /* 0x000fe200078e00ff */
[----:B------:R-:W-:Y:S02]  /*c1b0*/  LEA.HI R6, R7, R6, RZ, 0x2 ;  /* 0x0000000607067211 */ /* 0x000fe400078f10ff */
[----:B------:R-:W-:Y:S02]  /*c1c0*/  LOP3.LUT R8, R9, 0x7ffff000, RZ, 0xc0, !PT ;  /* 0x7ffff00009087812 */ /* 0x000fe400078ec0ff */
[----:B------:R-:W-:-:S02]  /*c1d0*/  LOP3.LUT R7, R5, 0x18, R10, 0xf8, !PT ;  /* 0x0000001805077812 */ /* 0x000fc400078ef80a */
[----:B------:R-:W-:Y:S02]  /*c1e0*/  SHF.L.U32 R5, R6, 0xa, RZ ;  /* 0x0000000a06057819 */ /* 0x000fe400000006ff */
[-C--:B------:R-:W-:Y:S02]  /*c1f0*/  LOP3.LUT R9, R11, R12.reuse, RZ, 0x3c, !PT ;  /* 0x0000000c0b097212 */ /* 0x080fe400078e3cff */
[----:B------:R-:W-:Y:S02]  /*c200*/  LOP3.LUT R7, R7, R12, RZ, 0x3c, !PT ;  /* 0x0000000c07077212 */ /* 0x000fe400078e3cff */
[----:B------:R-:W-:Y:S02]  /*c210*/  LOP3.LUT R5, R5, 0x7ffff000, RZ, 0xc0, !PT ;  /* 0x7ffff00005057812 */ /* 0x000fe400078ec0ff */
[----:B------:R-:W-:Y:S02]  /*c220*/  IADD3 R8, R9, R16, R8 ;  /* 0x0000001009087210 */ /* 0x000fe40007ffe008 */
[----:B------:R-:W-:-:S02]  /*c230*/  IADD3 R5, R7, R5, R16 ;  /* 0x0000000507057210 */ /* 0x000fc40007ffe010 */
[----:B------:R-:W-:Y:S01]  /*c240*/  SHF.L.U32 R6, R45, 0x10, RZ ;  /* 0x000000102d067819 */ /* 0x000fe200000006ff */
[----:B------:R-:W-:Y:S02]  /*c250*/  IMAD.SHL.U32 R35, R8, 0x2, RZ ;  /* 0x0000000208237824 */ /* 0x000fe400078e00ff */
[----:B------:R-:W-:Y:S01]  /*c260*/  IMAD.SHL.U32 R32, R5, 0x2, RZ ;  /* 0x0000000205207824 */ /* 0x000fe200078e00ff */
[C---:B------:R-:W-:Y:S02]  /*c270*/  LOP3.LUT R5, R41.reuse, 0xffff0000, RZ, 0xc0, !PT ;  /* 0xffff000029057812 */ /* 0x040fe400078ec0ff */
[----:B------:R-:W1:Y:S04]  /*c280*/  LDS.128 R12, [R35+0x6100] ;  /* 0x00610000230c7984 */ /* 0x000e680000000c00 */
[----:B------:R-:W2:Y:S01]  /*c290*/  LDS.128 R8, [R32+0x6100] ;  /* 0x0061000020087984 */ /* 0x000ea20000000c00 */
[C---:B-1----:R-:W-:Y:S01]  /*c2a0*/  IMAD.U32 R18, R12.reuse, 0x10000, RZ ;  /* 0x000100000c127824 */ /* 0x042fe200078e00ff */
[----:B------:R-:W-:Y:S01]  /*c2b0*/  LOP3.LUT R21, R12, 0xffff0000, RZ, 0xc0, !PT ;  /* 0xffff00000c157812 */ /* 0x000fe200078ec0ff */
[----:B------:R-:W-:Y:S01]  /*c2c0*/  IMAD.U32 R12, R41, 0x10000, RZ ;  /* 0x00010000290c7824 */ /* 0x000fe200078e00ff */
[----:B------:R-:W-:Y:S01]  /*c2d0*/  SHF.L.U32 R22, R13, 0x10, RZ ;  /* 0x000000100d167819 */ /* 0x000fe200000006ff */
[----:B------:R-:W-:Y:S01]  /*c2e0*/  IMAD.U32 R26, R15, 0x10000, RZ ;  /* 0x000100000f1a7824 */ /* 0x000fe200078e00ff */
[----:B--2---:R-:W-:Y:S01]  /*c2f0*/  SHF.L.U32 R7, R10, 0x10, RZ ;  /* 0x000000100a077819 */ /* 0x004fe200000006ff */
[----:B------:R-:W-:Y:S01]  /*c300*/  IMAD.U32 R20, R9, 0x10000, RZ ;  /* 0x0001000009147824 */ /* 0x000fe200078e00ff */
[----:B------:R-:W-:Y:S01]  /*c310*/  LOP3.LUT R29, R13, 0xffff0000, RZ, 0xc0, !PT ;  /* 0xffff00000d1d7812 */ /* 0x000fe200078ec0ff */
[C---:B------:R-:W-:Y:S01]  /*c320*/  IMAD.U32 R13, R14.reuse, 0x10000, RZ ;  /* 0x000100000e0d7824 */ /* 0x040fe200078e00ff */
[----:B------:R-:W-:Y:S01]  /*c330*/  LOP3.LUT R16, R14, 0xffff0000, RZ, 0xc0, !PT ;  /* 0xffff00000e107812 */ /* 0x000fe200078ec0ff */
[C---:B------:R-:W-:Y:S01]  /*c340*/  IMAD.U32 R14, R8.reuse, 0x10000, RZ ;  /* 0x00010000080e7824 */ /* 0x040fe200078e00ff */
[----:B------:R-:W-:Y:S01]  /*c350*/  LOP3.LUT R28, R15, 0xffff0000, RZ, 0xc0, !PT ;  /* 0xffff00000f1c7812 */ /* 0x000fe200078ec0ff */
[----:B------:R-:W-:Y:S01]  /*c360*/  IMAD.U32 R19, R11, 0x10000, RZ ;  /* 0x000100000b137824 */ /* 0x000fe200078e00ff */
[----:B------:R-:W-:Y:S01]  /*c370*/  LOP3.LUT R15, R8, 0xffff0000, RZ, 0xc0, !PT ;  /* 0xffff0000080f7812 */ /* 0x000fe200078ec0ff */
[-C--:B------:R-:W-:Y:S01]  /*c380*/  FMUL.FTZ R8, R12, R7.reuse ;  /* 0x000000070c087220 */ /* 0x080fe20000410000 */
[----:B------:R-:W-:Y:S01]  /*c390*/  LOP3.LUT R24, R9, 0xffff0000, RZ, 0xc0, !PT ;  /* 0xffff000009187812 */ /* 0x000fe200078ec0ff */
[----:B------:R-:W-:Y:S01]  /*c3a0*/  FMUL.FTZ R7, R6, R7 ;  /* 0x0000000706077220 */ /* 0x000fe20000410000 */
[----:B------:R-:W-:Y:S01]  /*c3b0*/  LOP3.LUT R9, R10, 0xffff0000, RZ, 0xc0, !PT ;  /* 0xffff00000a097812 */ /* 0x000fe200078ec0ff */
[-C--:B------:R-:W-:Y:S01]  /*c3c0*/  FFMA.FTZ R37, R6, R13.reuse, -R8 ;  /* 0x0000000d06257223 */ /* 0x080fe20000010808 */
[----:B------:R-:W-:Y:S01]  /*c3d0*/  LOP3.LUT R6, R45, 0xffff0000, RZ, 0xc0, !PT ;  /* 0xffff00002d067812 */ /* 0x000fe200078ec0ff */
[----:B------:R-:W-:Y:S01]  /*c3e0*/  FFMA.FTZ R36, R12, R13, R7 ;  /* 0x0000000d0c247223 */ /* 0x000fe20000010007 */
[----:B------:R-:W-:Y:S01]  /*c3f0*/  SHF.L.U32 R7, R49, 0x10, RZ ;  /* 0x0000001031077819 */ /* 0x000fe200000006ff */
[-C--:B------:R-:W-:Y:S01]  /*c400*/  FMUL.FTZ R10, R5, R9.reuse ;  /* 0x00000009050a7220 */ /* 0x080fe20000410000 */
[----:B------:R-:W-:Y:S01]  /*c410*/  LOP3.LUT R23, R11, 0xffff0000, RZ, 0xc0, !PT ;  /* 0xffff00000b177812 */ /* 0x000fe200078ec0ff */
[----:B------:R-:W-:Y:S01]  /*c420*/  FMUL.FTZ R9, R6, R9 ;  /* 0x0000000906097220 */ /* 0x000fe20000410000 */
[C---:B------:R-:W-:Y:S01]  /*c430*/  LOP3.LUT R11, R42.reuse, 0xffff0000, RZ, 0xc0, !PT ;  /* 0xffff00002a0b7812 */ /* 0x040fe200078ec0ff */
[----:B------:R-:W-:-:S02]  /*c440*/  IMAD.U32 R8, R42, 0x10000, RZ ;  /* 0x000100002a087824 */ /* 0x000fc400078e00ff */
[-C--:B------:R-:W-:Y:S02]  /*c450*/  FFMA.FTZ R34, R6, R16.reuse, -R10 ;  /* 0x0000001006227223 */ /* 0x080fe4000001080a */
[----:B------:R-:W-:Y:S01]  /*c460*/  FFMA.FTZ R33, R5, R16, R9 ;  /* 0x0000001005217223 */ /* 0x000fe20000010009 */
[----:B------:R-:W-:Y:S01]  /*c470*/  LOP3.LUT R5, R49, 0xffff0000, RZ, 0xc0, !PT ;  /* 0xffff000031057812 */ /* 0x000fe200078ec0ff */
[-C--:B------:R-:W-:Y:S01]  /*c480*/  FMUL.FTZ R6, R8, R14.reuse ;  /* 0x0000000e08067220 */ /* 0x080fe20000410000 */
[----:B------:R-:W-:Y:S01]  /*c490*/  SHF.L.U32 R9, R44, 0x10, RZ ;  /* 0x000000102c097819 */ /* 0x000fe200000006ff */
[C---:B------:R-:W-:Y:S01]  /*c4a0*/  FMUL.FTZ R10, R7.reuse, R14 ;  /* 0x0000000e070a7220 */ /* 0x040fe20000410000 */
[----:B------:R-:W-:Y:S01]  /*c4b0*/  F2FP.BF16.PACK_AB R14, R34, R37 ;  /* 0x00000025220e723e */ /* 0x000fe200000010ff */
[-C--:B------:R-:W-:Y:S02]  /*c4c0*/  FFMA.FTZ R31, R7, R18.reuse, -R6 ;  /* 0x00000012071f7223 */ /* 0x080fe40000010806 */
[----:B------:R-:W-:-:S02]  /*c4d0*/  FFMA.FTZ R30, R8, R18, R10 ;  /* 0x00000012081e7223 */ /* 0x000fc4000001000a */
[-C--:B------:R-:W-:Y:S02]  /*c4e0*/  FMUL.FTZ R8, R11, R15.reuse ;  /* 0x0000000f0b087220 */ /* 0x080fe40000410000 */
[----:B------:R-:W-:Y:S02]  /*c4f0*/  IMAD.U32 R6, R43, 0x10000, RZ ;  /* 0x000100002b067824 */ /* 0x000fe400078e00ff */
[C---:B------:R-:W-:Y:S02]  /*c500*/  FMUL.FTZ R12, R5.reuse, R15 ;  /* 0x0000000f050c7220 */ /* 0x040fe40000410000 */
[----:B------:R-:W-:Y:S02]  /*c510*/  IMAD.U32 R7, R50, 0x10000, RZ ;  /* 0x0001000032077824 */ /* 0x000fe400078e00ff */
[----:B------:R-:W-:Y:S02]  /*c520*/  FFMA.FTZ R27, R5, R21, -R8 ;  /* 0x00000015051b7223 */ /* 0x000fe40000010808 */
[----:B------:R-:W-:-:S02]  /*c530*/  FMUL.FTZ R10, R6, R20 ;  /* 0x00000014060a7220 */ /* 0x000fc40000410000 */
[----:B------:R-:W-:Y:S02]  /*c540*/  FFMA.FTZ R25, R11, R21, R12 ;  /* 0x000000150b197223 */ /* 0x000fe4000001000c */
[C---:B------:R-:W-:Y:S02]  /*c550*/  IMAD.U32 R5, R46.reuse, 0x10000, RZ ;  /* 0x000100002e057824 */ /* 0x040fe400078e00ff */
[----:B------:R-:W-:Y:S02]  /*c560*/  FMUL.FTZ R8, R7, R20 ;  /* 0x0000001407087220 */ /* 0x000fe40000410000 */
        /* <DEDUP_REMOVED lines=27> */
.L_x_131:
[----:B------:R-:W-:Y:S05]  /*c720*/  BSYNC B0 ;  /* 0x0000000000007941 */ /* 0x000fea0003800000 */
.L_x_130:
[----:B------:R-:W-:-:S04]  /*c730*/  IADD3 R5, R63, 0x20, RZ ;  /* 0x000000203f057810 */ /* 0x000fc80007ffe0ff */
[----:B------:R-:W-:-:S13]  /*c740*/  ISETP.GE.AND P0, PT, R5, c[0x0][0x27c], PT ;  /* 0x00009f0005007a0c */ /* 0x000fda0003f06270 */
[----:B------:R-:W-:Y:S05]  /*c750*/  @P0 BRA `(.L_x_109) ;  /* 0x000006c000000947 */ /* 0x000fea0003800000 */
[----:B------:R-:W-:Y:S01]  /*c760*/  SHF.R.S32.HI R6, RZ, 0x1f, R5 ;  /* 0x0000001fff067819 */ /* 0x000fe20000011405 */
[----:B-1----:R-:W-:Y:S01]  /*c770*/  IMAD.MOV.U32 R13, RZ, RZ, c[0x0][0x27c] ;  /* 0x00009f00ff0d7624 */ /* 0x002fe200078e00ff */
[----:B------:R-:W-:Y:S02]  /*c780*/  SHF.R.S32.HI R7, RZ, 0x1f, R17 ;  /* 0x0000001fff077819 */ /* 0x000fe40000011411 */
[----:B------:R-:W-:Y:S02]  /*c790*/  LEA.HI R9, R17, R17, RZ, 0x1 ;  /* 0x0000001111097211 */ /* 0x000fe400078f08ff */
[CC--:B------:R-:W-:Y:S02]  /*c7a0*/  LEA.HI R8, R6.reuse, R5.reuse, RZ, 0x3 ;  /* 0x0000000506087211 */ /* 0x0c0fe400078f18ff */
[----:B------:R-:W-:Y:S02]  /*c7b0*/  LEA.HI R11, R6, R5, RZ, 0x5 ;  /* 0x00000005060b7211 */ /* 0x000fe400078f28ff */
[----:B------:R-:W-:Y:S01]  /*c7c0*/  LEA.HI R5, R7, R17, RZ, 0x3 ;  /* 0x0000001107057211 */ /* 0x000fe200078f18ff */
[C---:B------:R-:W-:Y:S01]  /*c7d0*/  IMAD.SHL.U32 R7, R9.reuse, 0x20, RZ ;  /* 0x0000002009077824 */ /* 0x040fe200078e00ff */
[----:B------:R-:W-:-:S02]  /*c7e0*/  LOP3.LUT R6, R9, 0x7fffffe, RZ, 0xc0, !PT ;  /* 0x07fffffe09067812 */ /* 0x000fc400078ec0ff */
[--C-:B------:R-:W-:Y:S01]  /*c7f0*/  SHF.R.S32.HI R10, RZ, 0x3, R8.reuse ;  /* 0x00000003ff0a7819 */ /* 0x100fe20000011408 */
[----:B------:R-:W-:Y:S01]  /*c800*/  IMAD.SHL.U32 R9, R5, 0x20, RZ ;  /* 0x0000002005097824 */ /* 0x000fe200078e00ff */
[----:B------:R-:W-:Y:S02]  /*c810*/  LOP3.LUT R5, R7, 0xc0, RZ, 0xc0, !PT ;  /* 0x000000c007057812 */ /* 0x000fe400078ec0ff */
[----:B------:R-:W-:Y:S02]  /*c820*/  IADD3 R12, R17, -R6, RZ ;  /* 0x80000006110c7210 */ /* 0x000fe40007ffe0ff */
[----:B------:R-:W-:Y:S01]  /*c830*/  LOP3.LUT R7, R9, 0xffffff00, RZ, 0xc0, !PT ;  /* 0xffffff0009077812 */ /* 0x000fe200078ec0ff */
[----:B------:R-:W-:Y:S01]  /*c840*/  IMAD.SHL.U32 R9, R11, 0x80, RZ ;  /* 0x000000800b097824 */ /* 0x000fe200078e00ff */
[----:B------:R-:W-:Y:S02]  /*c850*/  LEA.HI R6, R13, R10, RZ, 0x1d ;  /* 0x0000000a0d067211 */ /* 0x000fe400078fe8ff */
[----:B------:R-:W-:Y:S01]  /*c860*/  LOP3.LUT R8, R5, 0x18, R8, 0xf8, !PT ;  /* 0x0000001805087812 */ /* 0x000fe200078ef808 */
[----:B------:R-:W-:Y:S01]  /*c870*/  IMAD R11, R12, 0x20, R7 ;  /* 0x000000200c0b7824 */ /* 0x000fe200078e0207 */
[----:B------:R-:W-:-:S02]  /*c880*/  SHF.R.S32.HI R7, RZ, 0x1f, R6 ;  /* 0x0000001fff077819 */ /* 0x000fc40000011406 */
[----:B------:R-:W-:Y:S01]  /*c890*/  LOP3.LUT R10, R9, 0x7ffff000, RZ, 0xc0, !PT ;  /* 0x7ffff000090a7812 */ /* 0x000fe200078ec0ff */
[----:B------:R-:W-:Y:S01]  /*c8a0*/  IMAD.SHL.U32 R9, R6, 0x8, RZ ;  /* 0x0000000806097824 */ /* 0x000fe200078e00ff */
[----:B------:R-:W-:Y:S02]  /*c8b0*/  LEA.HI R6, R7, R6, RZ, 0x2 ;  /* 0x0000000607067211 */ /* 0x000fe400078f10ff */
[----:B------:R-:W-:Y:S02]  /*c8c0*/  SHF.R.U32.HI R13, RZ, 0x3, R5 ;  /* 0x00000003ff0d7819 */ /* 0x000fe40000011605 */
[----:B------:R-:W-:Y:S02]  /*c8d0*/  LOP3.LUT R7, R5, 0x18, R9, 0xf8, !PT ;  /* 0x0000001805077812 */ /* 0x000fe400078ef809 */
[----:B------:R-:W-:Y:S02]  /*c8e0*/  SHF.L.U32 R5, R6, 0xa, RZ ;  /* 0x0000000a06057819 */ /* 0x000fe400000006ff */
[----:B------:R-:W-:-:S02]  /*c8f0*/  LOP3.LUT R8, R8, R13, RZ, 0x3c, !PT ;  /* 0x0000000d08087212 */ /* 0x000fc400078e3cff */
[----:B------:R-:W-:Y:S02]  /*c900*/  LOP3.LUT R7, R7, R13, RZ, 0x3c, !PT ;  /* 0x0000000d07077212 */ /* 0x000fe400078e3cff */
[----:B------:R-:W-:Y:S02]  /*c910*/  LOP3.LUT R5, R5, 0x7ffff000, RZ, 0xc0, !PT ;  /* 0x7ffff00005057812 */ /* 0x000fe400078ec0ff */
[----:B------:R-:W-:Y:S02]  /*c920*/  IADD3 R8, R8, R11, R10 ;  /* 0x0000000b08087210 */ /* 0x000fe40007ffe00a */
[----:B------:R-:W-:Y:S02]  /*c930*/  IADD3 R5, R7, R5, R11 ;  /* 0x0000000507057210 */ /* 0x000fe40007ffe00b */
[----:B------:R-:W-:Y:S01]  /*c940*/  SHF.L.U32 R6, R55, 0x10, RZ ;  /* 0x0000001037067819 */ /* 0x000fe200000006ff */
[----:B------:R-:W-:Y:S02]  /*c950*/  IMAD.SHL.U32 R34, R8, 0x2, RZ ;  /* 0x0000000208227824 */ /* 0x000fe400078e00ff */
[----:B------:R-:W-:Y:S01]  /*c960*/  IMAD.SHL.U32 R31, R5, 0x2, RZ ;  /* 0x00000002051f7824 */ /* 0x000fe200078e00ff */
[----:B------:R-:W-:-:S02]  /*c970*/  LOP3.LUT R5, R47, 0xffff0000, RZ, 0xc0, !PT ;  /* 0xffff00002f057812 */ /* 0x000fc400078ec0ff */
        /* <DEDUP_REMOVED lines=32> */
[CC--:B------:R-:W-:Y:S01]  /*cb80*/  FMUL.FTZ R6, R8.reuse, R14.reuse ;  /* 0x0000000e08067220 */ /* 0x0c0fe20000410000 */
[----:B------:R-:W-:Y:S01]  /*cb90*/  SHF.L.U32 R9, R59, 0x10, RZ ;  /* 0x000000103b097819 */ /* 0x000fe200000006ff */
[----:B------:R-:W-:Y:S01]  /*cba0*/  FMUL.FTZ R10, R7, R14 ;  /* 0x0000000e070a7220 */ /* 0x000fe20000410000 */
        /* <DEDUP_REMOVED lines=10> */
[----:B------:R-:W-:Y:S02]  /*cc50*/  IMAD.U32 R5, R61, 0x10000, RZ ;  /* 0x000100003d057824 */ /* 0x000fe400078e00ff */
        /* <DEDUP_REMOVED lines=14> */
[C---:B------:R-:W-:Y:S02]  /*cd40*/  FMUL.FTZ R9, R7.reuse, R22 ;  /* 0x0000001607097220 */ /* 0x040fe40000410000 */
        /* <DEDUP_REMOVED lines=13> */
.L_x_109:
[----:B------:R-:W-:Y:S05]  /*ce20*/  BSYNC B2 ;  /* 0x0000000000027941 */ /* 0x000fea0003800000 */
.L_x_93:
[----:B------:R-:W-:-:S04]  /*ce30*/  DEPBAR.LE SB0, 0x0 ;  /* 0x000080000000791a */ /* 0x000fc80000000000 */
[----:B------:R-:W-:Y:S01]  /*ce40*/  IMAD.SHL.U32 R219, R3, 0x2, RZ ;  /* 0x0000000203db7824 */ /* 0x000fe200078e00ff */
[----:B------:R-:W-:Y:S01]  /*ce50*/  BAR.SYNC.DEFER_BLOCKING 0x0 ;  /* 0x0000000000007b1d */ /* 0x000fe20000010000 */
[----:B------:R-:W-:Y:S01]  /*ce60*/  IMAD.SHL.U32 R216, R2, 0x2, RZ ;  /* 0x0000000202d87824 */ /* 0x000fe200078e00ff */
[C---:B------:R-:W-:Y:S01]  /*ce70*/  LOP3.LUT R5, R68.reuse, 0x1, RZ, 0xc0, !PT ;  /* 0x0000000144057812 */ /* 0x040fe200078ec0ff */
[----:B------:R-:W-:Y:S01]  /*ce80*/  IMAD.MOV.U32 R6, RZ, RZ, R74 ;  /* 0x000000ffff067224 */ /* 0x000fe200078e004a */
[----:B------:R-:W-:Y:S01]  /*ce90*/  LOP3.LUT P1, RZ, R68, 0x2, RZ, 0xc0, !PT ;  /* 0x0000000244ff7812 */ /* 0x000fe2000782c0ff */
[----:B------:R-:W-:Y:S01]  /*cea0*/  IMAD.MOV.U32 R7, RZ, RZ, R75 ;  /* 0x000000ffff077224 */ /* 0x000fe200078e004b */
[----:B------:R-:W-:Y:S01]  /*ceb0*/  ISETP.NE.U32.AND P2, PT, R5, 0x1, PT ;  /* 0x000000010500780c */ /* 0x000fe20003f45070 */
[----:B------:R-:W-:Y:S01]  /*cec0*/  IMAD.MOV.U32 R6, RZ, RZ, R72 ;  /* 0x000000ffff067224 */ /* 0x000fe200078e0048 */
[----:B-1----:R-:W-:Y:S01]  /*ced0*/  IADD3 R8, R216, 0x3100, RZ ;  /* 0x00003100d8087810 */ /* 0x002fe20007ffe0ff */
[----:B------:R-:W-:Y:S01]  /*cee0*/  IMAD R2, R70, R67, RZ ;  /* 0x0000004346027224 */ /* 0x000fe200078e02ff */
[----:B------:R-:W-:Y:S01]  /*cef0*/  IADD3 R221, R216, 0x3120, RZ ;  /* 0x00003120d8dd7810 */ /* 0x000fe20007ffe0ff */
[----:B------:R-:W-:Y:S01]  /*cf00*/  IMAD R148, R67, -0x40, R165 ;  /* 0xffffffc043947824 */ /* 0x000fe200078e02a5 */
[----:B------:R1:W-:Y:S01]  /*cf10*/  STL.64 [R1+0x48], R6 ;  /* 0x0000480601007387 */ /* 0x0003e20000100a00 */
[----:B------:R-:W-:Y:S01]  /*cf20*/  IMAD R2, R69, R71, R2 ;  /* 0x0000004745027224 */ /* 0x000fe200078e0202 */
[----:B------:R-:W-:Y:S01]  /*cf30*/  @P5 IADD3 R221, R8, -0x20, RZ ;  /* 0xffffffe008dd5810 */ /* 0x000fe20007ffe0ff */
[----:B------:R-:W-:-:S02]  /*cf40*/  IMAD.IADD R5, R148, 0x1, -R65 ;  /* 0x0000000194057824 */ /* 0x000fc400078e0a41 */
[----:B------:R-:W-:Y:S02]  /*cf50*/  IMAD R220, R0, 0x2, R219 ;  /* 0x0000000200dc7824 */ /* 0x000fe400078e02db */
[----:B------:R-:W-:Y:S01]  /*cf60*/  IMAD.SHL.U32 R233, R233, 0x2, RZ ;  /* 0x00000002e9e97824 */ /* 0x000fe200078e00ff */
[C---:B------:R-:W-:Y:S01]  /*cf70*/  ISETP.LT.OR P4, PT, R5.reuse, 0x1, P2 ;  /* 0x000000010500780c */ /* 0x040fe20001781670 */
[----:B------:R-:W-:Y:S01]  /*cf80*/  IMAD.SHL.U32 R217, R4, 0x2, RZ ;  /* 0x0000000204d97824 */ /* 0x000fe200078e00ff */
[C---:B------:R-:W-:Y:S01]  /*cf90*/  ISETP.LT.OR P3, PT, R5.reuse, 0x1, !P1 ;  /* 0x000000010500780c */ /* 0x040fe20004f61670 */
[----:B---3--:R-:W-:Y:S01]  /*cfa0*/  LDSM.16.M88.4 R16, [R219+0x6100] ;  /* 0x00610000db10783b */ /* 0x008fe20000000200 */
[C---:B------:R-:W-:Y:S01]  /*cfb0*/  ISETP.LT.OR P2, PT, R5.reuse, 0x21, P2 ;  /* 0x000000210500780c */ /* 0x040fe20001741670 */
[----:B------:R-:W-:Y:S01]  /*cfc0*/  IMAD R218, R0, 0x2, R217 ;  /* 0x0000000200da7824 */ /* 0x000fe200078e02d9 */
[----:B------:R-:W-:Y:S01]  /*cfd0*/  ISETP.LT.OR P1, PT, R5, 0x21, !P1 ;  /* 0x000000210500780c */ /* 0x000fe20004f21670 */
[----:B------:R-:W2:Y:S04]  /*cfe0*/  LDSM.16.M88.4 R20, [R216+0x3100] ;  /* 0x00310000d814783b */ /* 0x000ea80000000200 */
[----:B------:R-:W3:Y:S04]  /*cff0*/  LDSM.16.M88.4 R12, [R219+0x7100] ;  /* 0x00710000db0c783b */ /* 0x000ee80000000200 */
[----:B------:R-:W4:Y:S01]  /*d000*/  LDSM.16.M88.4 R24, [R216+0x3900] ;  /* 0x00390000d818783b */ /* 0x000f220000000200 */
[----:B-1----:R-:W-:-:S03]  /*d010*/  IMAD.WIDE.U32 R6, R67, R71, R6 ;  /* 0x0000004743067225 */ /* 0x002fc600078e0006 */
[----:B------:R-:W1:Y:S01]  /*d020*/  LDSM.16.M88.4 R28, [R216+0x3500] ;  /* 0x00350000d81c783b */ /* 0x000e620000000200 */
[----:B------:R-:W-:Y:S01]  /*d030*/  IMAD.IADD R3, R7, 0x1, R2 ;  /* 0x0000000107037824 */ /* 0x000fe200078e0202 */
[C---:B------:R-:W-:Y:S02]  /*d040*/  LEA R2, P0, R6.reuse, c[0x0][0x1f8], 0x1 ;  /* 0x00007e0006027a11 */ /* 0x040fe400078008ff */
[----:B------:R-:W1:Y:S02]  /*d050*/  LDSM.16.M88.4 R32, [R216+0x3d00] ;  /* 0x003d0000d820783b */ /* 0x000e640000000200 */
[----:B------:R-:W-:Y:S02]  /*d060*/  LEA.HI.X R3, R6, c[0x0][0x1fc], R3, 0x1, P0 ;  /* 0x00007f0006037a11 */ /* 0x000fe400000f0c03 */
[----:B------:R-:W-:Y:S01]  /*d070*/  LDSM.16.M88.4 R40, [R220+0x6100] ;  /* 0x00610000dc28783b */ /* 0x000fe20000000200 */
[----:B------:R-:W-:-:S03]  /*d080*/  IADD3 R6, P0, R71, R2, RZ ;  /* 0x0000000247067210 */ /* 0x000fc60007f1e0ff */
[----:B------:R-:W1:Y:S02]  /*d090*/  LDSM.16.M88.4 R44, [R221] ;  /* 0x00000000dd2c783b */ /* 0x000e640000000200 */
[----:B------:R-:W-:Y:S01]  /*d0a0*/  IMAD.X R7, R70, 0x1, R3, P0 ;  /* 0x0000000146077824 */ /* 0x000fe200000e0603 */
[----:B------:R-:W-:Y:S01]  /*d0b0*/  LOP3.LUT P0, RZ, R68, 0x4, RZ, 0xc0, !PT ;  /* 0x0000000444ff7812 */ /* 0x000fe2000780c0ff */
[----:B------:R-:W1:Y:S04]  /*d0c0*/  LDSM.16.M88.4 R8, [R220+0x7100] ;  /* 0x00710000dc08783b */ /* 0x000e680000000200 */
[----:B------:R-:W-:Y:S04]  /*d0d0*/  LDSM.16.M88.4 R48, [R221+0x400] ;  /* 0x00040000dd30783b */ /* 0x000fe80000000200 */
[----:B------:R-:W1:Y:S01]  /*d0e0*/  LDSM.16.M88.4 R60, [R221+0x800] ;  /* 0x00080000dd3c783b */ /* 0x000e620000000200 */
[-C--:B--2---:R-:W-:Y:S03]  /*d0f0*/  HMMA.16816.F32.BF16 R52, R16, R20.reuse, RZ ;  /* 0x000000141034723c */ /* 0x084fe600000418ff */
[----:B------:R-:W2:Y:S04]  /*d100*/  LDSM.16.M88.4 R76, [R221+0xc00] ;  /* 0x000c0000dd4c783b */ /* 0x000ea80000000200 */
[----:B------:R-:W-:Y:S01]  /*d110*/  @!PT LDS RZ, [RZ] ;  /* 0x00000000fffff984 */ /* 0x000fe20000000800 */
[----:B------:R-:W-:Y:S01]  /*d120*/  @!PT LDS RZ, [RZ] ;  /* 0x00000000fffff984 */ /* 0x000fe20000000800 */
[----:B------:R-:W-:Y:S01]  /*d130*/  @!PT LDS RZ, [RZ] ;  /* 0x00000000fffff984 */ /* 0x000fe20000000800 */
[----:B------:R1:W-:Y:S01]  /*d140*/  LDGSTS.E.BYPASS.LTC128B.128 [R233+0x100], [R2.64], !P4 ;  /* 0x0010000002e97fae */ /* 0x0003e2000e101d46 */
[----:B---3--:R-:W-:Y:S03]  /*d150*/  HMMA.16816.F32.BF16 R92, R12, R20, RZ ;  /* 0x000000140c5c723c */ /* 0x008fe600000418ff */
[----:B------:R3:W-:Y:S01]  /*d160*/  LDGSTS.E.BYPASS.LTC128B.128 [R233+0x1100], [R2.64+0x40], !P3 ;  /* 0x0110004002e97fae */ /* 0x0007e2000d901d46 */
[----:B------:R-:W-:-:S02]  /*d170*/  ISETP.LT.OR P3, PT, R5, 0x1, !P0 ;  /* 0x000000010500780c */ /* 0x000fc40004761670 */
[----:B------:R-:W-:Y:S02]  /*d180*/  ISETP.LT.OR P0, PT, R5, 0x21, !P0 ;  /* 0x000000210500780c */ /* 0x000fe40004701670 */
[C---:B----4-:R-:W-:Y:S09]  /*d190*/  HMMA.16816.F32.BF16 R104, R12.reuse, R24, RZ ;  /* 0x000000180c68723c */ /* 0x050ff200000418ff */
[----:B------:R3:W-:Y:S01]  /*d1a0*/  LDGSTS.E.BYPASS.LTC128B.128 [R233+0x2100], [R2.64+0x80], !P3 ;  /* 0x0210008002e97fae */ /* 0x0007e2000d901d46 */
[C---:B------:R-:W-:Y:S03]  /*d1b0*/  HMMA.16816.F32.BF16 R100, R12.reuse, R22, RZ ;  /* 0x000000160c64723c */ /* 0x040fe600000418ff */
[----:B------:R4:W-:Y:S04]  /*d1c0*/  LDGSTS.E.BYPASS.LTC128B.128 [R233+0x900], [R6.64], !P2 ;  /* 0x0090000006e97fae */ /* 0x0009e8000d101d46 */
[----:B------:R4:W-:Y:S01]  /*d1d0*/  LDGSTS.E.BYPASS.LTC128B.128 [R233+0x1900], [R6.64+0x40], !P1 ;  /* 0x0190004006e97fae */ /* 0x0009e2000c901d46 */
[C---:B-1----:R-:W-:Y:S03]  /*d1e0*/  HMMA.16816.F32.BF16 R108, R12.reuse, R28, RZ ;  /* 0x0000001c0c6c723c */ /* 0x042fe600000418ff */
[----:B------:R4:W-:Y:S04]  /*d1f0*/  LDGSTS.E.BYPASS.LTC128B.128 [R233+0x2900], [R6.64+0x80], !P0 ;  /* 0x0290008006e97fae */ /* 0x0009e8000c101d46 */
[----:B------:R-:W-:Y:S01]  /*d200*/  LDSM.16.M88.4 R64, [R216+0x4100] ;  /* 0x00410000d840783b */ /* 0x000fe20000000200 */
[C---:B------:R-:W-:Y:S03]  /*d210*/  HMMA.16816.F32.BF16 R96, R12.reuse, R32, RZ ;  /* 0x000000200c60723c */ /* 0x040fe600000418ff */
[----:B------:R-:W1:Y:S04]  /*d220*/  LDSM.16.M88.4 R36, [R219+0x8100] ;  /* 0x00810000db24783b */ /* 0x000e680000000200 */
[----:B------:R-:W-:Y:S01]  /*d230*/  LDSM.16.M88.4 R56, [R221+0x1000] ;  /* 0x00100000dd38783b */ /* 0x000fe20000000200 */
[----:B------:R-:W-:Y:S01]  /*d240*/  HMMA.16816.F32.BF16 R88, R12, R30, RZ ;  /* 0x0000001e0c58723c */ /* 0x000fe200000418ff */
[----:B---3--:R-:W-:-:S02]  /*d250*/  LOP3.LUT R3, R154, 0xffffffe0, RZ, 0xc0, !PT ;  /* 0xffffffe09a037812 */ /* 0x008fc400078ec0ff */
[----:B------:R-:W0:Y:S05]  /*d260*/  LDGDEPBAR ;  /* 0x00000000000079af */ /* 0x000e2a0000000000 */
[C---:B------:R-:W-:Y:S08]  /*d270*/  HMMA.16816.F32.BF16 R84, R12.reuse, R26, RZ ;  /* 0x0000001a0c54723c */ /* 0x040ff000000418ff */
[----:B------:R-:W-:Y:S08]  /*d280*/  HMMA.16816.F32.BF16 R68, R12, R34, RZ ;  /* 0x000000220c44723c */ /* 0x000ff000000418ff */
[----:B------:R-:W-:Y:S01]  /*d290*/  HMMA.16816.F32.BF16 R12, R40, R44, R52 ;  /* 0x0000002c280c723c */ /* 0x000fe20000041834 */
[----:B------:R-:W-:Y:S07]  /*d2a0*/  LDSM.16.M88.4 R52, [R216+0x5100] ;  /* 0x00510000d834783b */ /* 0x000fee0000000200 */
[C---:B------:R-:W-:Y:S08]  /*d2b0*/  HMMA.16816.F32.BF16 R80, R16.reuse, R32, RZ ;  /* 0x000000201050723c */ /* 0x040ff000000418ff */
[C---:B------:R-:W-:Y:S01]  /*d2c0*/  HMMA.16816.F32.BF16 R128, R16.reuse, R34, RZ ;  /* 0x000000221080723c */ /* 0x040fe200000418ff */
[----:B------:R-:W3:Y:S07]  /*d2d0*/  LDSM.16.M88.4 R32, [R219+0x9100] ;  /* 0x00910000db20783b */ /* 0x000eee0000000200 */
[C---:B------:R-:W-:Y:S08]  /*d2e0*/  HMMA.16816.F32.BF16 R72, R16.reuse, R28, RZ ;  /* 0x0000001c1048723c */ /* 0x040ff000000418ff */
[C---:B------:R-:W-:Y:S01]  /*d2f0*/  HMMA.16816.F32.BF16 R116, R16.reuse, R30, RZ ;  /* 0x0000001e1074723c */ /* 0x040fe200000418ff */
[----:B------:R-:W1:Y:S07]  /*d300*/  LDSM.16.M88.4 R28, [R220+0x8100] ;  /* 0x00810000dc1c783b */ /* 0x000e6e0000000200 */
[----:B------:R-:W-:Y:S08]  /*d310*/  HMMA.16816.F32.BF16 R120, R16, R22, RZ ;  /* 0x000000161078723c */ /* 0x000ff000000418ff */
[C---:B------:R-:W-:Y:S08]  /*d320*/  HMMA.16816.F32.BF16 R20, R8.reuse, R44, R92 ;  /* 0x0000002c0814723c */ /* 0x040ff0000004185c */
[C---:B------:R-:W-:Y:S08]  /*d330*/  HMMA.16816.F32.BF16 R136, R8.reuse, R60, R104 ;  /* 0x0000003c0888723c */ /* 0x040ff00000041868 */
[C---:B------:R-:W-:Y:S08]  /*d340*/  HMMA.16816.F32.BF16 R92, R8.reuse, R46, R100 ;  /* 0x0000002e085c723c */ /* 0x040ff00000041864 */
[C---:B------:R-:W-:Y:S08]  /*d350*/  HMMA.16816.F32.BF16 R108, R8.reuse, R48, R108 ;  /* 0x00000030086c723c */ /* 0x040ff0000004186c */
[C---:B--2---:R-:W-:Y:S08]  /*d360*/  HMMA.16816.F32.BF16 R140, R8.reuse, R76, R96 ;  /* 0x0000004c088c723c */ /* 0x044ff00000041860 */
[C---:B------:R-:W-:Y:S08]  /*d370*/  HMMA.16816.F32.BF16 R100, R8.reuse, R50, R88 ;  /* 0x000000320864723c */ /* 0x040ff00000041858 */
[C---:B------:R-:W-:Y:S08]  /*d380*/  HMMA.16816.F32.BF16 R104, R8.reuse, R62, R84 ;  /* 0x0000003e0868723c */ /* 0x040ff00000041854 */
[----:B------:R-:W-:Y:S08]  /*d390*/  HMMA.16816.F32.BF16 R132, R8, R78, R68 ;  /* 0x0000004e0884723c */ /* 0x000ff00000041844 */
[----:B-1----:R-:W-:Y:S01]  /*d3a0*/  HMMA.16816.F32.BF16 R8, R36, R64, R12 ;  /* 0x000000402408723c */ /* 0x002fe2000004180c */
[----:B------:R-:W-:Y:S07]  /*d3b0*/  LDSM.16.M88.4 R12, [R219+0xb100] ;  /* 0x00b10000db0c783b */ /* 0x000fee0000000200 */
[C---:B------:R-:W-:Y:S08]  /*d3c0*/  HMMA.16816.F32.BF16 R112, R16.reuse, R24, RZ ;  /* 0x000000181070723c */ /* 0x040ff000000418ff */
[----:B------:R-:W-:Y:S01]  /*d3d0*/  HMMA.16816.F32.BF16 R124, R16, R26, RZ ;  /* 0x0000001a107c723c */ /* 0x000fe200000418ff */
[----:B------:R-:W1:Y:S04]  /*d3e0*/  LDSM.16.M88.4 R16, [R220+0x9100] ;  /* 0x00910000dc10783b */ /* 0x000e680000000200 */
[----:B------:R-:W2:Y:S03]  /*d3f0*/  LDSM.16.M88.4 R24, [R219+0xa100] ;  /* 0x00a10000db18783b */ /* 0x000ea60000000200 */
[C---:B------:R-:W-:Y:S08]  /*d400*/  HMMA.16816.F32.BF16 R96, R40.reuse, R48, R72 ;  /* 0x000000302860723c */ /* 0x040ff00000041848 */
[----:B------:R-:W-:Y:S01]  /*d410*/  HMMA.16816.F32.BF16 R72, R40, R46, R120 ;  /* 0x0000002e2848723c */ /* 0x000fe20000041878 */
[----:B------:R-:W-:Y:S07]  /*d420*/  LDSM.16.M88.4 R44, [R221+0x2000] ;  /* 0x00200000dd2c783b */ /* 0x000fee0000000200 */
[----:B---3--:R-:W-:Y:S01]  /*d430*/  HMMA.16816.F32.BF16 R68, R32, R64, R20 ;  /* 0x000000402044723c */ /* 0x008fe20000041814 */
[----:B------:R-:W3:Y:S07]  /*d440*/  LDSM.16.M88.4 R20, [R220+0xa100] ;  /* 0x00a10000dc14783b */ /* 0x000eee0000000200 */
[----:B------:R-:W-:Y:S08]  /*d450*/  HMMA.16816.F32.BF16 R8, R28, R56, R8 ;  /* 0x000000381c08723c */ /* 0x000ff00000041808 */
[C---:B------:R-:W-:Y:S08]  /*d460*/  HMMA.16816.F32.BF16 R112, R40.reuse, R60, R112 ;  /* 0x0000003c2870723c */ /* 0x040ff00000041870 */
[----:B------:R-:W-:Y:S08]  /*d470*/  HMMA.16816.F32.BF16 R124, R40, R62, R124 ;  /* 0x0000003e287c723c */ /* 0x000ff0000004187c */
[----:B------:R-:W-:Y:S08]  /*d480*/  HMMA.16816.F32.BF16 R60, R32, R66, R92 ;  /* 0x00000042203c723c */ /* 0x000ff0000004185c */
[----:B------:R-:W-:Y:S01]  /*d490*/  HMMA.16816.F32.BF16 R88, R40, R50, R116 ;  /* 0x000000322858723c */ /* 0x000fe20000041874 */
[----:B------:R-:W3:Y:S07]  /*d4a0*/  LDSM.16.M88.4 R48, [R216+0x4500] ;  /* 0x00450000d830783b */ /* 0x000eee0000000200 */
[----:B------:R-:W-:Y:S08]  /*d4b0*/  HMMA.16816.F32.BF16 R64, R36, R66, R72 ;  /* 0x000000422440723c */ /* 0x000ff00000041848 */
[----:B-1----:R-:W-:Y:S08]  /*d4c0*/  HMMA.16816.F32.BF16 R68, R16, R56, R68 ;  /* 0x000000381044723c */ /* 0x002ff00000041844 */
[----:B--2---:R-:W-:Y:S01]  /*d4d0*/  HMMA.16816.F32.BF16 R72, R24, R52, R8 ;  /* 0x000000341848723c */ /* 0x004fe20000041808 */
[----:B------:R-:W1:Y:S07]  /*d4e0*/  LDSM.16.M88.4 R8, [R220+0xb100] ;  /* 0x00b10000dc08783b */ /* 0x000e6e0000000200 */
[C---:B-----5:R-:W-:Y:S08]  /*d4f0*/  HMMA.16816.F32.BF16 R144, R40.reuse, R76, R80 ;  /* 0x0000004c2890723c */ /* 0x060ff00000041850 */
[----:B------:R-:W-:Y:S08]  /*d500*/  HMMA.16816.F32.BF16 R128, R40, R78, R128 ;  /* 0x0000004e2880723c */ /* 0x000ff00000041880 */
[-C--:B------:R-:W-:Y:S01]  /*d510*/  HMMA.16816.F32.BF16 R40, R16, R58.reuse, R60 ;  /* 0x0000003a1028723c */ /* 0x080fe2000004183c */
[----:B------:R-:W2:Y:S07]  /*d520*/  LDSM.16.M88.4 R60, [R221+0x1400] ;  /* 0x00140000dd3c783b */ /* 0x000eae0000000200 */
[----:B------:R-:W-:Y:S01]  /*d530*/  HMMA.16816.F32.BF16 R64, R28, R58, R64 ;  /* 0x0000003a1c40723c */ /* 0x000fe20000041840 */
[----:B------:R-:W1:Y:S07]  /*d540*/  LDSM.16.M88.4 R56, [R216+0x4900] ;  /* 0x00490000d838783b */ /* 0x000e6e0000000200 */
[----:B------:R-:W-:Y:S08]  /*d550*/  HMMA.16816.F32.BF16 R68, R12, R52, R68 ;  /* 0x000000340c44723c */ /* 0x000ff00000041844 */
[----:B---3--:R-:W-:Y:S08]  /*d560*/  HMMA.16816.F32.BF16 R84, R20, R44, R72 ;  /* 0x0000002c1454723c */ /* 0x008ff00000041848 */
[-C--:B------:R-:W-:Y:S08]  /*d570*/  HMMA.16816.F32.BF16 R72, R36, R48.reuse, R96 ;  /* 0x000000302448723c */ /* 0x080ff00000041860 */
[----:B------:R-:W-:Y:S08]  /*d580*/  HMMA.16816.F32.BF16 R80, R32, R48, R108 ;  /* 0x000000302050723c */ /* 0x000ff0000004186c */
[----:B------:R-:W-:Y:S01]  /*d590*/  HMMA.16816.F32.BF16 R76, R12, R54, R40 ;  /* 0x000000360c4c723c */ /* 0x000fe20000041828 */
[----:B------:R-:W-:-:S04]  /*d5a0*/  FMUL.FTZ R2, R84, c[0x0][0x320] ;  /* 0x0000c80054027a20 */ /* 0x000fc80000410000 */
[----:B------:R3:W-:Y:S03]  /*d5b0*/  MUFU.TANH R153, R2 ;  /* 0x0000000200997308 */ /* 0x0007e60000002400 */
[-C--:B------:R-:W-:Y:S08]  /*d5c0*/  HMMA.16816.F32.BF16 R96, R32, R50.reuse, R100 ;  /* 0x000000322060723c */ /* 0x080ff00000041864 */
[----:B------:R-:W-:Y:S01]  /*d5d0*/  HMMA.16816.F32.BF16 R92, R36, R50, R88 ;  /* 0x00000032245c723c */ /* 0x000fe20000041858 */
[----:B------:R-:W4:Y:S01]  /*d5e0*/  LDSM.16.M88.4 R88, [R216+0x4d00] ;  /* 0x004d0000d858783b */ /* 0x000f220000000200 */
[----:B---3--:R-:W-:-:S06]  /*d5f0*/  FMUL.FTZ R2, R85, c[0x0][0x320] ;  /* 0x0000c80055027a20 */ /* 0x008fcc0000410000 */
[----:B------:R-:W-:Y:S01]  /*d600*/  HMMA.16816.F32.BF16 R40, R24, R54, R64 ;  /* 0x000000361828723c */ /* 0x000fe20000041840 */
[----:B------:R-:W3:Y:S01]  /*d610*/  LDSM.16.M88.4 R52, [R216+0x5500] ;  /* 0x00550000d834783b */ /* 0x000ee20000000200 */
[----:B------:R2:W-:Y:S06]  /*d620*/  MUFU.TANH R152, R2 ;  /* 0x0000000200987308 */ /* 0x0005ec0000002400 */
[----:B-1----:R-:W-:Y:S08]  /*d630*/  HMMA.16816.F32.BF16 R48, R8, R44, R68 ;  /* 0x0000002c0830723c */ /* 0x002ff00000041844 */
[----:B--2---:R-:W-:Y:S01]  /*d640*/  HMMA.16816.F32.BF16 R64, R28, R60, R72 ;  /* 0x0000003c1c40723c */ /* 0x004fe20000041848 */
[----:B------:R-:W-:-:S04]  /*d650*/  FMUL.FTZ R2, R86, c[0x0][0x320] ;  /* 0x0000c80056027a20 */ /* 0x000fc80000410000 */
[----:B------:R1:W-:Y:S03]  /*d660*/  MUFU.TANH R151, R2 ;  /* 0x0000000200977308 */ /* 0x0003e60000002400 */
[----:B------:R-:W-:Y:S08]  /*d670*/  HMMA.16816.F32.BF16 R68, R16, R60, R80 ;  /* 0x0000003c1044723c */ /* 0x000ff00000041850 */
[----:B------:R-:W-:Y:S01]  /*d680*/  HMMA.16816.F32.BF16 R80, R8, R46, R76 ;  /* 0x0000002e0850723c */ /* 0x000fe2000004184c */
[----:B-1----:R-:W-:-:S07]  /*d690*/  FMUL.FTZ R2, R87, c[0x0][0x320] ;  /* 0x0000c80057027a20 */ /* 0x002fce0000410000 */
[----:B------:R-:W-:Y:S01]  /*d6a0*/  HMMA.16816.F32.BF16 R44, R20, R46, R40 ;  /* 0x0000002e142c723c */ /* 0x000fe20000041828 */
[----:B------:R-:W1:Y:S01]  /*d6b0*/  LDSM.16.M88.4 R40, [R221+0x2400] ;  /* 0x00240000dd28783b */ /* 0x000e620000000200 */
[----:B------:R2:W-:Y:S06]  /*d6c0*/  MUFU.TANH R150, R2 ;  /* 0x0000000200967308 */ /* 0x0005ec0000002400 */
[C---:B------:R-:W-:Y:S08]  /*d6d0*/  HMMA.16816.F32.BF16 R100, R32.reuse, R58, R104 ;  /* 0x0000003a2064723c */ /* 0x040ff00000041868 */
[----:B------:R-:W-:Y:S01]  /*d6e0*/  HMMA.16816.F32.BF16 R84, R32, R56, R136 ;  /* 0x000000382054723c */ /* 0x000fe20000041888 */
[----:B--2---:R-:W-:-:S04]  /*d6f0*/  FMUL.FTZ R2, R48, c[0x0][0x320] ;  /* 0x0000c80030027a20 */ /* 0x004fc80000410000 */
[----:B------:R2:W1:Y:S03]  /*d700*/  MUFU.TANH R149, R2 ;  /* 0x0000000200957308 */ /* 0x0004660000002400 */
[C---:B----4-:R-:W-:Y:S08]  /*d710*/  HMMA.16816.F32.BF16 R108, R32.reuse, R88, R140 ;  /* 0x00000058206c723c */ /* 0x050ff0000004188c */
[----:B------:R-:W-:Y:S01]  /*d720*/  HMMA.16816.F32.BF16 R104, R32, R90, R132 ;  /* 0x0000005a2068723c */ /* 0x000fe20000041884 */
[----:B--2---:R-:W-:-:S07]  /*d730*/  FMUL.FTZ R2, R49, c[0x0][0x320] ;  /* 0x0000c80031027a20 */ /* 0x004fce0000410000 */
[-C--:B------:R-:W-:Y:S01]  /*d740*/  HMMA.16816.F32.BF16 R32, R28, R62.reuse, R92 ;  /* 0x0000003e1c20723c */ /* 0x080fe2000004185c */
[----:B------:R2:W4:Y:S07]  /*d750*/  MUFU.TANH R123, R2 ;  /* 0x00000002007b7308 */ /* 0x00052e0000002400 */
[----:B------:R-:W-:Y:S08]  /*d760*/  HMMA.16816.F32.BF16 R60, R16, R62, R96 ;  /* 0x0000003e103c723c */ /* 0x000ff00000041860 */
[----:B------:R-:W-:Y:S01]  /*d770*/  HMMA.16816.F32.BF16 R72, R36, R56, R112 ;  /* 0x000000382448723c */ /* 0x000fe20000041870 */
[----:B--2---:R-:W-:-:S04]  /*d780*/  FMUL.FTZ R2, R50, c[0x0][0x320] ;  /* 0x0000c80032027a20 */ /* 0x004fc80000410000 */
[----:B------:R2:W-:Y:S03]  /*d790*/  MUFU.TANH R122, R2 ;  /* 0x00000002007a7308 */ /* 0x0005e60000002400 */
[----:B---3--:R-:W-:Y:S08]  /*d7a0*/  HMMA.16816.F32.BF16 R32, R24, R54, R32 ;  /* 0x000000361820723c */ /* 0x008ff00000041820 */
[----:B------:R-:W-:Y:S01]  /*d7b0*/  HMMA.16816.F32.BF16 R92, R36, R88, R144 ;  /* 0x00000058245c723c */ /* 0x000fe20000041890 */
[----:B--2---:R-:W-:-:S07]  /*d7c0*/  FMUL.FTZ R2, R51, c[0x0][0x320] ;  /* 0x0000c80033027a20 */ /* 0x004fce0000410000 */
[-C--:B------:R-:W-:Y:S01]  /*d7d0*/  HMMA.16816.F32.BF16 R48, R24, R52.reuse, R64 ;  /* 0x000000341830723c */ /* 0x080fe20000041840 */
[----:B------:R2:W-:Y:S07]  /*d7e0*/  MUFU.TANH R120, R2 ;  /* 0x0000000200787308 */ /* 0x0005ee0000002400 */
[----:B------:R-:W-:Y:S01]  /*d7f0*/  HMMA.16816.F32.BF16 R64, R12, R52, R68 ;  /* 0x000000340c40723c */ /* 0x000fe20000041844 */
[----:B--2---:R-:W-:-:S04]  /*d800*/  FMUL.FTZ R2, R44, c[0x0][0x320] ;  /* 0x0000c8002c027a20 */ /* 0x004fc80000410000 */
[----:B------:R2:W-:Y:S11]  /*d810*/  MUFU.TANH R121, R2 ;  /* 0x0000000200797308 */ /* 0x0005f60000002400 */
[-C--:B-1----:R-:W-:Y:S01]  /*d820*/  HMMA.16816.F32.BF16 R68, R20, R40.reuse, R48 ;  /* 0x000000281444723c */ /* 0x082fe20000041830 */
[----:B------:R-:W1:Y:S07]  /*d830*/  LDSM.16.M88.4 R48, [R221+0x1800] ;  /* 0x00180000dd30783b */ /* 0x000e6e0000000200 */
[----:B------:R-:W-:Y:S01]  /*d840*/  HMMA.16816.F32.BF16 R76, R8, R40, R64 ;  /* 0x00000028084c723c */ /* 0x000fe20000041840 */
[----:B--2---:R-:W-:-:S04]  /*d850*/  FMUL.FTZ R2, R45, c[0x0][0x320] ;  /* 0x0000c8002d027a20 */ /* 0x004fc80000410000 */
[----:B------:R2:W-:Y:S02]  /*d860*/  MUFU.TANH R119, R2 ;  /* 0x0000000200777308 */ /* 0x0005e40000002400 */
[----:B--2---:R-:W-:-:S06]  /*d870*/  FMUL.FTZ R2, R46, c[0x0][0x320] ;  /* 0x0000c8002e027a20 */ /* 0x004fcc0000410000 */
[----:B------:R2:W-:Y:S01]  /*d880*/  MUFU.TANH R118, R2 ;  /* 0x0000000200767308 */ /* 0x0005e20000002400 */
[----:B-1----:R-:W-:Y:S08]  /*d890*/  HMMA.16816.F32.BF16 R64, R16, R48, R84 ;  /* 0x000000301040723c */ /* 0x002ff00000041854 */
[----:B------:R-:W-:Y:S01]  /*d8a0*/  HMMA.16816.F32.BF16 R84, R36, R90, R128 ;  /* 0x0000005a2454723c */ /* 0x000fe20000041880 */
[----:B--2---:R-:W-:-:S02]  /*d8b0*/  FMUL.FTZ R2, R47, c[0x0][0x320] ;  /* 0x0000c8002f027a20 */ /* 0x004fc40000410000 */
        /* <DEDUP_REMOVED lines=56> */
[----:B------:R1:W-:Y:S03]  /*dc40*/  MUFU.TANH R83, R2 ;  /* 0x0000000200537308 */ /* 0x0003e60000002400 */
        /* <DEDUP_REMOVED lines=53> */
[----:B------:R2:W-:Y:S03]  /*dfa0*/  MUFU.TANH R38, R3 ;  /* 0x0000000300267308 */ /* 0x0005e60000002400 */
[----:B------:R-:W-:-:S02]  /*dfb0*/  ISETP.GT.AND P0, PT, R2, RZ, PT ;  /* 0x000000ff0200720c */ /* 0x000fc40003f04270 */
[----:B------:R-:W-:Y:S01]  /*dfc0*/  ISETP.GT.AND P2, PT, R2, 0x1, PT ;  /* 0x000000010200780c */ /* 0x000fe20003f44270 */
[----:B-1----:R-:W-:Y:S01]  /*dfd0*/  FMUL.FTZ R5, R18, c[0x0][0x320] ;  /* 0x0000c80012057a20 */ /* 0x002fe20000410000 */
[C---:B------:R-:W-:Y:S02]  /*dfe0*/  ISETP.GT.AND P3, PT, R2.reuse, 0x8, PT ;  /* 0x000000080200780c */ /* 0x040fe40003f64270 */
[----:B------:R-:W-:Y:S01]  /*dff0*/  FSEL R16, R149, -INF , P0 ;  /* 0xff80000095107808 */ /* 0x000fe20000000000 */
[----:B------:R1:W1:Y:S01]  /*e000*/  MUFU.TANH R7, R5 ;  /* 0x0000000500077308 */ /* 0x0002620000002400 */
[----:B----4-:R-:W-:Y:S02]  /*e010*/  FSEL R17, R123, -INF , P2 ;  /* 0xff8000007b117808 */ /* 0x010fe40001000000 */
[----:B------:R-:W-:Y:S02]  /*e020*/  ISETP.GT.AND P4, PT, R2, 0x9, PT ;  /* 0x000000090200780c */ /* 0x000fe40003f84270 */
[----:B------:R-:W-:Y:S01]  /*e030*/  FSEL R18, R116, -INF , P3 ;  /* 0xff80000074127808 */ /* 0x000fe20001800000 */
[----:B--2---:R-:W-:Y:S01]  /*e040*/  FMUL.FTZ R3, R19, c[0x0][0x320] ;  /* 0x0000c80013037a20 */ /* 0x004fe20000410000 */
[----:B------:R-:W-:-:S02]  /*e050*/  ISETP.GT.AND P1, PT, R2, 0x10, PT ;  /* 0x000000100200780c */ /* 0x000fc40003f24270 */
[----:B------:R-:W-:Y:S01]  /*e060*/  FSEL R19, R114, -INF , P4 ;  /* 0xff80000072137808 */ /* 0x000fe20002000000 */
[----:B------:R2:W-:Y:S01]  /*e070*/  MUFU.TANH R8, R3 ;  /* 0x0000000300087308 */ /* 0x0005e20000002400 */
[----:B------:R-:W-:Y:S02]  /*e080*/  FSEL R36, R122, -INF , P0 ;  /* 0xff8000007a247808 */ /* 0x000fe40000000000 */
[----:B------:R-:W-:Y:S02]  /*e090*/  FSEL R47, R151, -INF , P0 ;  /* 0xff800000972f7808 */ /* 0x000fe40000000000 */
[----:B------:R-:W-:Y:S01]  /*e0a0*/  FSEL R41, R153, -INF , P0 ;  /* 0xff80000099297808 */ /* 0x000fe20000000000 */
[----:B-1----:R-:W-:Y:S01]  /*e0b0*/  FMUL.FTZ R5, R30, c[0x0][0x320] ;  /* 0x0000c8001e057a20 */ /* 0x002fe20000410000 */
[----:B------:R-:W-:Y:S02]  /*e0c0*/  ISETP.GT.AND P0, PT, R2, 0x11, PT ;  /* 0x000000110200780c */ /* 0x000fe40003f04270 */
[----:B---3--:R-:W-:-:S02]  /*e0d0*/  FSEL R52, R97, -INF , P1 ;  /* 0xff80000061347808 */ /* 0x008fc40000800000 */
[----:B------:R-:W-:Y:S02]  /*e0e0*/  FSEL R39, R113, -INF , P3 ;  /* 0xff80000071277808 */ /* 0x000fe40001800000 */
[----:B------:R-:W-:Y:S02]  /*e0f0*/  FSEL R48, R118, -INF , P3 ;  /* 0xff80000076307808 */ /* 0x000fe40001800000 */
[----:B------:R-:W-:Y:S01]  /*e100*/  FSEL R44, R121, -INF , P3 ;  /* 0xff800000792c7808 */ /* 0x000fe20001800000 */
[----:B--2---:R-:W-:Y:S01]  /*e110*/  FMUL.FTZ R3, R32, c[0x0][0x320] ;  /* 0x0000c80020037a20 */ /* 0x004fe20000410000 */
[----:B------:R-:W-:Y:S02]  /*e120*/  ISETP.GT.AND P3, PT, R2, 0x18, PT ;  /* 0x000000180200780c */ /* 0x000fe40003f64270 */
[----:B------:R-:W-:Y:S01]  /*e130*/  FSEL R54, R96, -INF , P0 ;  /* 0xff80000060367808 */ /* 0x000fe20000000000 */
[----:B------:R1:W-:Y:S01]  /*e140*/  MUFU.TANH R32, R3 ;  /* 0x0000000300207308 */ /* 0x0003e20000002400 */
[----:B------:R-:W-:-:S02]  /*e150*/  FSEL R40, R99, -INF , P4 ;  /* 0xff80000063287808 */ /* 0x000fc40002000000 */
[----:B------:R-:W-:Y:S02]  /*e160*/  FSEL R49, R117, -INF , P4 ;  /* 0xff80000075317808 */ /* 0x000fe40002000000 */
[----:B------:R-:W-:Y:S02]  /*e170*/  FSEL R45, R119, -INF , P4 ;  /* 0xff800000772d7808 */ /* 0x000fe40002000000 */
[----:B------:R-:W-:Y:S02]  /*e180*/  FSEL R105, R53, -INF , P3 ;  /* 0xff80000035697808 */ /* 0x000fe40001800000 */
[----:B------:R-:W-:Y:S02]  /*e190*/  ISETP.GT.AND P4, PT, R2, 0x19, PT ;  /* 0x000000190200780c */ /* 0x000fe40003f84270 */
[----:B------:R-:W-:Y:S02]  /*e1a0*/  FSEL R53, R83, -INF , P3 ;  /* 0xff80000053357808 */ /* 0x000fe40001800000 */
[----:B------:R-:W-:-:S02]  /*e1b0*/  FSEL R101, R88, -INF , P0 ;  /* 0xff80000058657808 */ /* 0x000fc40000000000 */
[----:B------:R-:W-:Y:S01]  /*e1c0*/  FSEL R144, R98, -INF , P0 ;  /* 0xff80000062907808 */ /* 0x000fe20000000000 */
[----:B-1----:R-:W-:Y:S01]  /*e1d0*/  FMUL.FTZ R3, R28, c[0x0][0x320] ;  /* 0x0000c8001c037a20 */ /* 0x002fe20000410000 */
[----:B------:R-:W-:Y:S01]  /*e1e0*/  FSEL R132, R132, -INF , P0 ;  /* 0xff80000084847808 */ /* 0x000fe20000000000 */
[----:B------:R1:W-:Y:S01]  /*e1f0*/  MUFU.TANH R28, R5 ;  /* 0x00000005001c7308 */ /* 0x0003e20000002400 */
[----:B------:R-:W-:Y:S02]  /*e200*/  FSEL R37, R120, -INF , P2 ;  /* 0xff80000078257808 */ /* 0x000fe40001000000 */
[----:B------:R-:W-:Y:S02]  /*e210*/  FSEL R46, R150, -INF , P2 ;  /* 0xff800000962e7808 */ /* 0x000fe40001000000 */
[----:B------:R-:W-:Y:S02]  /*e220*/  FSEL R42, R152, -INF , P2 ;  /* 0xff800000982a7808 */ /* 0x000fe40001000000 */
[C---:B------:R-:W-:Y:S01]  /*e230*/  ISETP.GT.AND P0, PT, R2.reuse, 0x28, PT ;  /* 0x000000280200780c */ /* 0x040fe20003f04270 */
[----:B------:R2:W3:Y:S01]  /*e240*/  MUFU.TANH R11, R3 ;  /* 0x00000003000b7308 */ /* 0x0004e20000002400 */
[----:B------:R-:W-:-:S02]  /*e250*/  ISETP.GT.AND P2, PT, R2, 0x20, PT ;  /* 0x000000200200780c */ /* 0x000fc40003f44270 */
[----:B------:R-:W-:Y:S02]  /*e260*/  FSEL R55, R82, -INF , P4 ;  /* 0xff80000052377808 */ /* 0x000fe40002000000 */
[----:B------:R-:W-:Y:S02]  /*e270*/  FSEL R100, R89, -INF , P1 ;  /* 0xff80000059647808 */ /* 0x000fe40000800000 */
[----:B------:R-:W-:Y:S01]  /*e280*/  FSEL R135, R135, -INF , P1 ;  /* 0xff80000087877808 */ /* 0x000fe20000800000 */
[----:B-1----:R-:W-:Y:S01]  /*e290*/  FMUL.FTZ R5, R12, c[0x0][0x320] ;  /* 0x0000c8000c057a20 */ /* 0x002fe20000410000 */
[----:B------:R-:W-:Y:S01]  /*e2a0*/  FSEL R107, R112, -INF , P1 ;  /* 0xff800000706b7808 */ /* 0x000fe20000800000 */
[----:B------:R1:W4:Y:S01]  /*e2b0*/  MUFU.TANH R12, R6 ;  /* 0x00000006000c7308 */ /* 0x0003220000002400 */
[----:B------:R-:W-:Y:S02]  /*e2c0*/  FSEL R176, R7, -INF , P0 ;  /* 0xff80000007b07808 */ /* 0x000fe40000000000 */
[----:B------:R-:W-:-:S02]  /*e2d0*/  ISETP.GT.AND P1, PT, R2, 0x21, PT ;  /* 0x000000210200780c */ /* 0x000fc40003f24270 */
[----:B------:R-:W-:Y:S02]  /*e2e0*/  FSEL R173, R72, -INF , P2 ;  /* 0xff80000048ad7808 */ /* 0x000fe40001000000 */
[----:B--2---:R-:W-:Y:S01]  /*e2f0*/  FMNMX.FTZ R3, R16, R17, !PT ;  /* 0x0000001110037209 */ /* 0x004fe20007810000 */
[----:B------:R2:W2:Y:S01]  /*e300*/  MUFU.TANH R7, R5 ;  /* 0x0000000500077308 */ /* 0x0004a20000002400 */
[----:B------:R-:W-:Y:S02]  /*e310*/  FSEL R172, R68, -INF , P1 ;  /* 0xff80000044ac7808 */ /* 0x000fe40000800000 */
        /* <DEDUP_REMOVED lines=10> */
[----:B--2---:R-:W-:Y:S02]  /*e3c0*/  FMNMX.FTZ R5, R36, R37, !PT ;  /* 0x0000002524057209 */ /* 0x004fe40007810000 */
[----:B------:R-:W-:Y:S02]  /*e3d0*/  FMNMX.FTZ R3, R53, R3, !PT ;  /* 0x0000000335037209 */ /* 0x000fe40007810000 */
[----:B------:R-:W-:Y:S01]  /*e3e0*/  FMNMX.FTZ R5, R39, R5, !PT ;  /* 0x0000000527057209 */ /* 0x000fe20007810000 */
[----:B------:R-:W-:Y:S01]  /*e3f0*/  MUFU.TANH R13, R13 ;  /* 0x0000000d000d7308 */ /* 0x000fe20000002400 */
[----:B------:R-:W-:-:S02]  /*e400*/  FMNMX.FTZ R3, R55, R3, !PT ;  /* 0x0000000337037209 */ /* 0x000fc40007810000 */
[----:B------:R-:W-:Y:S02]  /*e410*/  FSEL R161, R161, -INF , P4 ;  /* 0xff800000a1a17808 */ /* 0x000fe40002000000 */
[----:B------:R-:W-:Y:S02]  /*e420*/  FMNMX.FTZ R3, R173, R3, !PT ;  /* 0x00000003ad037209 */ /* 0x000fe40007810000 */
[----:B------:R-:W-:Y:S02]  /*e430*/  FSEL R133, R133, -INF , P4 ;  /* 0xff80000085857808 */ /* 0x000fe40002000000 */
[----:B------:R-:W-:Y:S02]  /*e440*/  FSEL R175, R65, -INF , P2 ;  /* 0xff80000041af7808 */ /* 0x000fe40001000000 */
[----:B------:R-:W-:Y:S02]  /*e450*/  FSEL R191, R74, -INF , P2 ;  /* 0xff8000004abf7808 */ /* 0x000fe40001000000 */
[----:B------:R-:W-:-:S02]  /*e460*/  FSEL R184, R81, -INF , P2 ;  /* 0xff80000051b87808 */ /* 0x000fc40001000000 */
[----:B------:R-:W-:Y:S02]  /*e470*/  FSEL R174, R64, -INF , P1 ;  /* 0xff80000040ae7808 */ /* 0x000fe40000800000 */
[----:B------:R-:W-:Y:S02]  /*e480*/  FSEL R190, R73, -INF , P1 ;  /* 0xff80000049be7808 */ /* 0x000fe40000800000 */
[----:B------:R-:W-:Y:S02]  /*e490*/  FSEL R186, R75, -INF , P1 ;  /* 0xff8000004bba7808 */ /* 0x000fe40000800000 */
[C---:B------:R-:W-:Y:S02]  /*e4a0*/  ISETP.GT.AND P5, PT, R2.reuse, 0x29, PT ;  /* 0x000000290200780c */ /* 0x040fe40003fa4270 */
[C---:B------:R-:W-:Y:S02]  /*e4b0*/  ISETP.GT.AND P4, PT, R2.reuse, 0x30, PT ;  /* 0x000000300200780c */ /* 0x040fe40003f84270 */
[----:B------:R-:W-:-:S02]  /*e4c0*/  ISETP.GT.AND P3, PT, R2, 0x31, PT ;  /* 0x000000310200780c */ /* 0x000fc40003f64270 */
[C---:B------:R-:W-:Y:S02]  /*e4d0*/  ISETP.GT.AND P2, PT, R2.reuse, 0x38, PT ;  /* 0x000000380200780c */ /* 0x040fe40003f44270 */
[----:B------:R-:W-:Y:S02]  /*e4e0*/  ISETP.GT.AND P1, PT, R2, 0x39, PT ;  /* 0x000000390200780c */ /* 0x000fe40003f24270 */
[----:B------:R-:W-:Y:S02]  /*e4f0*/  FSEL R163, R9, -INF , P0 ;  /* 0xff80000009a37808 */ /* 0x000fe40000000000 */
[----:B------:R-:W-:Y:S02]  /*e500*/  FMNMX.FTZ R2, R172, R3, !PT ;  /* 0x00000003ac027209 */ /* 0x000fe40007810000 */
[----:B------:R-:W-:Y:S01]  /*e510*/  FMNMX.FTZ R3, R40, R5, !PT ;  /* 0x0000000528037209 */ /* 0x000fe20007810000 */
[----:B------:R-:W-:Y:S01]  /*e520*/  FMUL.FTZ R5, R31, c[0x0][0x320] ;  /* 0x0000c8001f057a20 */ /* 0x000fe20000410000 */
[----:B------:R-:W-:-:S02]  /*e530*/  FSEL R162, R10, -INF , P5 ;  /* 0xff8000000aa27808 */ /* 0x000fc40002800000 */
[----:B------:R-:W-:Y:S02]  /*e540*/  FMNMX.FTZ R2, R163, R2, !PT ;  /* 0x00000002a3027209 */ /* 0x000fe40007810000 */
[----:B------:R-:W-:Y:S02]  /*e550*/  FMNMX.FTZ R3, R100, R3, !PT ;  /* 0x0000000364037209 */ /* 0x000fe40007810000 */
[----:B---3--:R-:W-:Y:S02]  /*e560*/  FSEL R205, R11, -INF , P4 ;  /* 0xff8000000bcd7808 */ /* 0x008fe40002000000 */
[----:B------:R-:W-:Y:S01]  /*e570*/  FMNMX.FTZ R2, R162, R2, !PT ;  /* 0x00000002a2027209 */ /* 0x000fe20007810000 */
[----:B------:R2:W3:Y:S01]  /*e580*/  MUFU.TANH R11, R5 ;  /* 0x00000005000b7308 */ /* 0x0004e20000002400 */
[----:B------:R-:W-:Y:S02]  /*e590*/  FMNMX.FTZ R3, R101, R3, !PT ;  /* 0x0000000365037209 */ /* 0x000fe40007810000 */
[----:B----4-:R-:W-:-:S02]  /*e5a0*/  FSEL R210, R12, -INF , P3 ;  /* 0xff8000000cd27808 */ /* 0x010fc40001800000 */
[----:B------:R-:W-:Y:S02]  /*e5b0*/  FMNMX.FTZ R2, R205, R2, !PT ;  /* 0x00000002cd027209 */ /* 0x000fe40007810000 */
[----:B------:R-:W-:Y:S02]  /*e5c0*/  FMNMX.FTZ R3, R105, R3, !PT ;  /* 0x0000000369037209 */ /* 0x000fe40007810000 */
[----:B------:R-:W-:Y:S02]  /*e5d0*/  FSEL R211, R7, -INF , P2 ;  /* 0xff80000007d37808 */ /* 0x000fe40001000000 */
        /* <DEDUP_REMOVED lines=9> */
[----:B------:R-:W-:Y:S01]  /*e670*/  FSEL R179, R8, -INF , P5 ;  /* 0xff80000008b37808 */ /* 0x000fe20002800000 */
[----:B------:R-:W4:Y:S01]  /*e680*/  SHFL.BFLY PT, R7, R6, 0x2, 0x1f ;  /* 0x0c401f0006077f89 */ /* 0x000f2200000e0000 */
[----:B------:R-:W-:Y:S02]  /*e690*/  FMNMX.FTZ R2, R176, R2, !PT ;  /* 0x00000002b0027209 */ /* 0x000fe40007810000 */
[----:B------:R-:W-:-:S02]  /*e6a0*/  FMNMX.FTZ R3, R41, R42, !PT ;  /* 0x0000002a29037209 */ /* 0x000fc40007810000 */
[----:B------:R-:W-:Y:S02]  /*e6b0*/  FSEL R200, R28, -INF , P4 ;  /* 0xff8000001cc87808 */ /* 0x000fe40002000000 */
[----:B------:R-:W-:Y:S02]  /*e6c0*/  FMNMX.FTZ R2, R179, R2, !PT ;  /* 0x00000002b3027209 */ /* 0x000fe40007810000 */
[----:B------:R-:W-:Y:S01]  /*e6d0*/  FMNMX.FTZ R3, R44, R3, !PT ;  /* 0x000000032c037209 */ /* 0x000fe20007810000 */
[----:B-1----:R-:W-:Y:S01]  /*e6e0*/  FMUL.FTZ R5, R15, c[0x0][0x320] ;  /* 0x0000c8000f057a20 */ /* 0x002fe20000410000 */
[----:B---3--:R-:W-:Y:S02]  /*e6f0*/  FSEL R203, R11, -INF , P3 ;  /* 0xff8000000bcb7808 */ /* 0x008fe40001800000 */
[----:B------:R-:W-:Y:S01]  /*e700*/  FMNMX.FTZ R2, R200, R2, !PT ;  /* 0x00000002c8027209 */ /* 0x000fe20007810000 */
[----:B------:R1:W3:Y:S01]  /*e710*/  MUFU.TANH R8, R5 ;  /* 0x0000000500087308 */ /* 0x0002e20000002400 */
[----:B------:R-:W-:-:S02]  /*e720*/  FMNMX.FTZ R3, R45, R3, !PT ;  /* 0x000000032d037209 */ /* 0x000fc40007810000 */
[----:B--2---:R-:W-:Y:S02]  /*e730*/  FSEL R201, R10, -INF , P2 ;  /* 0xff8000000ac97808 */ /* 0x004fe40001000000 */
[----:B------:R-:W-:Y:S02]  /*e740*/  FMNMX.FTZ R2, R203, R2, !PT ;  /* 0x00000002cb027209 */ /* 0x000fe40007810000 */
[----:B------:R-:W-:Y:S02]  /*e750*/  FMNMX.FTZ R3, R107, R3, !PT ;  /* 0x000000036b037209 */ /* 0x000fe40007810000 */
[----:B------:R-:W-:Y:S02]  /*e760*/  FMNMX.FTZ R2, R201, R2, !PT ;  /* 0x00000002c9027209 */ /* 0x000fe40007810000 */
[----:B------:R-:W-:Y:S02]  /*e770*/  FMNMX.FTZ R3, R132, R3, !PT ;  /* 0x0000000384037209 */ /* 0x000fe40007810000 */
[----:B----4-:R-:W-:-:S02]  /*e780*/  FMNMX.FTZ R6, R6, R7, !PT ;  /* 0x0000000706067209 */ /* 0x010fc40007810000 */
[----:B------:R-:W-:Y:S01]  /*e790*/  FMNMX.FTZ R3, R134, R3, !PT ;  /* 0x0000000386037209 */ /* 0x000fe20007810000 */
[----:B-1----:R-:W-:Y:S01]  /*e7a0*/  FMUL.FTZ R5, R34, c[0x0][0x320] ;  /* 0x0000c80022057a20 */ /* 0x002fe20000410000 */
[----:B---3--:R-:W-:Y:S01]  /*e7b0*/  FSEL R209, R8, -INF , P1 ;  /* 0xff80000008d17808 */ /* 0x008fe20000800000 */
[----:B------:R-:W-:Y:S01]  /*e7c0*/  FMUL.FTZ R8, R24, c[0x0][0x320] ;  /* 0x0000c80018087a20 */ /* 0x000fe20000410000 */
[----:B------:R-:W-:Y:S01]  /*e7d0*/  FSEL R187, R51, -INF , P0 ;  /* 0xff80000033bb7808 */ /* 0x000fe20000000000 */
[----:B------:R1:W2:Y:S01]  /*e7e0*/  MUFU.TANH R9, R5 ;  /* 0x0000000500097308 */ /* 0x0002a20000002400 */
[----:B------:R-:W3:Y:S01]  /*e7f0*/  SHFL.BFLY PT, R102, R6, 0x1, 0x1f ;  /* 0x0c201f0006667f89 */ /* 0x000ee200000e0000 */
[----:B------:R-:W-:Y:S02]  /*e800*/  FSEL R185, R50, -INF , P5 ;  /* 0xff80000032b97808 */ /* 0x000fe40002800000 */
[----:B------:R-:W-:Y:S02]  /*e810*/  FSEL R206, R32, -INF , P4 ;  /* 0xff80000020ce7808 */ /* 0x000fe40002000000 */
[----:B------:R-:W-:-:S02]  /*e820*/  FSEL R189, R43, -INF , P0 ;  /* 0xff8000002bbd7808 */ /* 0x000fc40000000000 */
[----:B------:R4:W3:Y:S01]  /*e830*/  MUFU.TANH R12, R8 ;  /* 0x00000008000c7308 */ /* 0x0008e20000002400 */
[----:B------:R-:W-:Y:S02]  /*e840*/  ISETP.GE.AND P0, PT, R165, 0x41, PT ;  /* 0x00000041a500780c */ /* 0x000fe40003f06270 */
[----:B------:R-:W-:Y:S02]  /*e850*/  FSEL R188, R38, -INF , P5 ;  /* 0xff80000026bc7808 */ /* 0x000fe40002800000 */
[----:B------:R-:W-:Y:S02]  /*e860*/  FSEL R214, R26, -INF , P2 ;  /* 0xff8000001ad67808 */ /* 0x000fe40001000000 */
[----:B------:R-:W-:Y:S01]  /*e870*/  FSEL R213, R13, -INF , P1 ;  /* 0xff8000000dd57808 */ /* 0x000fe20000800000 */
[----:B-1----:R-:W-:Y:S01]  /*e880*/  FMUL.FTZ R5, R33, c[0x0][0x320] ;  /* 0x0000c80021057a20 */ /* 0x002fe20000410000 */
[----:B--2---:R-:W-:Y:S01]  /*e890*/  FSEL R234, R9, -INF , P4 ;  /* 0xff80000009ea7808 */ /* 0x004fe20002000000 */
[----:B------:R-:W-:Y:S01]  /*e8a0*/  BAR.SYNC.DEFER_BLOCKING 0x0 ;  /* 0x0000000000007b1d */ /* 0x000fe20000010000 */
[----:B------:R-:W-:-:S02]  /*e8b0*/  ISETP.NE.AND P4, PT, R159, RZ, PT ;  /* 0x000000ff9f00720c */ /* 0x000fc40003f85270 */
[----:B------:R-:W-:-:S03]  /*e8c0*/  ISETP.NE.AND P5, PT, R164, RZ, PT ;  /* 0x000000ffa400720c */ /* 0x000fc60003fa5270 */
[----:B------:R1:W2:Y:S01]  /*e8d0*/  MUFU.TANH R11, R5 ;  /* 0x00000005000b7308 */ /* 0x0002a20000002400 */
[----:B----4-:R-:W-:Y:S01]  /*e8e0*/  FMUL.FTZ R8, R25, c[0x0][0x320] ;  /* 0x0000c80019087a20 */ /* 0x010fe20000410000 */
[----:B---3--:R-:W-:Y:S02]  /*e8f0*/  FSEL R215, R12, -INF , P2 ;  /* 0xff8000000cd77808 */ /* 0x008fe40001000000 */
[----:B------:R-:W-:-:S04]  /*e900*/  FMNMX.FTZ R102, R6, R102, !PT ;  /* 0x0000006606667209 */ /* 0x000fc80007810000 */
[----:B------:R3:W4:Y:S01]  /*e910*/  MUFU.TANH R10, R8 ;  /* 0x00000008000a7308 */ /* 0x0007220000002400 */
[----:B------:R-:W-:Y:S01]  /*e920*/  FMUL.FTZ R12, R102, c[0x0][0x2d0] ;  /* 0x0000b400660c7a20 */ /* 0x000fe20000410000 */
[----:B-1----:R-:W-:Y:S02]  /*e930*/  FMNMX.FTZ R5, R209, R2, !PT ;  /* 0x00000002d1057209 */ /* 0x002fe40007810000 */
[----:B------:R-:W-:Y:S02]  /*e940*/  FMNMX.FTZ R2, R133, R3, !PT ;  /* 0x0000000385027209 */ /* 0x000fe40007810000 */
[----:B------:R-:W-:Y:S01]  /*e950*/  FMNMX.FTZ R3, R47, R46, !PT ;  /* 0x0000002e2f037209 */ /* 0x000fe20007810000 */
[----:B------:R-:W1:Y:S01]  /*e960*/  SHFL.BFLY PT, R7, R5, 0x2, 0x1f ;  /* 0x0c401f0005077f89 */ /* 0x000e6200000e0000 */
[----:B------:R-:W-:Y:S02]  /*e970*/  FMNMX.FTZ R2, R184, R2, !PT ;  /* 0x00000002b8027209 */ /* 0x000fe40007810000 */
[----:B------:R-:W-:Y:S01]  /*e980*/  FMNMX.FTZ R3, R48, R3, !PT ;  /* 0x0000000330037209 */ /* 0x000fe20007810000 */
[----:B---3--:R-:W-:Y:S01]  /*e990*/  FMUL.FTZ R8, R35, c[0x0][0x320] ;  /* 0x0000c80023087a20 */ /* 0x008fe20000410000 */
[----:B------:R-:W-:-:S02]  /*e9a0*/  FMNMX.FTZ R2, R186, R2, !PT ;  /* 0x00000002ba027209 */ /* 0x000fc40007810000 */
[----:B------:R-:W-:Y:S02]  /*e9b0*/  FMNMX.FTZ R3, R49, R3, !PT ;  /* 0x0000000331037209 */ /* 0x000fe40007810000 */
[----:B------:R-:W-:Y:S02]  /*e9c0*/  FMNMX.FTZ R2, R187, R2, !PT ;  /* 0x00000002bb027209 */ /* 0x000fe40007810000 */
[----:B------:R-:W-:Y:S02]  /*e9d0*/  FMNMX.FTZ R3, R135, R3, !PT ;  /* 0x0000000387037209 */ /* 0x000fe40007810000 */
[----:B------:R-:W-:Y:S02]  /*e9e0*/  FMNMX.FTZ R2, R185, R2, !PT ;  /* 0x00000002b9027209 */ /* 0x000fe40007810000 */
[----:B------:R-:W-:Y:S02]  /*e9f0*/  FMNMX.FTZ R3, R144, R3, !PT ;  /* 0x0000000390037209 */ /* 0x000fe40007810000 */
[----:B--2---:R-:W-:-:S02]  /*ea00*/  FSEL R15, R11, -INF , P3 ;  /* 0xff8000000b0f7808 */ /* 0x004fc40001800000 */
[----:B------:R-:W-:Y:S01]  /*ea10*/  FMNMX.FTZ R2, R206, R2, !PT ;  /* 0x00000002ce027209 */ /* 0x000fe20007810000 */
[----:B------:R2:W3:Y:S01]  /*ea20*/  MUFU.TANH R11, R8 ;  /* 0x00000008000b7308 */ /* 0x0004e20000002400 */
[----:B------:R-:W-:Y:S02]  /*ea30*/  FMNMX.FTZ R3, R160, R3, !PT ;  /* 0x00000003a0037209 */ /* 0x000fe40007810000 */
[----:B------:R-:W-:Y:S02]  /*ea40*/  FMNMX.FTZ R2, R15, R2, !PT ;  /* 0x000000020f027209 */ /* 0x000fe40007810000 */
[----:B-1----:R-:W-:Y:S02]  /*ea50*/  FMNMX.FTZ R9, R5, R7, !PT ;  /* 0x0000000705097209 */ /* 0x002fe40007810000 */
        /* <DEDUP_REMOVED lines=9> */
[----:B--2---:R-:W1:Y:S01]  /*eaf0*/  SHFL.BFLY PT, R8, R10, 0x2, 0x1f ;  /* 0x0c401f000a087f89 */ /* 0x004e6200000e0000 */
        /* <DEDUP_REMOVED lines=35> */
[----:B----4-:R-:W-:-:S03]  /*ed30*/  FMUL.FTZ R3, R2, c[0x0][0x2d0] ;  /* 0x0000b40002037a20 */ /* 0x010fc60000410000 */
[----:B------:R4:W-:Y:S02]  /*ed40*/  @P0 LDGSTS.E.BYPASS.LTC128B.128 [R233+0x5900], [R8.64+0x80], !P5 ;  /* 0x0590008008e90fae */ /* 0x0009e4000e901d46 */
[----:B------:R-:W-:Y:S02]  /*ed50*/  FSEL R3, R3, RZ, P1 ;  /* 0x000000ff03037208 */ /* 0x000fe40000800000 */
[----:B------:R-:W-:Y:S01]  /*ed60*/  LDSM.16.MT88.4 R24, [R217+0x100] ;  /* 0x00010000d918783b */ /* 0x000fe20000004200 */
[----:B---3--:R-:W-:Y:S02]  /*ed70*/  FMNMX.FTZ R104, R10, R14, !PT ;  /* 0x0000000e0a687209 */ /* 0x008fe40007810000 */
[----:B-1----:R-:W-:Y:S01]  /*ed80*/  FMNMX.FTZ R4, R5, R13, !PT ;  /* 0x0000000d05047209 */ /* 0x002fe20007810000 */
[--C-:B------:R-:W-:Y:S01]  /*ed90*/  FFMA.FTZ R6, R37, c[0x0][0x2d0], -R3.reuse ;  /* 0x0000b40025067a23 */ /* 0x100fe20000010803 */
[----:B------:R-:W-:Y:S01]  /*eda0*/  LDSM.16.MT88.4 R16, [R218+0x100] ;  /* 0x00010000da10783b */ /* 0x000fe20000004200 */
[--C-:B------:R-:W-:Y:S01]  /*edb0*/  FFMA.FTZ R0, R39, c[0x0][0x2d0], -R3.reuse ;  /* 0x0000b40027007a23 */ /* 0x100fe20000010803 */
[----:B------:R-:W-:Y:S01]  /*edc0*/  FSETP.NEU.FTZ.AND P1, PT, R104, -INF , PT ;  /* 0xff8000006800780b */ /* 0x000fe20003f3d000 */
[----:B------:R1:W-:Y:S01]  /*edd0*/  MUFU.EX2 R243, R6 ;  /* 0x0000000600f37308 */ /* 0x0003e20000000800 */
[--C-:B--2---:R-:W-:Y:S01]  /*ede0*/  FFMA.FTZ R11, R36, c[0x0][0x2d0], -R3.reuse ;  /* 0x0000b400240b7a23 */ /* 0x104fe20000010803 */
        /* <DEDUP_REMOVED lines=73> */
[----:B------:R-:W-:Y:S07]  /*f280*/  LDSM.16.MT88.4 R28, [R218+0x1500] ;  /* 0x00150000da1c783b */ /* 0x000fee0000004200 */
[----:B------:R-:W-:Y:S01]  /*f290*/  HMMA.16816.F32.BF16 R152, R8, R34, RZ ;  /* 0x000000220898723c */ /* 0x000fe200000418ff */
[----:B------:R-:W1:Y:S01]  /*f2a0*/  LDSM.16.MT88.4 R32, [R217+0x2500] ;  /* 0x00250000d920783b */ /* 0x000e620000004200 */
[----:B---3--:R-:W-:-:S06]  /*f2b0*/  FFMA.FTZ R4, R100, c[0x0][0x2d0], -R3 ;  /* 0x0000b40064047a23 */ /* 0x008fcc0000010803 */
[C---:B------:R-:W-:Y:S01]  /*f2c0*/  HMMA.16816.F32.BF16 R44, R8.reuse, R36, RZ ;  /* 0x00000024082c723c */ /* 0x040fe200000418ff */
[----:B----4-:R-:W-:Y:S01]  /*f2d0*/  F2FP.BF16.PACK_AB R6, R235, R236 ;  /* 0x000000eceb06723e */ /* 0x010fe200000010ff */
[----:B------:R3:W-:Y:S06]  /*f2e0*/  MUFU.EX2 R224, R4 ;  /* 0x0000000400e07308 */ /* 0x0007ec0000000800 */
[----:B------:R-:W-:Y:S01]  /*f2f0*/  HMMA.16816.F32.BF16 R156, R8, R38, RZ ;  /* 0x00000026089c723c */ /* 0x000fe200000418ff */
[----:B------:R-:W-:Y:S06]  /*f300*/  LDSM.16.MT88.4 R36, [R218+0x2900] ;  /* 0x00290000da24783b */ /* 0x000fec0000004200 */
[----:B------:R-:W-:-:S02]  /*f310*/  FFMA.FTZ R8, R134, c[0x0][0x2d0], -R0 ;  /* 0x0000b40086087a23 */ /* 0x000fc40000010800 */
[----:B------:R-:W-:Y:S02]  /*f320*/  FADD.FTZ R9, R229, R228 ;  /* 0x000000e4e5097221 */ /* 0x000fe40000010000 */
[----:B------:R4:W-:Y:S01]  /*f330*/  MUFU.EX2 R204, R8 ;  /* 0x0000000800cc7308 */ /* 0x0009e20000000800 */
[----:B---3--:R-:W-:Y:S02]  /*f340*/  FFMA.FTZ R4, R101, c[0x0][0x2d0], -R3 ;  /* 0x0000b40065047a23 */ /* 0x008fe40000010803 */
[----:B------:R-:W-:-:S05]  /*f350*/  FADD.FTZ R11, R231, R9 ;  /* 0x00000009e70b7221 */ /* 0x000fca0000010000 */
[----:B------:R3:W1:Y:S01]  /*f360*/  MUFU.EX2 R227, R4 ;  /* 0x0000000400e37308 */ /* 0x0006620000000800 */
[----:B----4-:R-:W-:-:S07]  /*f370*/  FFMA.FTZ R8, R133, c[0x0][0x2d0], -R0 ;  /* 0x0000b40085087a23 */ /* 0x010fce0000010800 */
[----:B------:R4:W-:Y:S01]  /*f380*/  MUFU.EX2 R202, R8 ;  /* 0x0000000800ca7308 */ /* 0x0009e20000000800 */
[----:B---3--:R-:W-:Y:S01]  /*f390*/  FFMA.FTZ R4, R105, c[0x0][0x2d0], -R3 ;  /* 0x0000b40069047a23 */ /* 0x008fe20000010803 */
[----:B-1----:R-:W-:-:S06]  /*f3a0*/  F2FP.BF16.PACK_AB R5, R227, R224 ;  /* 0x000000e0e305723e */ /* 0x002fcc00000010ff */
[----:B------:R1:W-:Y:S01]  /*f3b0*/  MUFU.EX2 R226, R4 ;  /* 0x0000000400e27308 */ /* 0x0003e20000000800 */
[----:B----4-:R-:W-:-:S07]  /*f3c0*/  FFMA.FTZ R8, R135, c[0x0][0x2d0], -R13 ;  /* 0x0000b40087087a23 */ /* 0x010fce000001080d */
[----:B------:R3:W-:Y:S01]  /*f3d0*/  MUFU.EX2 R198, R8 ;  /* 0x0000000800c67308 */ /* 0x0007e20000000800 */
[----:B-1----:R-:W-:-:S07]  /*f3e0*/  FFMA.FTZ R4, R106, c[0x0][0x2d0], -R3 ;  /* 0x0000b4006a047a23 */ /* 0x002fce0000010803 */
[----:B------:R1:W4:Y:S01]  /*f3f0*/  MUFU.EX2 R225, R4 ;  /* 0x0000000400e17308 */ /* 0x0003220000000800 */
[----:B---3--:R-:W-:-:S07]  /*f400*/  FFMA.FTZ R8, R144, c[0x0][0x2d0], -R13 ;  /* 0x0000b40090087a23 */ /* 0x008fce000001080d */
[----:B------:R3:W-:Y:S01]  /*f410*/  MUFU.EX2 R199, R8 ;  /* 0x0000000800c77308 */ /* 0x0007e20000000800 */
[----:B-1----:R-:W-:Y:S01]  /*f420*/  FFMA.FTZ R4, R107, c[0x0][0x2d0], -R0 ;  /* 0x0000b4006b047a23 */ /* 0x002fe20000010800 */
[----:B----4-:R-:W-:-:S06]  /*f430*/  F2FP.BF16.PACK_AB R7, R225, R226 ;  /* 0x000000e2e107723e */ /* 0x010fcc00000010ff */
[----:B------:R1:W-:Y:S01]  /*f440*/  MUFU.EX2 R208, R4 ;  /* 0x0000000400d07308 */ /* 0x0003e20000000800 */
[----:B---3--:R-:W-:-:S07]  /*f450*/  FFMA.FTZ R8, R160, c[0x0][0x2d0], -R13 ;  /* 0x0000b400a0087a23 */ /* 0x008fce000001080d */
[----:B------:R3:W-:Y:S01]  /*f460*/  MUFU.EX2 R197, R8 ;  /* 0x0000000800c57308 */ /* 0x0007e20000000800 */
[----:B-1----:R-:W-:-:S07]  /*f470*/  FFMA.FTZ R4, R132, c[0x0][0x2d0], -R0 ;  /* 0x0000b40084047a23 */ /* 0x002fce0000010800 */
[----:B------:R1:W4:Y:S01]  /*f480*/  MUFU.EX2 R207, R4 ;  /* 0x0000000400cf7308 */ /* 0x0003220000000800 */
[----:B---3--:R-:W-:-:S07]  /*f490*/  FFMA.FTZ R8, R161, c[0x0][0x2d0], -R13 ;  /* 0x0000b400a1087a23 */ /* 0x008fce000001080d */
[----:B------:R3:W3:Y:S01]  /*f4a0*/  MUFU.EX2 R196, R8 ;  /* 0x0000000800c47308 */ /* 0x0006e20000000800 */
[----:B-1----:R-:W-:-:S07]  /*f4b0*/  F2FP.BF16.PACK_AB R4, R237, R230 ;  /* 0x000000e6ed04723e */ /* 0x002fce00000010ff */
[----:B--2---:R-:W-:Y:S01]  /*f4c0*/  HMMA.16816.F32.BF16 R168, R4, R24, R120 ;  /* 0x0000001804a8723c */ /* 0x004fe20000041878 */
[----:B---3--:R-:W-:-:S07]  /*f4d0*/  FFMA.FTZ R8, R173, c[0x0][0x2d0], -R12 ;  /* 0x0000b400ad087a23 */ /* 0x008fce000001080c */
[C---:B------:R-:W-:Y:S01]  /*f4e0*/  HMMA.16816.F32.BF16 R164, R4.reuse, R20, R116 ;  /* 0x0000001404a4723c */ /* 0x040fe20000041874 */
        /* <DEDUP_REMOVED lines=16> */
[----:B-1----:R-:W-:-:S07]  /*f5f0*/  FFMA.FTZ R8, R175, c[0x0][0x2d0], -R3 ;  /* 0x0000b400af087a23 */ /* 0x002fce0000010803 */
[----:B------:R-:W-:Y:S01]  /*f600*/  HMMA.16816.F32.BF16 R84, R4, R42, R64 ;  /* 0x0000002a0454723c */ /* 0x000fe20000041840 */
[----:B------:R1:W-:Y:S06]  /*f610*/  MUFU.EX2 R178, R8 ;  /* 0x0000000800b27308 */ /* 0x0003ec0000000800 */
[----:B----4-:R-:W-:Y:S02]  /*f620*/  F2FP.BF16.PACK_AB R4, R207, R208 ;  /* 0x000000d0cf04723e */ /* 0x010fe400000010ff */
[----:B------:R-:W-:Y:S02]  /*f630*/  F2FP.BF16.PACK_AB R6, R202, R204 ;  /* 0x000000ccca06723e */ /* 0x000fe400000010ff */
[----:B------:R-:W-:-:S02]  /*f640*/  F2FP.BF16.PACK_AB R5, R199, R198 ;  /* 0x000000c6c705723e */ /* 0x000fc400000010ff */
[----:B------:R-:W-:Y:S01]  /*f650*/  F2FP.BF16.PACK_AB R7, R196, R197 ;  /* 0x000000c5c407723e */ /* 0x000fe200000010ff */
[----:B-1----:R-:W-:-:S06]  /*f660*/  FFMA.FTZ R8, R174, c[0x0][0x2d0], -R3 ;  /* 0x0000b400ae087a23 */ /* 0x002fcc0000010803 */
[C---:B------:R-:W-:Y:S01]  /*f670*/  HMMA.16816.F32.BF16 R80, R4.reuse, R24, R68 ;  /* 0x000000180450723c */ /* 0x040fe20000041844 */
[----:B------:R1:W4:Y:S07]  /*f680*/  MUFU.EX2 R177, R8 ;  /* 0x0000000800b17308 */ /* 0x00032e0000000800 */
        /* <DEDUP_REMOVED lines=8> */
[----:B------:R1:W1:Y:S07]  /*f710*/  MUFU.EX2 R176, R8 ;  /* 0x0000000800b07308 */ /* 0x00026e0000000800 */
        /* <DEDUP_REMOVED lines=19> */
[----:B------:R-:W-:-:S02]  /*f850*/  F2FP.BF16.PACK_AB R6, R192, R193 ;  /* 0x000000c1c006723e */ /* 0x000fc400000010ff */
[----:B----4-:R-:W-:Y:S01]  /*f860*/  F2FP.BF16.PACK_AB R5, R177, R178 ;  /* 0x000000b2b105723e */ /* 0x010fe200000010ff */
[----:B------:R2:W-:Y:S01]  /*f870*/  MUFU.EX2 R172, R8 ;  /* 0x0000000800ac7308 */ /* 0x0005e20000000800 */
[----:B------:R-:W-:-:S07]  /*f880*/  F2FP.BF16.PACK_AB R7, R176, R175 ;  /* 0x000000afb007723e */ /* 0x000fce00000010ff */
        /* <DEDUP_REMOVED lines=60> */
[----:B------:R4:W2:Y:S01]  /*fc50*/  MUFU.EX2 R21, R3 ;  /* 0x0000000300157308 */ /* 0x0008a20000000800 */
[----:B-1----:R-:W-:-:S04]  /*fc60*/  FADD.FTZ R8, R249, R247 ;  /* 0x000000f7f9087221 */ /* 0x002fc80000010000 */
[----:B------:R-:W-:Y:S02]  /*fc70*/  FADD.FTZ R10, R246, R8 ;  /* 0x00000008f60a7221 */ /* 0x000fe40000010000 */
[----:B----4-:R-:W-:Y:S01]  /*fc80*/  FFMA.FTZ R3, R206, c[0x0][0x2d0], -R0 ;  /* 0x0000b400ce037a23 */ /* 0x010fe20000010800 */
[----:B--2---:R-:W-:-:S03]  /*fc90*/  F2FP.BF16.PACK_AB R95, R21, R20 ;  /* 0x00000014155f723e */ /* 0x004fc600000010ff */
[----:B------:R1:W-:Y:S04]  /*fca0*/  MUFU.EX2 R19, R3 ;  /* 0x0000000300137308 */ /* 0x0003e80000000800 */
[C---:B------:R-:W-:Y:S08]  /*fcb0*/  HMMA.16816.F32.BF16 R144, R92.reuse, R152, R148 ;  /* 0x000000985c90723c */ /* 0x040ff00000041894 */
[----:B------:R-:W-:Y:S01]  /*fcc0*/  HMMA.16816.F32.BF16 R148, R92, R154, R96 ;  /* 0x0000009a5c94723c */ /* 0x000fe20000041860 */
[----:B-1----:R-:W-:-:S04]  /*fcd0*/  FFMA.FTZ R3, R15, c[0x0][0x2d0], -R0 ;  /* 0x0000b4000f037a23 */ /* 0x002fc80000010800 */
[----:B------:R1:W2:Y:S03]  /*fce0*/  MUFU.EX2 R18, R3 ;  /* 0x0000000300127308 */ /* 0x0002a60000000800 */
[C---:B------:R-:W-:Y:S08]  /*fcf0*/  HMMA.16816.F32.BF16 R76, R92.reuse, R82, R88 ;  /* 0x000000525c4c723c */ /* 0x040ff00000041858 */
[----:B---3--:R-:W-:Y:S01]  /*fd00*/  HMMA.16816.F32.BF16 R88, R92, R4, R188 ;  /* 0x000000045c58723c */ /* 0x008fe200000418bc */
[--C-:B-1----:R-:W-:Y:S01]  /*fd10*/  FFMA.FTZ R3, R215, c[0x0][0x2d0], -R0.reuse ;  /* 0x0000b400d7037a23 */ /* 0x102fe20000010800 */
[----:B--2---:R-:W-:Y:S01]  /*fd20*/  F2FP.BF16.PACK_AB R96, R18, R19 ;  /* 0x000000131260723e */ /* 0x004fe200000010ff */
        /* <DEDUP_REMOVED lines=117> */
[C---:B----4-:R-:W-:Y:S02]  /*10480*/  IADD3 RZ, P3, R210.reuse, 0x20, RZ ;  /* 0x00000020d2ff7810 */ /* 0x050fe40007f7e0ff */
[----:B------:R-:W-:Y:S01]  /*10490*/  IADD3 RZ, P2, R210, 0x40, RZ ;  /* 0x00000040d2ff7810 */ /* 0x000fe20007f5e0ff */
[----:B------:R1:W-:Y:S02]  /*104a0*/  STL [R1+0x24], R2 ;  /* 0x0000240201007387 */ /* 0x0003e40000100800 */
[----:B-----5:R-:W-:-:S02]  /*104b0*/  IMAD.X R4, RZ, RZ, R31, P3 ;  /* 0x000000ffff047224 */ /* 0x020fc400018e061f */
[----:B------:R2:W-:Y:S04]  /*104c0*/  STL [R1+0x1c], R0 ;  /* 0x00001c0001007387 */ /* 0x0005e80000100800 */
[----:B------:R3:W-:Y:S01]  /*104d0*/  STL [R1+0x2c], R4 ;  /* 0x00002c0401007387 */ /* 0x0007e20000100800 */
[----:B-1----:R-:W-:Y:S02]  /*104e0*/  IMAD.X R2, RZ, RZ, R31, P2 ;  /* 0x000000ffff027224 */ /* 0x002fe400010e061f */
[----:B--2---:R-:W-:-:S03]  /*104f0*/  IMAD.X R0, RZ, RZ, R29, P1 ;  /* 0x000000ffff007224 */ /* 0x004fc600008e061d */
[----:B------:R1:W-:Y:S01]  /*10500*/  STL [R1+0x28], R2 ;  /* 0x0000280201007387 */ /* 0x0003e20000100800 */
[----:B---3--:R-:W-:-:S03]  /*10510*/  IMAD.X R4, RZ, RZ, R29, P0 ;  /* 0x000000ffff047224 */ /* 0x008fc600000e061d */
[----:B------:R2:W-:Y:S04]  /*10520*/  STL [R1+0x20], R0 ;  /* 0x0000200001007387 */ /* 0x0005e80000100800 */
[----:B------:R3:W-:Y:S01]  /*10530*/  STL [R1+0x18], R4 ;  /* 0x0000180401007387 */ /* 0x0007e20000100800 */
[C---:B-1----:R-:W-:Y:S02]  /*10540*/  IADD3 R2, R210.reuse, 0x40, RZ ;  /* 0x00000040d2027810 */ /* 0x042fe40007ffe0ff */
[----:B--2---:R-:W-:-:S05]  /*10550*/  IADD3 R0, R210, 0x20, RZ ;  /* 0x00000020d2007810 */ /* 0x004fca0007ffe0ff */
[----:B------:R3:W-:Y:S04]  /*10560*/  STL [R1+0x10], R0 ;  /* 0x0000100001007387 */ /* 0x0007e80000100800 */
[----:B------:R3:W-:Y:S02]  /*10570*/  STL [R1+0x14], R2 ;  /* 0x0000140201007387 */ /* 0x0007e40000100800 */
.L_x_133:
[----:B--2---:R-:W2:Y:S01]  /*10580*/  LDL.64 R196, [R1+0x40] ;  /* 0x0000400001c47983 */ /* 0x004ea20000100a00 */
[----:B------:R-:W-:Y:S04]  /*10590*/  DEPBAR.LE SB0, 0x0 ;  /* 0x000080000000791a */ /* 0x000fe80000000000 */
[----:B---3--:R-:W-:Y:S01]  /*105a0*/  SHF.R.S32.HI R0, RZ, 0x1f, R234 ;  /* 0x0000001fff007819 */ /* 0x008fe200000114ea */
[----:B------:R-:W3:Y:S01]  /*105b0*/  LDL R101, [R1+0x10] ;  /* 0x0000100001657983 */ /* 0x000ee20000100800 */
[----:B------:R-:W-:Y:S01]  /*105c0*/  IMAD.WIDE.U32 R44, R234, c[0x0][0x208], RZ ;  /* 0x00008200ea2c7a25 */ /* 0x000fe200078e00ff */
[----:B------:R-:W-:Y:S02]  /*105d0*/  MOV R54, c[0x0][0x208] ;  /* 0x0000820000367a02 */ /* 0x000fe40000000f00 */
[----:B------:R-:W4:Y:S01]  /*105e0*/  LDL R56, [R1+0x2c] ;  /* 0x00002c0001387983 */ /* 0x000f220000100800 */
[----:B------:R-:W-:Y:S01]  /*105f0*/  IMAD R0, R0, c[0x0][0x208], RZ ;  /* 0x0000820000007a24 */ /* 0x000fe200078e02ff */
[----:B------:R-:W-:Y:S02]  /*10600*/  SHF.L.U32 R52, R44, 0x6, RZ ;  /* 0x000000062c347819 */ /* 0x000fe400000006ff */
[----:B------:R-:W5:Y:S01]  /*10610*/  LDL.64 R58, [R1+0x48] ;  /* 0x00004800013a7983 */ /* 0x000f620000100a00 */
[----:B------:R-:W-:Y:S01]  /*10620*/  IMAD R0, R234, c[0x0][0x20c], R0 ;  /* 0x00008300ea007a24 */ /* 0x000fe200078e0200 */
[----:B------:R-:W-:Y:S04]  /*10630*/  MOV R55, c[0x0][0x20c] ;  /* 0x0000830000377a02 */ /* 0x000fe80000000f00 */
[----:B------:R-:W5:Y:S01]  /*10640*/  LDL R57, [R1+0x14] ;  /* 0x0000140001397983 */ /* 0x000f620000100800 */
[----:B------:R-:W-:Y:S03]  /*10650*/  IADD3 R0, R45, R0, RZ ;  /* 0x000000002d007210 */ /* 0x000fe60007ffe0ff */
[----:B------:R-:W5:Y:S01]  /*10660*/  LDL R194, [R1+0x28] ;  /* 0x0000280001c27983 */ /* 0x000f620000100800 */
[----:B------:R-:W-:Y:S03]  /*10670*/  SHF.L.U64.HI R0, R44, 0x6, R0 ;  /* 0x000000062c007819 */ /* 0x000fe60000010200 */
        /* <DEDUP_REMOVED lines=17> */
[-C--:B------:R-:W-:Y:S08]  /*10790*/  HMMA.16816.F32.BF16 R20, R64, R32.reuse, RZ ;  /* 0x000000204014723c */ /* 0x080ff000000418ff */
[C---:B------:R-:W-:Y:S08]  /*107a0*/  HMMA.16816.F32.BF16 R24, R60.reuse, R32, RZ ;  /* 0x000000203c18723c */ /* 0x040ff000000418ff */
[-C--:B------:R-:W-:Y:S08]  /*107b0*/  HMMA.16816.F32.BF16 R28, R60, R34.reuse, RZ ;  /* 0x000000223c1c723c */ /* 0x080ff000000418ff */
[C---:B------:R-:W-:Y:S08]  /*107c0*/  HMMA.16816.F32.BF16 R32, R64.reuse, R34, RZ ;  /* 0x000000224020723c */ /* 0x040ff000000418ff */
[-C--:B------:R-:W-:Y:S08]  /*107d0*/  HMMA.16816.F32.BF16 R36, R64, R48.reuse, RZ ;  /* 0x000000304024723c */ /* 0x080ff000000418ff */
[C---:B------:R-:W-:Y:S08]  /*107e0*/  HMMA.16816.F32.BF16 R40, R60.reuse, R48, RZ ;  /* 0x000000303c28723c */ /* 0x040ff000000418ff */
[-C--:B------:R-:W-:Y:S01]  /*107f0*/  HMMA.16816.F32.BF16 R44, R60, R50.reuse, RZ ;  /* 0x000000323c2c723c */ /* 0x080fe200000418ff */
[----:B--2---:R-:W-:Y:S04]  /*10800*/  IADD3 R2, P3, R52, R196, RZ ;  /* 0x000000c434027210 */ /* 0x004fe80007f7e0ff */
[----:B------:R-:W-:Y:S02]  /*10810*/  LEA R208, P2, R2, c[0x0][0x1f8], 0x1 ;  /* 0x00007e0002d07a11 */ /* 0x000fe400078408ff */
[----:B---3--:R-:W-:Y:S05]  /*10820*/  IADD3 R48, P1, R52, R101, RZ ;  /* 0x0000006534307210 */ /* 0x008fea0007f3e0ff */
[----:B------:R-:W-:Y:S02]  /*10830*/  LEA R206, P0, R48, c[0x0][0x1f8], 0x1 ;  /* 0x00007e0030ce7a11 */ /* 0x000fe400078008ff */
[C---:B----4-:R-:W-:Y:S02]  /*10840*/  IADD3.X R53, R0.reuse, R56, RZ, P1, !PT ;  /* 0x0000003800357210 */ /* 0x050fe40000ffe4ff */
[----:B-----5:R-:W-:Y:S02]  /*10850*/  IADD3.X R49, R0, R59, RZ, P3, !PT ;  /* 0x0000003b00317210 */ /* 0x020fe40001ffe4ff */
        /* <DEDUP_REMOVED lines=9> */
[C---:B------:R-:W-:Y:S01]  /*108f0*/  IADD3.X R192, R101.reuse, R56, RZ, P4, !PT ;  /* 0x0000003865c07210 */ /* 0x040fe200027fe4ff */
[----:B------:R-:W-:Y:S01]  /*10900*/  LDSM.16.M88.4 R196, [R230] ;  /* 0x00000000e6c4783b */ /* 0x000fe20000000200 */
[----:B------:R-:W-:Y:S02]  /*10910*/  IADD3 R2, P3, R2, R57, RZ ;  /* 0x0000003902027210 */ /* 0x000fe40007f7e0ff */
[C---:B------:R-:W-:Y:S02]  /*10920*/  IADD3.X R107, R101.reuse, R59, RZ, P0, !PT ;  /* 0x0000003b656b7210 */ /* 0x040fe400007fe4ff */
[C---:B------:R-:W-:Y:S02]  /*10930*/  HMMA.16816.F32.BF16 R56, R60.reuse, R172, RZ ;  /* 0x000000ac3c38723c */ /* 0x040fe400000418ff */
[-C--:B------:R-:W-:Y:S02]  /*10940*/  IADD3.X R0, R0, R194.reuse, RZ, P2, !PT ;  /* 0x000000c200007210 */ /* 0x080fe400017fe4ff */
[----:B------:R-:W-:Y:S02]  /*10950*/  LEA R200, P5, R102, c[0x0][0x1f8], 0x1 ;  /* 0x00007e0066c87a11 */ /* 0x000fe400078a08ff */
[----:B------:R-:W-:Y:S02]  /*10960*/  IADD3.X R101, R101, R194, RZ, P3, !PT ;  /* 0x000000c265657210 */ /* 0x000fe40001ffe4ff */
[-C--:B------:R-:W-:Y:S01]  /*10970*/  HMMA.16816.F32.BF16 R60, R60, R174.reuse, RZ ;  /* 0x000000ae3c3c723c */ /* 0x080fe200000418ff */
[----:B------:R-:W-:Y:S02]  /*10980*/  LEA R202, P1, R104, c[0x0][0x1f8], 0x1 ;  /* 0x00007e0068ca7a11 */ /* 0x000fe400078208ff */
[----:B------:R-:W-:Y:S02]  /*10990*/  ISETP.NE.AND P4, PT, R251, RZ, PT ;  /* 0x000000fffb00720c */ /* 0x000fe40003f85270 */
[----:B------:R-:W-:Y:S02]  /*109a0*/  LEA.HI.X R201, R102, c[0x0][0x1fc], R0, 0x1, P5 ;  /* 0x00007f0066c97a11 */ /* 0x000fe400028f0c00 */
[----:B------:R-:W-:Y:S01]  /*109b0*/  ISETP.NE.AND P5, PT, R193, RZ, PT ;  /* 0x000000ffc100720c */ /* 0x000fe20003fa5270 */
[----:B------:R-:W-:Y:S04]  /*109c0*/  HMMA.16816.F32.BF16 R64, R64, R174, RZ ;  /* 0x000000ae4040723c */ /* 0x000fe800000418ff */
[----:B------:R-:W-:Y:S02]  /*109d0*/  LEA.HI.X R203, R104, c[0x0][0x1fc], R192, 0x1, P1 ;  /* 0x00007f0068cb7a11 */ /* 0x000fe400008f0cc0 */
[----:B------:R-:W2:Y:S01]  /*109e0*/  LDSM.16.M88.4 R192, [R231] ;  /* 0x00000000e7c0783b */ /* 0x000ea20000000200 */
[C---:B------:R-:W-:Y:S01]  /*109f0*/  LEA R204, P2, R103.reuse, c[0x0][0x1f8], 0x1 ;  /* 0x00007e0067cc7a11 */ /* 0x040fe200078408ff */
[-C--:B-1----:R-:W-:Y:S05]  /*10a00*/  HMMA.16816.F32.BF16 R4, R176, R180.reuse, R4 ;  /* 0x000000b4b004723c */ /* 0x082fea0000041804 */
[----:B------:R-:W-:Y:S01]  /*10a10*/  LEA.HI.X R205, R103, c[0x0][0x1fc], R107, 0x1, P2 ;  /* 0x00007f0067cd7a11 */ /* 0x000fe200010f0c6b */
[----:B------:R-:W-:Y:S01]  /*10a20*/  @!PT LDS RZ, [RZ] ;  /* 0x00000000fffff984 */ /* 0x000fe20000000800 */
[----:B------:R-:W-:Y:S01]  /*10a30*/  @!PT LDS RZ, [RZ] ;  /* 0x00000000fffff984 */ /* 0x000fe20000000800 */
[----:B------:R-:W-:Y:S01]  /*10a40*/  @!PT LDS RZ, [RZ] ;  /* 0x00000000fffff984 */ /* 0x000fe20000000800 */
[----:B------:R1:W-:Y:S01]  /*10a50*/  LDGSTS.E.BYPASS.LTC128B.128 [R233+0x100], [R208.64], !P4 ;  /* 0x00100000d0e97fae */ /* 0x0003e2000e101d46 */
[C---:B------:R-:W-:Y:S01]  /*10a60*/  LEA R172, P0, R2.reuse, c[0x0][0x1f8], 0x1 ;  /* 0x00007e0002ac7a11 */ /* 0x040fe200078008ff */
[C---:B------:R-:W-:Y:S04]  /*10a70*/  HMMA.16816.F32.BF16 R8, R184.reuse, R180, R8 ;  /* 0x000000b4b808723c */ /* 0x040fe80000041808 */
[----:B------:R-:W-:Y:S02]  /*10a80*/  LEA.HI.X R173, R2, c[0x0][0x1fc], R101, 0x1, P0 ;  /* 0x00007f0002ad7a11 */ /* 0x000fe400000f0c65 */
[----:B------:R3:W-:Y:S01]  /*10a90*/  LDGSTS.E.BYPASS.LTC128B.128 [R233+0x1100], [R206.64], !P6 ;  /* 0x01100000cee97fae */ /* 0x0007e2000f101d46 */
[C---:B------:R-:W-:Y:S01]  /*10aa0*/  ISETP.GT.AND P0, PT, R234.reuse, RZ, PT ;  /* 0x000000ffea00720c */ /* 0x040fe20003f04270 */
[-C--:B------:R-:W-:Y:S04]  /*10ab0*/  HMMA.16816.F32.BF16 R12, R184, R182.reuse, R12 ;  /* 0x000000b6b80c723c */ /* 0x080fe8000004180c */
[----:B------:R-:W-:Y:S02]  /*10ac0*/  IADD3 R234, R234, -0x1, RZ ;  /* 0xffffffffeaea7810 */ /* 0x000fe40007ffe0ff */
[----:B------:R4:W-:Y:S02]  /*10ad0*/  LDGSTS.E.BYPASS.LTC128B.128 [R233+0x2100], [R200.64], !P5 ;  /* 0x02100000c8e97fae */ /* 0x0009e4000e901d46 */
[C---:B------:R-:W-:Y:S06]  /*10ae0*/  HMMA.16816.F32.BF16 R16, R176.reuse, R182, R16 ;  /* 0x000000b6b010723c */ /* 0x040fec0000041810 */
[----:B------:R3:W-:Y:S02]  /*10af0*/  LDGSTS.E.BYPASS.LTC128B.128 [R233+0x900], [R204.64], !P4 ;  /* 0x00900000cce97fae */ /* 0x0007e4000e101d46 */
[-C--:B------:R-:W-:Y:S06]  /*10b00*/  HMMA.16816.F32.BF16 R20, R176, R188.reuse, R20 ;  /* 0x000000bcb014723c */ /* 0x080fec0000041814 */
[----:B------:R4:W-:Y:S02]  /*10b10*/  LDGSTS.E.BYPASS.LTC128B.128 [R233+0x1900], [R202.64], !P6 ;  /* 0x01900000cae97fae */ /* 0x0009e4000f101d46 */
[C---:B------:R-:W-:Y:S06]  /*10b20*/  HMMA.16816.F32.BF16 R24, R184.reuse, R188, R24 ;  /* 0x000000bcb818723c */ /* 0x040fec0000041818 */
[----:B------:R5:W-:Y:S02]  /*10b30*/  LDGSTS.E.BYPASS.LTC128B.128 [R233+0x2900], [R172.64], !P5 ;  /* 0x02900000ace97fae */ /* 0x000be4000e901d46 */
[-C--:B------:R-:W-:Y:S06]  /*10b40*/  HMMA.16816.F32.BF16 R28, R184, R190.reuse, R28 ;  /* 0x000000beb81c723c */ /* 0x080fec000004181c */
[----:B------:R-:W-:Y:S02]  /*10b50*/  LDSM.16.M88.4 R180, [R216+0x4500] ;  /* 0x00450000d8b4783b */ /* 0x000fe40000000200 */
[C---:B------:R-:W-:Y:S06]  /*10b60*/  HMMA.16816.F32.BF16 R32, R176.reuse, R190, R32 ;  /* 0x000000beb020723c */ /* 0x040fec0000041820 */
[----:B------:R-:W0:Y:S02]  /*10b70*/  LDGDEPBAR ;  /* 0x00000000000079af */ /* 0x000e240000000000 */
[-C--:B--2---:R-:W-:Y:S06]  /*10b80*/  HMMA.16816.F32.BF16 R36, R176, R192.reuse, R36 ;  /* 0x000000c0b024723c */ /* 0x084fec0000041824 */
[----:B----4-:R-:W-:Y:S02]  /*10b90*/  LDSM.16.M88.4 R200, [R216+0x4100] ;  /* 0x00410000d8c8783b */ /* 0x010fe40000000200 */
[C---:B------:R-:W-:Y:S06]  /*10ba0*/  HMMA.16816.F32.BF16 R40, R184.reuse, R192, R40 ;  /* 0x000000c0b828723c */ /* 0x040fec0000041828 */
[----:B-----5:R-:W2:Y:S02]  /*10bb0*/  LDSM.16.M88.4 R172, [R219+0x8100] ;  /* 0x00810000dbac783b */ /* 0x020ea40000000200 */
[-C--:B------:R-:W-:Y:S06]  /*10bc0*/  HMMA.16816.F32.BF16 R44, R184, R194.reuse, R44 ;  /* 0x000000c2b82c723c */ /* 0x080fec000004182c */
[----:B---3--:R-:W3:Y:S02]  /*10bd0*/  LDSM.16.M88.4 R204, [R219+0x9100] ;  /* 0x00910000dbcc783b */ /* 0x008ee40000000200 */
[C---:B------:R-:W-:Y:S06]  /*10be0*/  HMMA.16816.F32.BF16 R48, R176.reuse, R194, R48 ;  /* 0x000000c2b030723c */ /* 0x040fec0000041830 */
[----:B------:R-:W-:Y:S02]  /*10bf0*/  LDSM.16.M88.4 R188, [R220+0x8100] ;  /* 0x00810000dcbc783b */ /* 0x000fe40000000200 */
[-C--:B------:R-:W-:Y:S06]  /*10c00*/  HMMA.16816.F32.BF16 R52, R176, R196.reuse, R52 ;  /* 0x000000c4b034723c */ /* 0x080fec0000041834 */
[----:B------:R-:W-:Y:S02]  /*10c10*/  LDSM.16.M88.4 R192, [R229] ;  /* 0x00000000e5c0783b */ /* 0x000fe40000000200 */
[C---:B------:R-:W-:Y:S06]  /*10c20*/  HMMA.16816.F32.BF16 R56, R184.reuse, R196, R56 ;  /* 0x000000c4b838723c */ /* 0x040fec0000041838 */
[----:B-1----:R-:W-:Y:S02]  /*10c30*/  LDSM.16.M88.4 R208, [R228] ;  /* 0x00000000e4d0783b */ /* 0x002fe40000000200 */
[-C--:B------:R-:W-:Y:S06]  /*10c40*/  HMMA.16816.F32.BF16 R60, R184, R198.reuse, R60 ;  /* 0x000000c6b83c723c */ /* 0x080fec000004183c */
[----:B------:R-:W-:Y:S02]  /*10c50*/  LDSM.16.M88.4 R184, [R216+0x4d00] ;  /* 0x004d0000d8b8783b */ /* 0x000fe40000000200 */
[----:B------:R-:W-:Y:S06]  /*10c60*/  HMMA.16816.F32.BF16 R64, R176, R198, R64 ;  /* 0x000000c6b040723c */ /* 0x000fec0000041840 */
[----:B------:R-:W1:Y:S02]  /*10c70*/  LDSM.16.M88.4 R176, [R216+0x4900] ;  /* 0x00490000d8b0783b */ /* 0x000e640000000200 */
[-C--:B--2---:R-:W-:Y:S06]  /*10c80*/  HMMA.16816.F32.BF16 R4, R172, R200.reuse, R4 ;  /* 0x000000c8ac04723c */ /* 0x084fec0000041804 */
[----:B------:R-:W2:Y:S02]  /*10c90*/  LDSM.16.M88.4 R196, [R220+0x9100] ;  /* 0x00910000dcc4783b */ /* 0x000ea40000000200 */
[C---:B---3--:R-:W-:Y:S06]  /*10ca0*/  HMMA.16816.F32.BF16 R8, R204.reuse, R200, R8 ;  /* 0x000000c8cc08723c */ /* 0x048fec0000041808 */
[----:B------:R-:W-:Y:S02]  /*10cb0*/  LDSM.16.M88.4 R212, [R225] ;  /* 0x00000000e1d4783b */ /* 0x000fe40000000200 */
[-C--:B------:R-:W-:Y:S08]  /*10cc0*/  HMMA.16816.F32.BF16 R12, R204, R202.reuse, R12 ;  /* 0x000000cacc0c723c */ /* 0x080ff0000004180c */
[C---:B------:R-:W-:Y:S01]  /*10cd0*/  HMMA.16816.F32.BF16 R16, R172.reuse, R202, R16 ;  /* 0x000000caac10723c */ /* 0x040fe20000041810 */
[----:B------:R-:W3:Y:S07]  /*10ce0*/  LDSM.16.M88.4 R200, [R227] ;  /* 0x00000000e3c8783b */ /* 0x000eee0000000200 */
[-C--:B------:R-:W-:Y:S08]  /*10cf0*/  HMMA.16816.F32.BF16 R20, R172, R180.reuse, R20 ;  /* 0x000000b4ac14723c */ /* 0x080ff00000041814 */
[C---:B------:R-:W-:Y:S08]  /*10d00*/  HMMA.16816.F32.BF16 R24, R204.reuse, R180, R24 ;  /* 0x000000b4cc18723c */ /* 0x040ff00000041818 */
[-C--:B------:R-:W-:Y:S08]  /*10d10*/  HMMA.16816.F32.BF16 R28, R204, R182.reuse, R28 ;  /* 0x000000b6cc1c723c */ /* 0x080ff0000004181c */
[C---:B------:R-:W-:Y:S01]  /*10d20*/  HMMA.16816.F32.BF16 R32, R172.reuse, R182, R32 ;  /* 0x000000b6ac20723c */ /* 0x040fe20000041820 */
[----:B------:R-:W4:Y:S07]  /*10d30*/  LDSM.16.M88.4 R180, [R226] ;  /* 0x00000000e2b4783b */ /* 0x000f2e0000000200 */
[-C--:B-1----:R-:W-:Y:S08]  /*10d40*/  HMMA.16816.F32.BF16 R36, R172, R176.reuse, R36 ;  /* 0x000000b0ac24723c */ /* 0x082ff00000041824 */
        /* <DEDUP_REMOVED lines=9> */
[----:B------:R-:W1:Y:S07]  /*10de0*/  LDSM.16.M88.4 R172, [R219+0xa100] ;  /* 0x00a10000dbac783b */ /* 0x000e6e0000000200 */
        /* <DEDUP_REMOVED lines=11> */
[-C--:B---3--:R-:W-:Y:S08]  /*10ea0*/  HMMA.16816.F32.BF16 R36, R188, R200.reuse, R36 ;  /* 0x000000c8bc24723c */ /* 0x088ff00000041824 */
[C---:B------:R-:W-:Y:S08]  /*10eb0*/  HMMA.16816.F32.BF16 R40, R196.reuse, R200, R40 ;  /* 0x000000c8c428723c */ /* 0x040ff00000041828 */
[-C--:B------:R-:W-:Y:S08]  /*10ec0*/  HMMA.16816.F32.BF16 R44, R196, R202.reuse, R44 ;  /* 0x000000cac42c723c */ /* 0x080ff0000004182c */
[C---:B------:R-:W-:Y:S01]  /*10ed0*/  HMMA.16816.F32.BF16 R48, R188.reuse, R202, R48 ;  /* 0x000000cabc30723c */ /* 0x040fe20000041830 */
[----:B------:R-:W3:Y:S07]  /*10ee0*/  LDSM.16.M88.4 R200, [R216+0x5900] ;  /* 0x00590000d8c8783b */ /* 0x000eee0000000200 */
[-C--:B----4-:R-:W-:Y:S08]  /*10ef0*/  HMMA.16816.F32.BF16 R52, R188, R180.reuse, R52 ;  /* 0x000000b4bc34723c */ /* 0x090ff00000041834 */
[C---:B------:R-:W-:Y:S08]  /*10f00*/  HMMA.16816.F32.BF16 R56, R196.reuse, R180, R56 ;  /* 0x000000b4c438723c */ /* 0x040ff00000041838 */
[-C--:B------:R-:W-:Y:S08]  /*10f10*/  HMMA.16816.F32.BF16 R60, R196, R182.reuse, R60 ;  /* 0x000000b6c43c723c */ /* 0x080ff0000004183c */
[----:B------:R-:W-:Y:S08]  /*10f20*/  HMMA.16816.F32.BF16 R64, R188, R182, R64 ;  /* 0x000000b6bc40723c */ /* 0x000ff00000041840 */
[-C--:B-1----:R-:W-:Y:S08]  /*10f30*/  HMMA.16816.F32.BF16 R4, R172, R176.reuse, R4 ;  /* 0x000000b0ac04723c */ /* 0x082ff00000041804 */
[C---:B-----5:R-:W-:Y:S08]  /*10f40*/  HMMA.16816.F32.BF16 R8, R184.reuse, R176, R8 ;  /* 0x000000b0b808723c */ /* 0x060ff00000041808 */
[-C--:B------:R-:W-:Y:S08]  /*10f50*/  HMMA.16816.F32.BF16 R12, R184, R178.reuse, R12 ;  /* 0x000000b2b80c723c */ /* 0x080ff0000004180c */
[C---:B------:R-:W-:Y:S01]  /*10f60*/  HMMA.16816.F32.BF16 R16, R172.reuse, R178, R16 ;  /* 0x000000b2ac10723c */ /* 0x040fe20000041810 */
[----:B------:R-:W1:Y:S07]  /*10f70*/  LDSM.16.M88.4 R176, [R220+0xb100] ;  /* 0x00b10000dcb0783b */ /* 0x000e6e0000000200 */
[-C--:B--2---:R-:W-:Y:S08]  /*10f80*/  HMMA.16816.F32.BF16 R20, R172, R192.reuse, R20 ;  /* 0x000000c0ac14723c */ /* 0x084ff00000041814 */
[C---:B------:R-:W-:Y:S08]  /*10f90*/  HMMA.16816.F32.BF16 R24, R184.reuse, R192, R24 ;  /* 0x000000c0b818723c */ /* 0x040ff00000041818 */
[-C--:B------:R-:W-:Y:S08]  /*10fa0*/  HMMA.16816.F32.BF16 R28, R184, R194.reuse, R28 ;  /* 0x000000c2b81c723c */ /* 0x080ff0000004181c */
[C---:B------:R-:W-:Y:S08]  /*10fb0*/  HMMA.16816.F32.BF16 R32, R172.reuse, R194, R32 ;  /* 0x000000c2ac20723c */ /* 0x040ff00000041820 */
[-C--:B---3--:R-:W-:Y:S08]  /*10fc0*/  HMMA.16816.F32.BF16 R36, R172, R200.reuse, R36 ;  /* 0x000000c8ac24723c */ /* 0x088ff00000041824 */
        /* <DEDUP_REMOVED lines=8> */
[C---:B-1----:R-:W-:Y:S08]  /*11050*/  HMMA.16816.F32.BF16 R8, R176.reuse, R212, R8 ;  /* 0x000000d4b008723c */ /* 0x042ff00000041808 */
        /* <DEDUP_REMOVED lines=25> */
[----:B------:R-:W-:Y:S01]  /*111f0*/  MUFU.TANH R182, R8 ;  /* 0x0000000800b67308 */ /* 0x000fe20000002400 */
[----:B--2---:R-:W1:Y:S01]  /*11200*/  LDSM.16.M88.4 R4, [R224] ;  /* 0x00000000e004783b */ /* 0x004e620000000200 */
[----:B---3--:R-:W-:Y:S08]  /*11210*/  FMNMX.FTZ R2, R180, R2, !PT ;  /* 0x00000002b4027209 */ /* 0x008ff00007810000 */
[----:B------:R-:W-:Y:S10]  /*11220*/  MUFU.TANH R183, R13 ;  /* 0x0000000d00b77308 */ /* 0x000ff40000002400 */
[----:B------:R-:W-:Y:S10]  /*11230*/  MUFU.TANH R185, R9 ;  /* 0x0000000900b97308 */ /* 0x000ff40000002400 */
[----:B------:R-:W-:Y:S10]  /*11240*/  MUFU.TANH R187, R14 ;  /* 0x0000000e00bb7308 */ /* 0x000ff40000002400 */
[----:B------:R-:W2:Y:S01]  /*11250*/  MUFU.TANH R188, R10 ;  /* 0x0000000a00bc7308 */ /* 0x000ea20000002400 */
[-C--:B-1----:R-:W-:Y:S09]  /*11260*/  HMMA.16816.F32.BF16 R20, R208, R4.reuse, R20 ;  /* 0x00000004d014723c */ /* 0x082ff20000041814 */
[----:B------:R-:W-:Y:S01]  /*11270*/  MUFU.TANH R186, R15 ;  /* 0x0000000f00ba7308 */ /* 0x000fe20000002400 */
[C---:B------:R-:W-:Y:S09]  /*11280*/  HMMA.16816.F32.BF16 R24, R176.reuse, R4, R24 ;  /* 0x00000004b018723c */ /* 0x040ff20000041818 */
[----:B------:R1:W-:Y:S01]  /*11290*/  MUFU.TANH R189, R11 ;  /* 0x0000000b00bd7308 */ /* 0x0003e20000002400 */
[-C--:B------:R-:W-:Y:S04]  /*112a0*/  HMMA.16816.F32.BF16 R28, R176, R6.reuse, R28 ;  /* 0x00000006b01c723c */ /* 0x080fe8000004181c */
[----:B------:R-:W-:Y:S04]  /*112b0*/  FMUL.FTZ R23, R23, c[0x0][0x320] ;  /* 0x0000c80017177a20 */ /* 0x000fe80000410000 */
[C---:B------:R-:W-:Y:S01]  /*112c0*/  HMMA.16816.F32.BF16 R32, R208.reuse, R6, R32 ;  /* 0x00000006d020723c */ /* 0x040fe20000041820 */
[----:B------:R-:W3:Y:S01]  /*112d0*/  MUFU.TANH R16, R16 ;  /* 0x0000001000107308 */ /* 0x000ee20000002400 */
        /* <DEDUP_REMOVED lines=20> */
[----:B----4-:R-:W4:Y:S01]  /*11420*/  LDL R23, [R1+0x1c] ;  /* 0x00001c0001177983 */ /* 0x010f220000100800 */
[----:B------:R-:W-:Y:S02]  /*11430*/  FMUL.FTZ R31, R31, c[0x0][0x320] ;  /* 0x0000c8001f1f7a20 */ /* 0x000fe40000410000 */
[----:B------:R-:W-:Y:S03]  /*11440*/  FMUL.FTZ R27, R27, c[0x0][0x320] ;  /* 0x0000c8001b1b7a20 */ /* 0x000fe60000410000 */
[----:B------:R5:W-:Y:S10]  /*11450*/  MUFU.TANH R190, R32 ;  /* 0x0000002000be7308 */ /* 0x000bf40000002400 */
[----:B------:R2:W-:Y:S01]  /*11460*/  MUFU.TANH R193, R21 ;  /* 0x0000001500c17308 */ /* 0x0005e20000002400 */
[-C--:B-1----:R-:W-:Y:S09]  /*11470*/  HMMA.16816.F32.BF16 R36, R208, R8.reuse, R36 ;  /* 0x00000008d024723c */ /* 0x082ff20000041824 */
[----:B------:R1:W-:Y:S01]  /*11480*/  MUFU.TANH R200, R29 ;  /* 0x0000001d00c87308 */ /* 0x0003e20000002400 */
[C---:B------:R-:W-:Y:S01]  /*11490*/  HMMA.16816.F32.BF16 R40, R176.reuse, R8, R40 ;  /* 0x00000008b028723c */ /* 0x040fe20000041828 */
[----:B-----5:R-:W5:Y:S06]  /*114a0*/  LDL.64 R32, [R1+0x50] ;  /* 0x0000500001207983 */ /* 0x020f6c0000100a00 */
[----:B------:R-:W-:Y:S02]  /*114b0*/  MOV R8, c[0x0][0x1e0] ;  /* 0x0000780000087a02 */ /* 0x000fe40000000f00 */
[----:B------:R3:W-:Y:S01]  /*114c0*/  MUFU.TANH R196, R22 ;  /* 0x0000001600c47308 */ /* 0x0007e20000002400 */
[-C--:B------:R-:W-:Y:S01]  /*114d0*/  HMMA.16816.F32.BF16 R44, R176, R10.reuse, R44 ;  /* 0x0000000ab02c723c */ /* 0x080fe2000004182c */
[----:B--2---:R-:W2:Y:S02]  /*114e0*/  LDL R21, [R1+0x18] ;  /* 0x0000180001157983 */ /* 0x004ea40000100800 */
[----:B------:R-:W-:Y:S01]  /*114f0*/  SHF.L.U32 R8, R8, 0x5, RZ ;  /* 0x0000000508087819 */ /* 0x000fe200000006ff */
[----:B------:R-:W-:Y:S04]  /*11500*/  FMUL.FTZ R36, R36, c[0x0][0x320] ;  /* 0x0000c80024247a20 */ /* 0x000fe80000410000 */
[C---:B------:R-:W-:Y:S01]  /*11510*/  HMMA.16816.F32.BF16 R48, R208.reuse, R10, R48 ;  /* 0x0000000ad030723c */ /* 0x040fe20000041830 */
[----:B------:R3:W-:Y:S03]  /*11520*/  MUFU.TANH R199, R24 ;  /* 0x0000001800c77308 */ /* 0x0007e60000002400 */
[----:B------:R-:W-:Y:S01]  /*11530*/  FMUL.FTZ R37, R37, c[0x0][0x320] ;  /* 0x0000c80025257a20 */ /* 0x000fe20000410000 */
[----:B-1----:R-:W2:Y:S01]  /*11540*/  LDL.64 R28, [R1+0x38] ;  /* 0x00003800011c7983 */ /* 0x002ea20000100a00 */
[----:B------:R-:W-:Y:S02]  /*11550*/  FMUL.FTZ R38, R38, c[0x0][0x320] ;  /* 0x0000c80026267a20 */ /* 0x000fe40000410000 */
[-C--:B------:R-:W-:Y:S03]  /*11560*/  HMMA.16816.F32.BF16 R52, R208, R4.reuse, R52 ;  /* 0x00000004d034723c */ /* 0x080fe60000041834 */
[----:B------:R-:W1:Y:S01]  /*11570*/  MUFU.TANH R192, R20 ;  /* 0x0000001400c07308 */ /* 0x000e620000002400 */
[----:B------:R-:W-:Y:S02]  /*11580*/  FMUL.FTZ R39, R39, c[0x0][0x320] ;  /* 0x0000c80027277a20 */ /* 0x000fe40000410000 */
[----:B------:R-:W-:Y:S01]  /*11590*/  FMUL.FTZ R43, R43, c[0x0][0x320] ;  /* 0x0000c8002b2b7a20 */ /* 0x000fe20000410000 */
[----:B---3--:R-:W3:Y:S01]  /*115a0*/  LDL R22, [R1+0x20] ;  /* 0x0000200001167983 */ /* 0x008ee20000100800 */
        /* <DEDUP_REMOVED lines=36> */
[----:B------:R-:W-:Y:S02]  /*117f0*/  FMUL.FTZ R67, R67, c[0x0][0x320] ;  /* 0x0000c80043437a20 */ /* 0x000fe40000410000 */
        /* <DEDUP_REMOVED lines=11> */
[----:B------:R-:W-:Y:S01]  /*118b0*/  FMUL.FTZ R48, R48, c[0x0][0x320] ;  /* 0x0000c80030307a20 */ /* 0x000fe20000410000 */
[----:B------:R-:W-:Y:S01]  /*118c0*/  FMNMX.FTZ R0, R182, R105, !PT ;  /* 0x00000069b6007209 */ /* 0x000fe20007810000 */
[----:B------:R-:W-:Y:S02]  /*118d0*/  FMUL.FTZ R40, R40, c[0x0][0x320] ;  /* 0x0000c80028287a20 */ /* 0x000fe40000410000 */
[----:B------:R-:W-:Y:S01]  /*118e0*/  FMUL.FTZ R41, R41, c[0x0][0x320] ;  /* 0x0000c80029297a20 */ /* 0x000fe20000410000 */
[----:B------:R-:W1:Y:S01]  /*118f0*/  MUFU.TANH R194, R34 ;  /* 0x0000002200c27308 */ /* 0x000e620000002400 */
[----:B------:R-:W-:Y:S01]  /*11900*/  FMNMX.FTZ R0, R185, R0, !PT ;  /* 0x00000000b9007209 */ /* 0x000fe20007810000 */
[----:B------:R-:W-:Y:S01]  /*11910*/  FMUL.FTZ R46, R46, c[0x0][0x320] ;  /* 0x0000c8002e2e7a20 */ /* 0x000fe20000410000 */
[----:B------:R-:W-:Y:S01]  /*11920*/  MOV R210, R241 ;  /* 0x000000f100d27202 */ /* 0x000fe20000000f00 */
[----:B------:R-:W-:Y:S01]  /*11930*/  FMUL.FTZ R47, R47, c[0x0][0x320] ;  /* 0x0000c8002f2f7a20 */ /* 0x000fe20000410000 */
[----:B------:R-:W-:Y:S05]  /*11940*/  FMNMX.FTZ R0, R184, R0, !PT ;  /* 0x00000000b8007209 */ /* 0x000fea0007810000 */
[----:B------:R-:W1:Y:S01]  /*11950*/  MUFU.TANH R215, R37 ;  /* 0x0000002500d77308 */ /* 0x000e620000002400 */
[----:B------:R-:W-:Y:S02]  /*11960*/  FMNMX.FTZ R0, R183, R0, !PT ;  /* 0x00000000b7007209 */ /* 0x000fe40007810000 */
[----:B------:R-:W-:Y:S02]  /*11970*/  FMNMX.FTZ R4, R214, R4, !PT ;  /* 0x00000004d6047209 */ /* 0x000fe40007810000 */
[----:B------:R-:W-:Y:S05]  /*11980*/  FMNMX.FTZ R0, R199, R0, !PT ;  /* 0x00000000c7007209 */ /* 0x000fea0007810000 */
        /* <DEDUP_REMOVED lines=15> */
[----:B-1----:R-:W-:Y:S07]  /*11a80*/  FMNMX.FTZ R4, R212, R4, !PT ;  /* 0x00000004d4047209 */ /* 0x002fee0007810000 */
        /* <DEDUP_REMOVED lines=14> */
[----:B------:R-:W4:Y:S01]  /*11b70*/  MUFU.TANH R102, R44 ;  /* 0x0000002c00667308 */ /* 0x000f220000002400 */
[----:B------:R-:W-:Y:S04]  /*11b80*/  FMNMX.FTZ R2, R240, R2, !PT ;  /* 0x00000002f0027209 */ /* 0x000fe80007810000 */
[----:B------:R-:W-:Y:S05]  /*11b90*/  FMNMX.FTZ R2, R211, R2, !PT ;  /* 0x00000002d3027209 */ /* 0x000fea0007810000 */
[----:B------:R-:W4:Y:S01]  /*11ba0*/  MUFU.TANH R179, R65 ;  /* 0x0000004100b37308 */ /* 0x000f220000002400 */
[----:B-1----:R-:W-:Y:S09]  /*11bb0*/  FMNMX.FTZ R0, R248, R0, !PT ;  /* 0x00000000f8007209 */ /* 0x002ff20007810000 */
[----:B------:R-:W1:Y:S01]  /*11bc0*/  MUFU.TANH R243, R66 ;  /* 0x0000004200f37308 */ /* 0x000e620000002400 */
[----:B----4-:R-:W-:Y:S04]  /*11bd0*/  MOV R209, R102 ;  /* 0x0000006600d17202 */ /* 0x010fe80000000f00 */
[----:B------:R-:W-:Y:S05]  /*11be0*/  FMNMX.FTZ R0, R209, R0, !PT ;  /* 0x00000000d1007209 */ /* 0x000fea0007810000 */
[----:B------:R-:W4:Y:S01]  /*11bf0*/  MUFU.TANH R242, R67 ;  /* 0x0000004300f27308 */ /* 0x000f220000002400 */
[----:B------:R-:W-:Y:S02]  /*11c00*/  FMNMX.FTZ R0, R210, R0, !PT ;  /* 0x00000000d2007209 */ /* 0x000fe40007810000 */
[----:B------:R-:W-:Y:S05]  /*11c10*/  FMNMX.FTZ R4, R179, R4, !PT ;  /* 0x00000004b3047209 */ /* 0x000fea0007810000 */
[----:B------:R-:W5:Y:S02]  /*11c20*/  SHFL.BFLY PT, R7, R4, 0x2, 0x1f ;  /* 0x0c401f0004077f89 */ /* 0x000f6400000e0000 */
[----:B------:R-:W5:Y:S01]  /*11c30*/  MUFU.TANH R51, R56 ;  /* 0x0000003800337308 */ /* 0x000f620000002400 */
[----:B-1----:R-:W-:Y:S09]  /*11c40*/  FMNMX.FTZ R2, R243, R2, !PT ;  /* 0x00000002f3027209 */ /* 0x002ff20007810000 */
[----:B------:R-:W1:Y:S01]  /*11c50*/  MUFU.TANH R49, R57 ;  /* 0x0000003900317308 */ /* 0x000e620000002400 */
[----:B----4-:R-:W-:Y:S05]  /*11c60*/  FMNMX.FTZ R2, R242, R2, !PT ;  /* 0x00000002f2027209 */ /* 0x010fea0007810000 */
[----:B------:R-:W4:Y:S04]  /*11c70*/  SHFL.BFLY PT, R6, R2, 0x2, 0x1f ;  /* 0x0c401f0002067f89 */ /* 0x000f2800000e0000 */
[----:B------:R-:W2:Y:S01]  /*11c80*/  MUFU.TANH R50, R60 ;  /* 0x0000003c00327308 */ /* 0x000ea20000002400 */
[----:B-----5:R-:W-:Y:S02]  /*11c90*/  FMNMX.FTZ R4, R4, R7, !PT ;  /* 0x0000000704047209 */ /* 0x020fe40007810000 */
[----:B------:R-:W-:Y:S03]  /*11ca0*/  FMNMX.FTZ R0, R51, R0, !PT ;  /* 0x0000000033007209 */ /* 0x000fe60007810000 */
[----:B------:R-:W5:Y:S04]  /*11cb0*/  SHFL.BFLY PT, R104, R4, 0x1, 0x1f ;  /* 0x0c201f0004687f89 */ /* 0x000f6800000e0000 */
[----:B------:R-:W3:Y:S01]  /*11cc0*/  MUFU.TANH R48, R61 ;  /* 0x0000003d00307308 */ /* 0x000ee20000002400 */
[----:B-1----:R-:W-:Y:S09]  /*11cd0*/  FMNMX.FTZ R0, R49, R0, !PT ;  /* 0x0000000031007209 */ /* 0x002ff20007810000 */
[----:B------:R-:W1:Y:S01]  /*11ce0*/  MUFU.TANH R203, R26 ;  /* 0x0000001a00cb7308 */ /* 0x000e620000002400 */
[----:B----4-:R-:W-:Y:S02]  /*11cf0*/  FMNMX.FTZ R2, R2, R6, !PT ;  /* 0x0000000602027209 */ /* 0x010fe40007810000 */
[----:B--2---:R-:W-:Y:S03]  /*11d00*/  FMNMX.FTZ R0, R50, R0, !PT ;  /* 0x0000000032007209 */ /* 0x004fe60007810000 */
[----:B------:R-:W2:Y:S04]  /*11d10*/  SHFL.BFLY PT, R103, R2, 0x1, 0x1f ;  /* 0x0c201f0002677f89 */ /* 0x000ea800000e0000 */
[----:B------:R-:W4:Y:S01]  /*11d20*/  MUFU.TANH R204, R27 ;  /* 0x0000001b00cc7308 */ /* 0x000f220000002400 */
[----:B-----5:R-:W-:Y:S02]  /*11d30*/  FMNMX.FTZ R104, R4, R104, !PT ;  /* 0x0000006804687209 */ /* 0x020fe40007810000 */
[----:B---3--:R-:W-:Y:S03]  /*11d40*/  FMNMX.FTZ R0, R48, R0, !PT ;  /* 0x0000000030007209 */ /* 0x008fe60007810000 */
[----:B------:R-:W-:Y:S02]  /*11d50*/  FMUL.FTZ R173, R104, c[0x0][0x2d0] ;  /* 0x0000b40068ad7a20 */ /* 0x000fe40000410000 */
[----:B------:R-:W3:Y:S02]  /*11d60*/  SHFL.BFLY PT, R102, R0, 0x2, 0x1f ;  /* 0x0c401f0000667f89 */ /* 0x000ee400000e0000 */
[----:B------:R-:W5:Y:S01]  /*11d70*/  MUFU.TANH R213, R30 ;  /* 0x0000001e00d57308 */ /* 0x000f620000002400 */
[--C-:B------:R-:W-:Y:S01]  /*11d80*/  FFMA.FTZ R40, R193, c[0x0][0x2d0], -R173.reuse ;  /* 0x0000b400c1287a23 */ /* 0x100fe200000108ad */
[----:B-1----:R-:W-:Y:S08]  /*11d90*/  FMNMX.FTZ R5, R203, R5, !PT ;  /* 0x00000005cb057209 */ /* 0x002ff00007810000 */
[----:B------:R-:W1:Y:S01]  /*11da0*/  MUFU.TANH R235, R31 ;  /* 0x0000001f00eb7308 */ /* 0x000e620000002400 */
[----:B--2---:R-:W-:Y:S02]  /*11db0*/  FMNMX.FTZ R103, R2, R103, !PT ;  /* 0x0000006702677209 */ /* 0x004fe40007810000 */
[----:B----4-:R-:W-:Y:S02]  /*11dc0*/  FMNMX.FTZ R5, R204, R5, !PT ;  /* 0x00000005cc057209 */ /* 0x010fe40007810000 */
[----:B------:R-:W-:Y:S05]  /*11dd0*/  MOV R27, c[0x0][0x1e0] ;  /* 0x00007800001b7a02 */ /* 0x000fea0000000f00 */
[----:B------:R-:W2:Y:S01]  /*11de0*/  MUFU.TANH R239, R42 ;  /* 0x0000002a00ef7308 */ /* 0x000ea20000002400 */
[----:B---3--:R-:W-:Y:S02]  /*11df0*/  FMNMX.FTZ R102, R0, R102, !PT ;  /* 0x0000006600667209 */ /* 0x008fe40007810000 */
        /* <DEDUP_REMOVED lines=23> */
[----:B------:R-:W-:Y:S01]  /*11f70*/  MUFU.EX2 R43, R11 ;  /* 0x0000000b002b7308 */ /* 0x000fe20000000800 */
[----:B---3--:R-:W-:Y:S09]  /*11f80*/  MOV R182, R20 ;  /* 0x0000001400b67202 */ /* 0x008ff20000000f00 */
[----:B------:R2:W3:Y:S01]  /*11f90*/  MUFU.EX2 R101, R0 ;  /* 0x0000000000657308 */ /* 0x0004e20000000800 */
[--C-:B-1----:R-:W-:Y:S02]  /*11fa0*/  FFMA.FTZ R4, R174, c[0x0][0x2d0], -R173.reuse ;  /* 0x0000b400ae047a23 */ /* 0x102fe400000108ad */
[----:B------:R-:W-:Y:S07]  /*11fb0*/  FMUL.FTZ R174, R103, c[0x0][0x2d0] ;  /* 0x0000b40067ae7a20 */ /* 0x000fee0000410000 */
[----:B------:R1:W-:Y:S01]  /*11fc0*/  MUFU.EX2 R26, R4 ;  /* 0x00000004001a7308 */ /* 0x0003e20000000800 */
[--C-:B------:R-:W-:Y:S02]  /*11fd0*/  FFMA.FTZ R5, R18, c[0x0][0x2d0], -R174.reuse ;  /* 0x0000b40012057a23 */ /* 0x100fe400000108ae */
[--C-:B------:R-:W-:Y:S02]  /*11fe0*/  FFMA.FTZ R64, R195, c[0x0][0x2d0], -R174.reuse ;  /* 0x0000b400c3407a23 */ /* 0x100fe400000108ae */
[--C-:B------:R-:W-:Y:S02]  /*11ff0*/  FFMA.FTZ R56, R197, c[0x0][0x2d0], -R174.reuse ;  /* 0x0000b400c5387a23 */ /* 0x100fe400000108ae */
[----:B------:R-:W-:Y:S03]  /*12000*/  FFMA.FTZ R60, R194, c[0x0][0x2d0], -R174 ;  /* 0x0000b400c23c7a23 */ /* 0x000fe600000108ae */
[----:B------:R4:W-:Y:S01]  /*12010*/  MUFU.EX2 R246, R5 ;  /* 0x0000000500f67308 */ /* 0x0009e20000000800 */
[----:B--2---:R-:W-:Y:S02]  /*12020*/  FADD.FTZ R0, -R103, R100 ;  /* 0x0000006467007221 */ /* 0x004fe40000010100 */
[C---:B---3--:R-:W-:Y:S01]  /*12030*/  FMUL.FTZ R33, R101.reuse, R137 ;  /* 0x0000008965217220 */ /* 0x048fe20000410000 */
[----:B------:R-:W-:Y:S01]  /*12040*/  MOV R137, R242 ;  /* 0x000000f200897202 */ /* 0x000fe20000000f00 */
[----:B------:R-:W-:Y:S05]  /*12050*/  FMUL.FTZ R3, R0, c[0x0][0x2d0] ;  /* 0x0000b40000037a20 */ /* 0x000fea0000410000 */
[----:B------:R-:W2:Y:S01]  /*12060*/  MUFU.TANH R25, R58 ;  /* 0x0000003a00197308 */ /* 0x000ea20000002400 */
        /* <DEDUP_REMOVED lines=8> */
[----:B----4-:R-:W-:Y:S01]  /*120f0*/  @P0 SHF.L.U32 R5, R6, 0x6, RZ ;  /* 0x0000000606050819 */ /* 0x010fe200000006ff */
[C---:B------:R-:W-:Y:S02]  /*12100*/  FMUL.FTZ R85, R101.reuse, R85 ;  /* 0x0000005565557220 */ /* 0x040fe40000410000 */
[C---:B------:R-:W-:Y:S02]  /*12110*/  FMUL.FTZ R96, R101.reuse, R96 ;  /* 0x0000006065607220 */ /* 0x040fe40000410000 */
[----:B------:R-:W-:Y:S01]  /*12120*/  FMUL.FTZ R97, R101, R97 ;  /* 0x0000006165617220 */ /* 0x000fe20000410000 */
[----:B------:R-:W3:Y:S01]  /*12130*/  MUFU.TANH R44, R59 ;  /* 0x0000003b002c7308 */ /* 0x000ee20000002400 */
[----:B--2---:R-:W-:Y:S09]  /*12140*/  FMNMX.FTZ R2, R25, R2, !PT ;  /* 0x0000000219027209 */ /* 0x004ff20007810000 */
[----:B------:R-:W2:Y:S01]  /*12150*/  MUFU.TANH R107, R62 ;  /* 0x0000003e006b7308 */ /* 0x000ea20000002400 */
[--C-:B-1----:R-:W-:Y:S09]  /*12160*/  FFMA.FTZ R4, R181, c[0x0][0x2d0], -R174.reuse ;  /* 0x0000b400b5047a23 */ /* 0x102ff200000108ae */
[----:B------:R1:W-:Y:S01]  /*12170*/  MUFU.EX2 R45, R4 ;  /* 0x00000004002d7308 */ /* 0x0003e20000000800 */
[----:B---3--:R-:W-:Y:S09]  /*12180*/  FMNMX.FTZ R2, R44, R2, !PT ;  /* 0x000000022c027209 */ /* 0x008ff20007810000 */
        /* <DEDUP_REMOVED lines=35> */
[C---:B------:R-:W-:Y:S01]  /*123c0*/  @P0 IADD3.X R6, R4.reuse, R29, RZ, P2, !PT ;  /* 0x0000001d04060210 */ /* 0x040fe200017fe4ff */
        /* <DEDUP_REMOVED lines=8> */
[C---:B------:R-:W-:Y:S01]  /*12450*/  FMUL.FTZ R88, R3.reuse, R88 ;  /* 0x0000005803587220 */ /* 0x040fe20000410000 */
[----:B------:R-:W-:Y:S01]  /*12460*/  @P0 IADD3.X R9, R4, R21, RZ, P1, !PT ;  /* 0x0000001504090210 */ /* 0x000fe20000ffe4ff */
[----:B------:R-:W-:Y:S01]  /*12470*/  FMUL.FTZ R89, R3, R89 ;  /* 0x0000005903597220 */ /* 0x000fe20000410000 */
[----:B------:R-:W-:Y:S01]  /*12480*/  @P0 LEA R12, P1, R7, c[0x0][0x1c8], 0x1 ;  /* 0x00007200070c0a11 */ /* 0x000fe200078208ff */
[C---:B------:R-:W-:Y:S01]  /*12490*/  FMUL.FTZ R92, R3.reuse, R92 ;  /* 0x0000005c035c7220 */ /* 0x040fe20000410000 */
[----:B------:R-:W-:Y:S01]  /*124a0*/  @P0 IADD3 R5, P3, R8, R5, RZ ;  /* 0x0000000508050210 */ /* 0x000fe20007f7e0ff */
[----:B------:R-:W-:Y:S01]  /*124b0*/  FMUL.FTZ R93, R3, R93 ;  /* 0x0000005d035d7220 */ /* 0x000fe20000410000 */
[----:B------:R-:W-:Y:S01]  /*124c0*/  @P0 IADD3.X R8, R4, R22, RZ, P2, !PT ;  /* 0x0000001604080210 */ /* 0x000fe200017fe4ff */
[----:B------:R-:W-:Y:S01]  /*124d0*/  FMUL.FTZ R98, R100, R98 ;  /* 0x0000006264627220 */ /* 0x000fe20000410000 */
[----:B------:R-:W-:Y:S01]  /*124e0*/  @P0 LEA R10, P2, R6, c[0x0][0x1c8], 0x1 ;  /* 0x00007200060a0a11 */ /* 0x000fe200078408ff */
[----:B------:R-:W-:Y:S01]  /*124f0*/  FMUL.FTZ R99, R100, R99 ;  /* 0x0000006364637220 */ /* 0x000fe20000410000 */
[----:B------:R-:W-:Y:S02]  /*12500*/  @P0 LEA.HI.X R13, R7, c[0x0][0x1cc], R9, 0x1, P1 ;  /* 0x00007300070d0a11 */ /* 0x000fe400008f0c09 */
[----:B------:R-:W-:Y:S01]  /*12510*/  @P0 LEA.HI.X R11, R6, c[0x0][0x1cc], R8, 0x1, P2 ;  /* 0x00007300060b0a11 */ /* 0x000fe200010f0c08 */
[----:B------:R-:W-:Y:S01]  /*12520*/  FFMA.FTZ R6, R185, c[0x0][0x2d0], -R175 ;  /* 0x0000b400b9067a23 */ /* 0x000fe200000108af */
[----:B------:R-:W-:Y:S01]  /*12530*/  @P0 IADD3 R9, P2, R5, R32, RZ ;  /* 0x0000002005090210 */ /* 0x000fe20007f5e0ff */
[----:B------:R-:W-:Y:S01]  /*12540*/  FMUL.FTZ R32, R101, R136 ;  /* 0x0000008865207220 */ /* 0x000fe20000410000 */
[----:B------:R-:W-:Y:S02]  /*12550*/  @P0 IADD3.X R4, R27, R4, RZ, P3, !PT ;  /* 0x000000041b040210 */ /* 0x000fe40001ffe4ff */
[C---:B------:R-:W-:Y:S02]  /*12560*/  @P0 IADD3 R7, P1, R5.reuse, R24, RZ ;  /* 0x0000001805070210 */ /* 0x040fe40007f3e0ff */
[----:B------:R-:W-:Y:S01]  /*12570*/  @P0 IADD3 R5, P3, R5, R23, RZ ;  /* 0x0000001705050210 */ /* 0x000fe20007f7e0ff */
[----:B------:R2:W-:Y:S01]  /*12580*/  MUFU.EX2 R24, R6 ;  /* 0x0000000600187308 */ /* 0x0005e20000000800 */
[----:B------:R-:W-:Y:S02]  /*12590*/  @P0 LEA R8, P4, R9, c[0x0][0x1c8], 0x1 ;  /* 0x0000720009080a11 */ /* 0x000fe400078808ff */
[C---:B------:R-:W-:Y:S02]  /*125a0*/  @P0 IADD3.X R16, R4.reuse, R21, RZ, P3, !PT ;  /* 0x0000001504100210 */ /* 0x040fe40001ffe4ff */
[----:B------:R-:W-:Y:S02]  /*125b0*/  ISETP.NE.AND P3, PT, R251, RZ, PT ;  /* 0x000000fffb00720c */ /* 0x000fe40003f65270 */
[C---:B------:R-:W-:Y:S01]  /*125c0*/  @P0 IADD3.X R17, R4.reuse, R29, RZ, P2, !PT ;  /* 0x0000001d04110210 */ /* 0x040fe200017fe4ff */
[----:B------:R-:W-:Y:S01]  /*125d0*/  FMUL.FTZ R29, R3, R133 ;  /* 0x00000085031d7220 */ /* 0x000fe20000410000 */
[----:B------:R-:W-:Y:S02]  /*125e0*/  @P0 IADD3.X R18, R4, R22, RZ, P1, !PT ;  /* 0x0000001604120210 */ /* 0x000fe40000ffe4ff */
[----:B------:R-:W-:Y:S01]  /*125f0*/  @P0 LEA.HI.X R9, R9, c[0x0][0x1cc], R17, 0x1, P4 ;  /* 0x0000730009090a11 */ /* 0x000fe200020f0c11 */
[----:B------:R-:W-:Y:S01]  /*12600*/  FMUL.FTZ R17, R101, R121 ;  /* 0x0000007965117220 */ /* 0x000fe20000410000 */
[----:B------:R-:W-:Y:S02]  /*12610*/  @P0 LEA R4, P1, R5, c[0x0][0x1c8], 0x1 ;  /* 0x0000720005040a11 */ /* 0x000fe400078208ff */
[----:B-1----:R-:W-:Y:S01]  /*12620*/  FMNMX.FTZ R2, R0, R2, !PT ;  /* 0x0000000200027209 */ /* 0x002fe20007810000 */
[----:B------:R-:W-:Y:S01]  /*12630*/  FFMA.FTZ R0, R19, c[0x0][0x2d0], -R174 ;  /* 0x0000b40013007a23 */ /* 0x000fe200000108ae */
[----:B------:R-:W-:Y:S01]  /*12640*/  @P0 LEA.HI.X R5, R5, c[0x0][0x1cc], R16, 0x1, P1 ;  /* 0x0000730005050a11 */ /* 0x000fe200008f0c10 */
[----:B------:R1:W-:Y:S01]  /*12650*/  @P0 LDGSTS.E.BYPASS.LTC128B.128 [R233+0x3100], [R14.64], !P3 ;  /* 0x031000000ee90fae */ /* 0x0003e2000d901d46 */
[--C-:B------:R-:W-:Y:S01]  /*12660*/  FFMA.FTZ R19, R184, c[0x0][0x2d0], -R175.reuse ;  /* 0x0000b400b8137a23 */ /* 0x100fe200000108af */
[----:B------:R3:W-:Y:S01]  /*12670*/  MUFU.EX2 R180, R0 ;  /* 0x0000000000b47308 */ /* 0x0007e20000000800 */
[----:B------:R-:W-:Y:S01]  /*12680*/  FMUL.FTZ R105, R2, c[0x0][0x2d0] ;  /* 0x0000b40002697a20 */ /* 0x000fe20000410000 */
[----:B------:R-:W-:Y:S01]  /*12690*/  MOV R136, R243 ;  /* 0x000000f300887202 */ /* 0x000fe20000000f00 */
[----:B------:R-:W-:Y:S01]  /*126a0*/  FFMA.FTZ R16, R183, c[0x0][0x2d0], -R175 ;  /* 0x0000b400b7107a23 */ /* 0x000fe200000108af */
[----:B--2---:R-:W-:Y:S01]  /*126b0*/  @P0 LEA R6, P2, R7, c[0x0][0x1c8], 0x1 ;  /* 0x0000720007060a11 */ /* 0x004fe200078408ff */
[----:B------:R-:W-:Y:S01]  /*126c0*/  FFMA.FTZ R107, R107, c[0x0][0x2d0], -R105 ;  /* 0x0000b4006b6b7a23 */ /* 0x000fe20000010869 */
[----:B------:R2:W-:Y:S01]  /*126d0*/  @P0 LDGSTS.E.BYPASS.LTC128B.128 [R233+0x4100], [R10.64], !P6 ;  /* 0x041000000ae90fae */ /* 0x0005e2000f101d46 */
[----:B------:R-:W-:Y:S01]  /*126e0*/  MOV R184, R25 ;  /* 0x0000001900b87202 */ /* 0x000fe20000000f00 */
[----:B------:R-:W-:Y:S01]  /*126f0*/  FMUL.FTZ R25, R3, R129 ;  /* 0x0000008103197220 */ /* 0x000fe20000410000 */
[----:B------:R-:W-:Y:S01]  /*12700*/  @P0 LEA.HI.X R7, R7, c[0x0][0x1cc], R18, 0x1, P2 ;  /* 0x0000730007070a11 */ /* 0x000fe200010f0c12 */
[----:B------:R-:W4:Y:S01]  /*12710*/  MUFU.EX2 R20, R19 ;  /* 0x0000001300147308 */ /* 0x000f220000000800 */
[----:B------:R-:W-:Y:S01]  /*12720*/  FMUL.FTZ R18, R100, R122 ;  /* 0x0000007a64127220 */ /* 0x000fe20000410000 */
[----:B------:R-:W-:Y:S01]  /*12730*/  MOV R129, R44 ;  /* 0x0000002c00817202 */ /* 0x000fe20000000f00 */
[----:B------:R-:W-:Y:S01]  /*12740*/  FFMA.FTZ R44, R190, c[0x0][0x2d0], -R173 ;  /* 0x0000b400be2c7a23 */ /* 0x000fe200000108ad */
[----:B------:R5:W-:Y:S01]  /*12750*/  @P0 LDGSTS.E.BYPASS.LTC128B.128 [R233+0x5100], [R12.64], !P5 ;  /* 0x051000000ce90fae */ /* 0x000be2000e901d46 */
[----:B------:R-:W-:Y:S02]  /*12760*/  MOV R145, R247 ;  /* 0x000000f700917202 */ /* 0x000fe40000000f00 */
[----:B------:R-:W-:Y:S02]  /*12770*/  MOV R185, R249 ;  /* 0x000000f900b97202 */ /* 0x000fe40000000f00 */
[----:B------:R-:W-:Y:S01]  /*12780*/  MOV R133, R246 ;  /* 0x000000f600857202 */ /* 0x000fe20000000f00 */
[----:B------:R1:W-:Y:S02]  /*12790*/  MUFU.EX2 R252, R16 ;  /* 0x0000001000fc7308 */ /* 0x0003e40000000800 */
[----:B------:R1:W-:Y:S01]  /*127a0*/  @P0 LDGSTS.E.BYPASS.LTC128B.128 [R233+0x3900], [R8.64], !P3 ;  /* 0x0390000008e90fae */ /* 0x0003e2000d901d46 */
[----:B---3--:R-:W-:Y:S02]  /*127b0*/  FADD.FTZ R0, -R2, R106 ;  /* 0x0000006a02007221 */ /* 0x008fe40000010100 */
[----:B------:R-:W-:Y:S02]  /*127c0*/  FFMA.FTZ R106, R199, c[0x0][0x2d0], -R175 ;  /* 0x0000b400c76a7a23 */ /* 0x000fe400000108af */
[----:B------:R-:W-:Y:S03]  /*127d0*/  FMUL.FTZ R0, R0, c[0x0][0x2d0] ;  /* 0x0000b40000007a20 */ /* 0x000fe60000410000 */
[----:B------:R3:W-:Y:S01]  /*127e0*/  @P0 LDGSTS.E.BYPASS.LTC128B.128 [R233+0x4900], [R6.64], !P6 ;  /* 0x0490000006e90fae */ /* 0x0007e2000f101d46 */
[----:B------:R3:W-:Y:S01]  /*127f0*/  MUFU.EX2 R243, R106 ;  /* 0x0000006a00f37308 */ /* 0x0007e20000000800 */
[----:B--2---:R-:W-:Y:S01]  /*12800*/  FFMA.FTZ R10, R188, c[0x0][0x2d0], -R105 ;  /* 0x0000b400bc0a7a23 */ /* 0x004fe20000010869 */
[----:B----4-:R-:W-:Y:S01]  /*12810*/  MOV R183, R20 ;  /* 0x0000001400b77202 */ /* 0x010fe20000000f00 */
[----:B------:R-:W-:Y:S01]  /*12820*/  FMUL.FTZ R19, R100, R123 ;  /* 0x0000007b64137220 */ /* 0x000fe20000410000 */
[----:B------:R-:W-:Y:S03]  /*12830*/  MOV R188, R248 ;  /* 0x000000f800bc7202 */ /* 0x000fe60000000f00 */
[----:B------:R2:W-:Y:S03]  /*12840*/  @P0 LDGSTS.E.BYPASS.LTC128B.128 [R233+0x5900], [R4.64], !P5 ;  /* 0x0590000004e90fae */ /* 0x0005e6000e901d46 */
[----:B------:R-:W4:Y:S01]  /*12850*/  MUFU.EX2 R0, R0 ;  /* 0x0000000000007308 */ /* 0x000f220000000800 */
[C---:B-----5:R-:W-:Y:S02]  /*12860*/  FMUL.FTZ R12, R3.reuse, R116 ;  /* 0x00000074030c7220 */ /* 0x060fe40000410000 */
[----:B------:R-:W-:Y:S02]  /*12870*/  FMUL.FTZ R13, R3, R117 ;  /* 0x00000075030d7220 */ /* 0x000fe40000410000 */
[----:B------:R-:W5:Y:S01]  /*12880*/  LDSM.16.MT88.4 R20, [R217+0x100] ;  /* 0x00010000d914783b */ /* 0x000f620000004200 */
[----:B-1----:R-:W-:Y:S02]  /*12890*/  FMUL.FTZ R16, R101, R120 ;  /* 0x0000007865107220 */ /* 0x002fe40000410000 */
[C---:B------:R-:W-:Y:S02]  /*128a0*/  FMUL.FTZ R8, R3.reuse, R108 ;  /* 0x0000006c03087220 */ /* 0x040fe40000410000 */
[----:B------:R1:W-:Y:S01]  /*128b0*/  MUFU.EX2 R205, R10 ;  /* 0x0000000a00cd7308 */ /* 0x0003e20000000800 */
[----:B------:R-:W-:Y:S02]  /*128c0*/  FMUL.FTZ R9, R3, R109 ;  /* 0x0000006d03097220 */ /* 0x000fe40000410000 */
[----:B------:R-:W5:Y:S01]  /*128d0*/  LDSM.16.MT88.4 R36, [R218+0x100] ;  /* 0x00010000da24783b */ /* 0x000f620000004200 */
[----:B---3--:R-:W-:Y:S02]  /*128e0*/  FFMA.FTZ R106, R198, c[0x0][0x2d0], -R175 ;  /* 0x0000b400c66a7a23 */ /* 0x008fe400000108af */
[----:B------:R-:W-:Y:S01]  /*128f0*/  FMUL.FTZ R6, R100, R114 ;  /* 0x0000007264067220 */ /* 0x000fe20000410000 */
[----:B------:R-:W-:Y:S01]  /*12900*/  F2FP.BF16.PACK_AB R114, R182, R245 ;  /* 0x000000f5b672723e */ /* 0x000fe200000010ff */
[----:B------:R-:W-:Y:S01]  /*12910*/  FMUL.FTZ R7, R100, R115 ;  /* 0x0000007364077220 */ /* 0x000fe20000410000 */
[----:B------:R-:W-:Y:S01]  /*12920*/  F2FP.BF16.PACK_AB R115, R180, R246 ;  /* 0x000000f6b473723e */ /* 0x000fe200000010ff */
[----:B------:R3:W-:Y:S01]  /*12930*/  MUFU.EX2 R242, R106 ;  /* 0x0000006a00f27308 */ /* 0x0007e20000000800 */
[----:B------:R-:W5:Y:S01]  /*12940*/  LDSM.16.MT88.4 R52, [R217+0x1100] ;  /* 0x00110000d934783b */ /* 0x000f620000004200 */
[----:B--2---:R-:W-:Y:S01]  /*12950*/  FFMA.FTZ R4, R189, c[0x0][0x2d0], -R105 ;  /* 0x0000b400bd047a23 */ /* 0x004fe20000010869 */
[----:B------:R-:W-:Y:S01]  /*12960*/  MOV R189, R48 ;  /* 0x0000003000bd7202 */ /* 0x000fe20000000f00 */
[----:B------:R-:W-:Y:S01]  /*12970*/  FMUL.FTZ R5, R101, R113 ;  /* 0x0000007165057220 */ /* 0x000fe20000410000 */
[----:B------:R-:W-:Y:S01]  /*12980*/  F2FP.BF16.PACK_AB R113, R181, R45 ;  /* 0x0000002db571723e */ /* 0x000fe200000010ff */
[C---:B----4-:R-:W-:Y:S03]  /*12990*/  FMUL.FTZ R11, R0.reuse, R111 ;  /* 0x0000006f000b7220 */ /* 0x050fe60000410000 */
[----:B------:R-:W-:Y:S01]  /*129a0*/  LDSM.16.MT88.4 R120, [R217+0x2100] ;  /* 0x00210000d978783b */ /* 0x000fe20000004200 */
[----:B------:R-:W2:Y:S01]  /*129b0*/  MUFU.EX2 R206, R4 ;  /* 0x0000000400ce7308 */ /* 0x000ea20000000800 */
[C---:B------:R-:W-:Y:S02]  /*129c0*/  FMUL.FTZ R14, R0.reuse, R118 ;  /* 0x00000076000e7220 */ /* 0x040fe40000410000 */
[C---:B------:R-:W-:Y:S02]  /*129d0*/  FMUL.FTZ R15, R0.reuse, R119 ;  /* 0x00000077000f7220 */ /* 0x040fe40000410000 */
[----:B-1----:R-:W-:Y:S01]  /*129e0*/  FMUL.FTZ R10, R0, R110 ;  /* 0x0000006e000a7220 */ /* 0x002fe20000410000 */
[----:B------:R-:W-:Y:S01]  /*129f0*/  F2FP.BF16.PACK_AB R110, R252, R183 ;  /* 0x000000b7fc6e723e */ /* 0x000fe200000010ff */
[C---:B------:R-:W-:Y:S01]  /*12a00*/  FMUL.FTZ R27, R0.reuse, R131 ;  /* 0x00000083001b7220 */ /* 0x040fe20000410000 */
[----:B------:R-:W-:Y:S01]  /*12a10*/  MOV R131, R42 ;  /* 0x0000002a00837202 */ /* 0x000fe20000000f00 */
[C---:B------:R-:W-:Y:S01]  /*12a20*/  FMUL.FTZ R30, R0.reuse, R134 ;  /* 0x00000086001e7220 */ /* 0x040fe20000410000 */
[----:B------:R1:W-:Y:S01]  /*12a30*/  MUFU.EX2 R249, R44 ;  /* 0x0000002c00f97308 */ /* 0x0003e20000000800 */
[C---:B------:R-:W-:Y:S01]  /*12a40*/  FMUL.FTZ R31, R0.reuse, R135 ;  /* 0x00000087001f7220 */ /* 0x040fe20000410000 */
[----:B------:R-:W4:Y:S01]  /*12a50*/  LDSM.16.MT88.4 R116, [R218+0x1100] ;  /* 0x00110000da74783b */ /* 0x000f220000004200 */
[----:B------:R-:W-:Y:S01]  /*12a60*/  FFMA.FTZ R48, R191, c[0x0][0x2d0], -R173 ;  /* 0x0000b400bf307a23 */ /* 0x000fe200000108ad */
[----:B------:R-:W-:Y:S01]  /*12a70*/  MOV R134, R245 ;  /* 0x000000f500867202 */ /* 0x000fe20000000f00 */
[----:B---3--:R-:W-:Y:S01]  /*12a80*/  FFMA.FTZ R106, R201, c[0x0][0x2d0], -R175 ;  /* 0x0000b400c96a7a23 */ /* 0x008fe200000108af */
[----:B------:R-:W-:Y:S01]  /*12a90*/  MOV R135, R244 ;  /* 0x000000f400877202 */ /* 0x000fe20000000f00 */
[C---:B------:R-:W-:Y:S01]  /*12aa0*/  FMUL.FTZ R46, R0.reuse, R150 ;  /* 0x00000096002e7220 */ /* 0x040fe20000410000 */
[----:B------:R-:W-:Y:S01]  /*12ab0*/  MOV R191, R185 ;  /* 0x000000b900bf7202 */ /* 0x000fe20000000f00 */
[C---:B------:R-:W-:Y:S01]  /*12ac0*/  FMUL.FTZ R47, R0.reuse, R151 ;  /* 0x00000097002f7220 */ /* 0x040fe20000410000 */
[----:B------:R3:W-:Y:S01]  /*12ad0*/  MUFU.EX2 R241, R106 ;  /* 0x0000006a00f17308 */ /* 0x0007e20000000800 */
[C---:B------:R-:W-:Y:S01]  /*12ae0*/  FMUL.FTZ R58, R0.reuse, R162 ;  /* 0x000000a2003a7220 */ /* 0x040fe20000410000 */
[----:B------:R-:W0:Y:S01]  /*12af0*/  LDGDEPBAR ;  /* 0x00000000000079af */ /* 0x000e220000000000 */
[----:B------:R-:W-:Y:S01]  /*12b00*/  FMUL.FTZ R59, R0, R163 ;  /* 0x000000a3003b7220 */ /* 0x000fe20000410000 */
[----:B--2---:R-:W-:Y:S01]  /*12b10*/  F2FP.BF16.PACK_AB R109, R206, R205 ;  /* 0x000000cdce6d723e */ /* 0x004fe200000010ff */
[----:B------:R-:W-:Y:S01]  /*12b20*/  FFMA.FTZ R4, R187, c[0x0][0x2d0], -R105 ;  /* 0x0000b400bb047a23 */ /* 0x000fe20000010869 */
[----:B------:R-:W-:Y:S01]  /*12b30*/  MOV R187, R26 ;  /* 0x0000001a00bb7202 */ /* 0x000fe20000000f00 */
[C---:B------:R-:W-:Y:S01]  /*12b40*/  FMUL.FTZ R26, R0.reuse, R130 ;  /* 0x00000082001a7220 */ /* 0x040fe20000410000 */
[----:B------:R-:W-:Y:S01]  /*12b50*/  MOV R130, R45 ;  /* 0x0000002d00827202 */ /* 0x000fe20000000f00 */
[C---:B------:R-:W-:Y:S01]  /*12b60*/  FMUL.FTZ R45, R3.reuse, R149 ;  /* 0x00000095032d7220 */ /* 0x040fe20000410000 */
[----:B------:R2:W-:Y:S01]  /*12b70*/  MUFU.EX2 R207, R4 ;  /* 0x0000000400cf7308 */ /* 0x0005e20000000800 */
[C---:B------:R-:W-:Y:S02]  /*12b80*/  FMUL.FTZ R62, R0.reuse, R166 ;  /* 0x000000a6003e7220 */ /* 0x040fe40000410000 */
[C---:B------:R-:W-:Y:S02]  /*12b90*/  FMUL.FTZ R63, R0.reuse, R167 ;  /* 0x000000a7003f7220 */ /* 0x040fe40000410000 */
[C---:B-1----:R-:W-:Y:S02]  /*12ba0*/  FMUL.FTZ R44, R3.reuse, R148 ;  /* 0x00000094032c7220 */ /* 0x042fe40000410000 */
[C---:B------:R-:W-:Y:S02]  /*12bb0*/  FMUL.FTZ R74, R0.reuse, R74 ;  /* 0x0000004a004a7220 */ /* 0x040fe40000410000 */
[C---:B------:R-:W-:Y:S01]  /*12bc0*/  FMUL.FTZ R75, R0.reuse, R75 ;  /* 0x0000004b004b7220 */ /* 0x040fe20000410000 */
[----:B------:R1:W-:Y:S01]  /*12bd0*/  MUFU.EX2 R248, R48 ;  /* 0x0000003000f87308 */ /* 0x0003e20000000800 */
[C---:B------:R-:W-:Y:S02]  /*12be0*/  FMUL.FTZ R78, R0.reuse, R78 ;  /* 0x0000004e004e7220 */ /* 0x040fe40000410000 */
[----:B------:R-:W-:Y:S02]  /*12bf0*/  FMUL.FTZ R79, R0, R79 ;  /* 0x0000004f004f7220 */ /* 0x000fe40000410000 */
[----:B---3--:R-:W-:Y:S02]  /*12c00*/  FFMA.FTZ R106, R200, c[0x0][0x2d0], -R175 ;  /* 0x0000b400c86a7a23 */ /* 0x008fe400000108af */
[C---:B------:R-:W-:Y:S02]  /*12c10*/  FMUL.FTZ R90, R0.reuse, R90 ;  /* 0x0000005a005a7220 */ /* 0x040fe40000410000 */
[C---:B------:R-:W-:Y:S01]  /*12c20*/  FMUL.FTZ R91, R0.reuse, R91 ;  /* 0x0000005b005b7220 */ /* 0x040fe20000410000 */
[----:B------:R3:W-:Y:S01]  /*12c30*/  MUFU.EX2 R246, R56 ;  /* 0x0000003800f67308 */ /* 0x0007e20000000800 */
[C---:B------:R-:W-:Y:S02]  /*12c40*/  FMUL.FTZ R94, R0.reuse, R94 ;  /* 0x0000005e005e7220 */ /* 0x040fe40000410000 */
[----:B------:R-:W-:Y:S02]  /*12c50*/  FMUL.FTZ R95, R0, R95 ;  /* 0x0000005f005f7220 */ /* 0x000fe40000410000 */
[----:B--2---:R-:W-:Y:S01]  /*12c60*/  FFMA.FTZ R4, R186, c[0x0][0x2d0], -R105 ;  /* 0x0000b400ba047a23 */ /* 0x004fe20000010869 */
[----:B------:R-:W-:Y:S01]  /*12c70*/  MOV R186, R24 ;  /* 0x0000001800ba7202 */ /* 0x000fe20000000f00 */
[----:B------:R-:W-:Y:S01]  /*12c80*/  FMUL.FTZ R24, R3, R128 ;  /* 0x0000008003187220 */ /* 0x000fe20000410000 */
[----:B------:R-:W-:Y:S02]  /*12c90*/  MOV R128, R250 ;  /* 0x000000fa00807202 */ /* 0x000fe40000000f00 */
[----:B------:R2:W2:Y:S01]  /*12ca0*/  MUFU.EX2 R208, R4 ;  /* 0x0000000400d07308 */ /* 0x0004a20000000800 */
[----:B------:R-:W-:Y:S01]  /*12cb0*/  F2FP.BF16.PACK_AB R108, R186, R43 ;  /* 0x0000002bba6c723e */ /* 0x000fe200000010ff */
[----:B------:R-:W-:Y:S01]  /*12cc0*/  FMUL.FTZ R43, R0, R147 ;  /* 0x00000093002b7220 */ /* 0x000fe20000410000 */
[----:B------:R-:W-:Y:S01]  /*12cd0*/  MOV R147, R135 ;  /* 0x0000008700937202 */ /* 0x000fe20000000f00 */
[----:B-1----:R-:W-:Y:S01]  /*12ce0*/  FMUL.FTZ R48, R101, R152 ;  /* 0x0000009865307220 */ /* 0x002fe20000410000 */
[----:B------:R-:W-:Y:S01]  /*12cf0*/  MOV R135, R133 ;  /* 0x0000008500877202 */ /* 0x000fe20000000f00 */
[--C-:B------:R-:W-:Y:S01]  /*12d00*/  FFMA.FTZ R128, R128, c[0x0][0x2d0], -R174.reuse ;  /* 0x0000b40080807a23 */ /* 0x100fe200000108ae */
[----:B------:R-:W-:Y:S03]  /*12d10*/  MOV R133, R131 ;  /* 0x0000008300857202 */ /* 0x000fe60000000f00 */
[----:B------:R1:W-:Y:S01]  /*12d20*/  MUFU.EX2 R250, R40 ;  /* 0x0000002800fa7308 */ /* 0x0003e20000000800 */
[----:B---3--:R-:W-:Y:S09]  /*12d30*/  FMUL.FTZ R56, R3, R160 ;  /* 0x000000a003387220 */ /* 0x008ff20000410000 */
[----:B------:R3:W-:Y:S01]  /*12d40*/  MUFU.EX2 R245, R60 ;  /* 0x0000003c00f57308 */ /* 0x0007e20000000800 */
[----:B--2---:R-:W-:Y:S01]  /*12d50*/  FMUL.FTZ R4, R101, R112 ;  /* 0x0000007065047220 */ /* 0x004fe20000410000 */
[----:B------:R-:W-:Y:S01]  /*12d60*/  F2FP.BF16.PACK_AB R112, R187, R42 ;  /* 0x0000002abb70723e */ /* 0x000fe200000010ff */
[----:B------:R-:W-:Y:S01]  /*12d70*/  FMUL.FTZ R42, R0, R146 ;  /* 0x00000092002a7220 */ /* 0x000fe20000410000 */
[----:B------:R-:W-:Y:S02]  /*12d80*/  F2FP.BF16.PACK_AB R111, R208, R207 ;  /* 0x000000cfd06f723e */ /* 0x000fe400000010ff */
[----:B------:R-:W-:Y:S04]  /*12d90*/  MOV R146, R236 ;  /* 0x000000ec00927202 */ /* 0x000fe80000000f00 */
[----:B------:R2:W-:Y:S01]  /*12da0*/  MUFU.EX2 R244, R64 ;  /* 0x0000004000f47308 */ /* 0x0005e20000000800 */
[-C--:B-----5:R-:W-:Y:S05]  /*12db0*/  HMMA.16816.F32.BF16 R4, R112, R20.reuse, R4 ;  /* 0x000000147004723c */ /* 0x0a0fea0000041804 */
[C---:B-1----:R-:W-:Y:S01]  /*12dc0*/  FMUL.FTZ R40, R3.reuse, R144 ;  /* 0x0000009003287220 */ /* 0x042fe20000410000 */
[----:B------:R-:W-:Y:S02]  /*12dd0*/  MOV R144, R237 ;  /* 0x000000ed00907202 */ /* 0x000fe40000000f00 */
[C---:B------:R-:W-:Y:S01]  /*12de0*/  HMMA.16816.F32.BF16 R8, R108.reuse, R20, R8 ;  /* 0x000000146c08723c */ /* 0x040fe20000041808 */
[----:B------:R-:W-:Y:S03]  /*12df0*/  MUFU.EX2 R107, R107 ;  /* 0x0000006b006b7308 */ /* 0x000fe60000000800 */
[----:B---3--:R-:W-:Y:S03]  /*12e00*/  FMUL.FTZ R60, R3, R164 ;  /* 0x000000a4033c7220 */ /* 0x008fe60000410000 */
[C---:B------:R-:W-:Y:S01]  /*12e10*/  FMUL.FTZ R20, R101.reuse, R124 ;  /* 0x0000007c65147220 */ /* 0x040fe20000410000 */
[-C--:B------:R-:W-:Y:S04]  /*12e20*/  HMMA.16816.F32.BF16 R12, R108, R22.reuse, R12 ;  /* 0x000000166c0c723c */ /* 0x080fe8000004180c */
[C---:B------:R-:W-:Y:S02]  /*12e30*/  FMUL.FTZ R21, R101.reuse, R125 ;  /* 0x0000007d65157220 */ /* 0x040fe40000410000 */
[C---:B--2---:R-:W-:Y:S02]  /*12e40*/  FMUL.FTZ R64, R101.reuse, R168 ;  /* 0x000000a865407220 */ /* 0x044fe40000410000 */
[C---:B------:R-:W-:Y:S01]  /*12e50*/  HMMA.16816.F32.BF16 R16, R112.reuse, R22, R16 ;  /* 0x000000167010723c */ /* 0x040fe20000041810 */
[----:B------:R-:W-:Y:S06]  /*12e60*/  LDSM.16.MT88.4 R168, [R218+0x1d00] ;  /* 0x001d0000daa8783b */ /* 0x000fec0000004200 */
[C---:B------:R-:W-:Y:S02]  /*12e70*/  FMUL.FTZ R22, R100.reuse, R126 ;  /* 0x0000007e64167220 */ /* 0x040fe40000410000 */
[----:B------:R-:W-:Y:S02]  /*12e80*/  FMUL.FTZ R23, R100, R127 ;  /* 0x0000007f64177220 */ /* 0x000fe40000410000 */
[----:B------:R-:W-:Y:S05]  /*12e90*/  LDSM.16.MT88.4 R124, [R218+0x500] ;  /* 0x00050000da7c783b */ /* 0x000fea0000004200 */
[-C--:B------:R-:W-:Y:S08]  /*12ea0*/  HMMA.16816.F32.BF16 R20, R112, R36.reuse, R20 ;  /* 0x000000247014723c */ /* 0x080ff00000041814 */
[C---:B------:R-:W-:Y:S07]  /*12eb0*/  HMMA.16816.F32.BF16 R24, R108.reuse, R36, R24 ;  /* 0x000000246c18723c */ /* 0x040fee0000041818 */
        /* <DEDUP_REMOVED lines=330> */
.L_x_132:
        /* <DEDUP_REMOVED lines=153> */
.L_x_85:
[----:B------:R-:W2:Y:S02]  /*14cf0*/  S2R R69, SR_CTAID.Y ;  /* 0x0000000000457919 */ /* 0x000ea40000002600 */
[----:B--2---:R-:W-:Y:S01]  /*14d00*/  SHF.R.S32.HI R57, RZ, 0x1f, R69 ;  /* 0x0000001fff397819 */ /* 0x004fe20000011445 */
[----:B------:R-:W-:Y:S05]  /*14d10*/  @P4 BRA `(.L_x_134) ;  /* 0x0000173000004947 */ /* 0x000fea0003800000 */
[----:B------:R-:W2:Y:S01]  /*14d20*/  LDL R58, [R1+0x58] ;  /* 0x00005800013a7983 */ /* 0x000ea20000100800 */
[----:B------:R-:W-:-:S02]  /*14d30*/  F2FP.BF16.PACK_AB R45, R45, R112 ;  /* 0x000000702d2d723e */ /* 0x000fc400000010ff */
[----:B------:R-:W-:Y:S01]  /*14d40*/  F2FP.BF16.PACK_AB R44, R44, R114 ;  /* 0x000000722c2c723e */ /* 0x000fe200000010ff */
[----:B------:R-:W3:Y:S01]  /*14d50*/  S2R R55, SR_TID.X ;  /* 0x0000000000377919 */ /* 0x000ee20000002100 */
        /* <DEDUP_REMOVED lines=12> */
[----:B---3--:R-:W-:Y:S02]  /*14e20*/  SHF.R.S32.HI R56, RZ, 0x1f, R55 ;  /* 0x0000001fff387819 */ /* 0x008fe40000011437 */
[----:B------:R-:W-:Y:S02]  /*14e30*/  F2FP.BF16.PACK_AB R36, R36, R132 ;  /* 0x000000842424723e */ /* 0x000fe400000010ff */
[CC--:B-1----:R-:W-:Y:S02]  /*14e40*/  LEA.HI R3, R56.reuse, R55.reuse, RZ, 0x2 ;  /* 0x0000003738037211 */ /* 0x0c2fe400078f10ff */
[----:B------:R-:W-:Y:S02]  /*14e50*/  LEA.HI R48, R56, R55, RZ, 0x5 ;  /* 0x0000003738307211 */ /* 0x000fe400078f28ff */
[----:B------:R-:W-:-:S02]  /*14e60*/  SHF.R.S32.HI R52, RZ, 0x2, R3 ;  /* 0x00000002ff347819 */ /* 0x000fc40000011403 */
[----:B------:R-:W-:Y:S02]  /*14e70*/  SHF.R.S32.HI R0, RZ, 0x1f, R3 ;  /* 0x0000001fff007819 */ /* 0x000fe40000011403 */
[----:B------:R-:W-:Y:S02]  /*14e80*/  LOP3.LUT R3, R3, 0xfffffffc, RZ, 0xc0, !PT ;  /* 0xfffffffc03037812 */ /* 0x000fe400078ec0ff */
[----:B------:R-:W-:Y:S02]  /*14e90*/  LEA.HI R0, R0, R52, RZ, 0x3 ;  /* 0x0000003400007211 */ /* 0x000fe400078f18ff */
[----:B------:R-:W-:Y:S01]  /*14ea0*/  SHF.R.S32.HI R49, RZ, 0x5, R48 ;  /* 0x00000005ff317819 */ /* 0x000fe20000011430 */
[----:B------:R-:W-:Y:S01]  /*14eb0*/  IMAD.IADD R29, R55, 0x1, -R3 ;  /* 0x00000001371d7824 */ /* 0x000fe200078e0a03 */
[----:B------:R-:W-:Y:S02]  /*14ec0*/  LOP3.LUT R0, R0, 0xfffffff8, RZ, 0xc0, !PT ;  /* 0xfffffff800007812 */ /* 0x000fe400078ec0ff */
[----:B------:R-:W-:-:S02]  /*14ed0*/  F2FP.BF16.PACK_AB R134, R135, R134 ;  /* 0x000000868786723e */ /* 0x000fc400000010ff */
[----:B------:R-:W-:Y:S01]  /*14ee0*/  F2FP.BF16.PACK_AB R35, R35, R140 ;  /* 0x0000008c2323723e */ /* 0x000fe200000010ff */
[----:B------:R-:W-:Y:S01]  /*14ef0*/  IMAD.IADD R2, R52, 0x1, -R0 ;  /* 0x0000000134027824 */ /* 0x000fe200078e0a00 */
[----:B------:R-:W-:Y:S02]  /*14f00*/  F2FP.BF16.PACK_AB R34, R34, R142 ;  /* 0x0000008e2222723e */ /* 0x000fe400000010ff */
[----:B------:R-:W-:Y:S02]  /*14f10*/  F2FP.BF16.PACK_AB R32, R32, R152 ;  /* 0x000000982020723e */ /* 0x000fe400000010ff */
[----:B------:R-:W-:Y:S02]  /*14f20*/  LEA.HI R0, R2, R2, RZ, 0x1 ;  /* 0x0000000202007211 */ /* 0x000fe400078f08ff */
[----:B------:R-:W-:Y:S02]  /*14f30*/  F2FP.BF16.PACK_AB R31, R31, R154 ;  /* 0x0000009a1f1f723e */ /* 0x000fe400000010ff */
[----:B------:R-:W-:-:S02]  /*14f40*/  SHF.R.S32.HI R13, RZ, 0x1, R0 ;  /* 0x00000001ff0d7819 */ /* 0x000fc40000011400 */
[----:B------:R-:W-:Y:S02]  /*14f50*/  LOP3.LUT R0, R0, 0x3fffffe, RZ, 0xc0, !PT ;  /* 0x03fffffe00007812 */ /* 0x000fe400078ec0ff */
[C---:B------:R-:W-:Y:S01]  /*14f60*/  LOP3.LUT R3, R13.reuse, 0x1, RZ, 0xc0, !PT ;  /* 0x000000010d037812 */ /* 0x040fe200078ec0ff */
[C---:B------:R-:W-:Y:S01]  /*14f70*/  IMAD.SHL.U32 R4, R13.reuse, 0x40, RZ ;  /* 0x000000400d047824 */ /* 0x040fe200078e00ff */
[----:B------:R-:W-:Y:S01]  /*14f80*/  LOP3.LUT P0, RZ, R13, 0x2, RZ, 0xc0, !PT ;  /* 0x000000020dff7812 */ /* 0x000fe2000780c0ff */
[----:B------:R-:W-:Y:S01]  /*14f90*/  IMAD.IADD R2, R2, 0x1, -R0 ;  /* 0x0000000102027824 */ /* 0x000fe200078e0a00 */
[----:B------:R-:W-:Y:S01]  /*14fa0*/  ISETP.NE.U32.AND P1, PT, R3, 0x1, PT ;  /* 0x000000010300780c */ /* 0x000fe20003f25070 */
[----:B------:R-:W-:Y:S01]  /*14fb0*/  IMAD R0, R49, 0x100, R29 ;  /* 0x0000010031007824 */ /* 0x000fe200078e021d */
[----:B------:R-:W-:Y:S02]  /*14fc0*/  LOP3.LUT R4, R4, 0xc0, RZ, 0xc0, !PT ;  /* 0x000000c004047812 */ /* 0x000fe400078ec0ff */
[----:B------:R-:W-:Y:S01]  /*14fd0*/  F2FP.BF16.PACK_AB R33, R33, R144 ;  /* 0x000000902121723e */ /* 0x000fe200000010ff */
[----:B------:R-:W-:Y:S01]  /*14fe0*/  IMAD R0, R2, 0x10, R0 ;  /* 0x0000001002007824 */ /* 0x000fe200078e0200 */
[----:B------:R-:W-:Y:S01]  /*14ff0*/  LEA.HI R2, R4, R4, RZ, 0x1d ;  /* 0x0000000404027211 */ /* 0x000fe200078fe8ff */
[----:B------:R-:W-:Y:S01]  /*15000*/  IMAD.MOV.U32 R4, RZ, RZ, 0x20 ;  /* 0x00000020ff047424 */ /* 0x000fe200078e00ff */
[----:B------:R-:W-:-:S02]  /*15010*/  F2FP.BF16.PACK_AB R146, R147, R146 ;  /* 0x000000929392723e */ /* 0x000fc400000010ff */
[----:B------:R-:W-:Y:S01]  /*15020*/  F2FP.BF16.PACK_AB R30, R30, R148 ;  /* 0x000000941e1e723e */ /* 0x000fe200000010ff */
[----:B------:R-:W-:Y:S01]  /*15030*/  IMAD.U32 R0, R0, 0x2, R2 ;  /* 0x0000000200007824 */ /* 0x000fe200078e0002 */
[----:B------:R-:W-:Y:S02]  /*15040*/  SEL R4, R4, 0xffffffe0, !P0 ;  /* 0xffffffe004047807 */ /* 0x000fe40004000000 */
[----:B------:R-:W-:Y:S01]  /*15050*/  F2FP.BF16.PACK_AB R150, R151, R150 ;  /* 0x000000969796723e */ /* 0x000fe200000010ff */
[----:B------:R-:W-:Y:S01]  /*15060*/  IMAD.SHL.U32 R0, R0, 0x2, RZ ;  /* 0x0000000200007824 */ /* 0x000fe200078e00ff */
[----:B------:R-:W-:Y:S01]  /*15070*/  BAR.SYNC.DEFER_BLOCKING 0x1, 0x80 ;  /* 0x0042000000007b1d */ /* 0x000fe20000010000 */
[----:B------:R-:W-:Y:S02]  /*15080*/  F2FP.BF16.PACK_AB R28, R28, R156 ;  /* 0x0000009c1c1c723e */ /* 0x000fe400000010ff */
[----:B------:R-:W-:Y:S02]  /*15090*/  F2FP.BF16.PACK_AB R27, R27, R158 ;  /* 0x0000009e1b1b723e */ /* 0x000fe400000010ff */
[----:B------:R-:W-:-:S02]  /*150a0*/  IADD3 R3, R0, 0x80, RZ ;  /* 0x0000008000037810 */ /* 0x000fc40007ffe0ff */
[C---:B------:R-:W-:Y:S02]  /*150b0*/  IADD3 R2, R0.reuse, 0x70, RZ ;  /* 0x0000007000027810 */ /* 0x040fe40007ffe0ff */
[----:B------:R-:W-:Y:S01]  /*150c0*/  @P1 IADD3 R2, R3, 0x10, RZ ;  /* 0x0000001003021810 */ /* 0x000fe20007ffe0ff */
[----:B------:R-:W-:Y:S01]  /*150d0*/  IMAD.IADD R3, R0, 0x1, R4 ;  /* 0x0000000100037824 */ /* 0x000fe200078e0204 */
[----:B------:R-:W-:Y:S02]  /*150e0*/  F2FP.BF16.PACK_AB R25, R25, R168 ;  /* 0x000000a81919723e */ /* 0x000fe400000010ff */
[----:B------:R-:W-:Y:S01]  /*150f0*/  F2FP.BF16.PACK_AB R24, R24, R170 ;  /* 0x000000aa1818723e */ /* 0x000fe200000010ff */
[----:B------:R-:W-:Y:S01]  /*15100*/  IMAD.IADD R4, R4, 0x1, R2 ;  /* 0x0000000104047824 */ /* 0x000fe200078e0202 */
        /* <DEDUP_REMOVED lines=29> */
[----:B------:R-:W-:Y:S03]  /*152e0*/  STS [R3+0x80], R41 ;  /* 0x0000802903007388 */ /* 0x000fe60000000800 */
[----:B------:R-:W-:Y:S01]  /*152f0*/  ISETP.NE.AND.EX P1, PT, RZ, c[0x0][0x504], PT, P0 ;  /* 0x00014100ff007a0c */ /* 0x000fe20003f25300 */
[----:B------:R-:W-:Y:S01]  /*15300*/  STS [R3+0x280], R40 ;  /* 0x0002802803007388 */ /* 0x000fe20000000800 */
[----:B------:R-:W-:-:S03]  /*15310*/  ISETP.NE.U32.AND P0, PT, RZ, c[0x0][0x508], PT ;  /* 0x00014200ff007a0c */ /* 0x000fc60003f05070 */
[----:B------:R-:W-:Y:S01]  /*15320*/  STS [R4], R38 ;  /* 0x0000002604007388 */ /* 0x000fe20000000800 */
[----:B------:R-:W-:-:S03]  /*15330*/  ISETP.NE.AND.EX P0, PT, RZ, c[0x0][0x50c], PT, P0 ;  /* 0x00014300ff007a0c */ /* 0x000fc60003f05300 */
        /* <DEDUP_REMOVED lines=52> */
.L_x_135:
[----:B-1----:R-:W-:Y:S01]  /*15680*/  LOP3.LUT R4, R48, 0xffffffe0, RZ, 0xc0, !PT ;  /* 0xffffffe030047812 */ /* 0x002fe200078ec0ff */
[----:B------:R-:W1:Y:S01]  /*15690*/  S2R R21, SR_CTAID.X ;  /* 0x0000000000157919 */ /* 0x000e620000002500 */
[----:B------:R-:W-:Y:S01]  /*156a0*/  SHF.R.S32.HI R5, RZ, 0x1f, R49 ;  /* 0x0000001fff057819 */ /* 0x000fe20000011431 */
[----:B------:R-:W-:Y:S01]  /*156b0*/  IMAD.MOV.U32 R9, RZ, RZ, c[0x0][0x4e8] ;  /* 0x00013a00ff097624 */ /* 0x000fe200078e00ff */
[----:B------:R-:W-:Y:S01]  /*156c0*/  LEA.HI R0, R29, R29, RZ, 0x1 ;  /* 0x0000001d1d007211 */ /* 0x000fe200078f08ff */
[----:B------:R-:W-:Y:S01]  /*156d0*/  IMAD.IADD R7, R55, 0x1, -R4 ;  /* 0x0000000137077824 */ /* 0x000fe200078e0a04 */
[----:B------:R-:W-:Y:S01]  /*156e0*/  LEA.HI R4, R5, R49, RZ, 0x2 ;  /* 0x0000003105047211 */ /* 0x000fe200078f10ff */
[----:B------:R-:W-:Y:S01]  /*156f0*/  IMAD R11, R57, c[0x0][0x3e8], RZ ;  /* 0x0000fa00390b7a24 */ /* 0x000fe200078e02ff */
[C---:B------:R-:W-:Y:S01]  /*15700*/  LOP3.LUT R6, R0.reuse, 0x1ffffffe, RZ, 0xc0, !PT ;  /* 0x1ffffffe00067812 */ /* 0x040fe200078ec0ff */
[----:B------:R-:W-:Y:S01]  /*15710*/  IMAD.SHL.U32 R5, R0, 0x20, RZ ;  /* 0x0000002000057824 */ /* 0x000fe200078e00ff */
[----:B------:R-:W-:Y:S01]  /*15720*/  SHF.R.S32.HI R8, RZ, 0x1f, R7 ;  /* 0x0000001fff087819 */ /* 0x000fe20000011407 */
[C---:B------:R-:W-:Y:S01]  /*15730*/  IMAD R12, R29.reuse, 0x20, R52 ;  /* 0x000000201d0c7824 */ /* 0x040fe200078e0234 */
[----:B------:R-:W-:Y:S01]  /*15740*/  LOP3.LUT R4, R4, 0xffffffc, RZ, 0xc0, !PT ;  /* 0x0ffffffc04047812 */ /* 0x000fe200078ec0ff */
[----:B-----5:R-:W-:Y:S01]  /*15750*/  IMAD R24, R24, c[0x0][0x4e8], RZ ;  /* 0x00013a0018187a24 */ /* 0x020fe200078e02ff */
[----:B------:R-:W-:Y:S01]  /*15760*/  LEA.HI R0, R8, R7, RZ, 0x2 ;  /* 0x0000000708007211 */ /* 0x000fe200078f10ff */
[----:B------:R-:W-:Y:S01]  /*15770*/  BSSY B0, `(.L_x_136) ;  /* 0x0000085000007945 */ /* 0x000fe20003800000 */
[----:B------:R-:W-:Y:S01]  /*15780*/  IADD3 R6, R29, -R6, RZ ;  /* 0x800000061d067210 */ /* 0x000fe20007ffe0ff */
[----:B------:R-:W-:Y:S01]  /*15790*/  IMAD.IADD R4, R49, 0x1, -R4 ;  /* 0x0000000131047824 */ /* 0x000fe200078e0a04 */
[----:B------:R-:W-:-:S02]  /*157a0*/  LOP3.LUT R5, R5, 0xffffffc0, RZ, 0xc0, !PT ;  /* 0xffffffc005057812 */ /* 0x000fc400078ec0ff */
[----:B------:R-:W-:Y:S02]  /*157b0*/  SHF.R.S32.HI R0, RZ, 0x2, R0 ;  /* 0x00000002ff007819 */ /* 0x000fe40000011400 */
[----:B------:R-:W-:Y:S01]  /*157c0*/  ISETP.NE.AND P2, PT, R9, 0x1, PT ;  /* 0x000000010900780c */ /* 0x000fe20003f45270 */
[----:B------:R-:W-:Y:S01]  /*157d0*/  IMAD R6, R6, 0x8, R5 ;  /* 0x0000000806067824 */ /* 0x000fe200078e0205 */
[----:B------:R-:W-:Y:S01]  /*157e0*/  LEA R16, R4, R0, 0x4 ;  /* 0x0000000004107211 */ /* 0x000fe200078e20ff */
[----:B------:R-:W-:Y:S01]  /*157f0*/  IMAD R0, R3, c[0x0][0x3a0], RZ ;  /* 0x0000e80003007a24 */ /* 0x000fe200078e02ff */
[----:B------:R-:W-:Y:S01]  /*15800*/  LEA.HI R10, R52, R52, RZ, 0x1 ;  /* 0x00000034340a7211 */ /* 0x000fe200078f08ff */
[----:B------:R-:W-:Y:S01]  /*15810*/  IMAD.WIDE.U32 R4, R69, c[0x0][0x490], R2 ;  /* 0x0001240045047a25 */ /* 0x000fe200078e0002 */
[----:B------:R-:W-:Y:S02]  /*15820*/  LOP3.LUT P0, RZ, R7, 0x3, RZ, 0xc0, !PT ;  /* 0x0000000307ff7812 */ /* 0x000fe4000780c0ff */
[----:B------:R-:W-:Y:S01]  /*15830*/  LOP3.LUT R10, R10, 0x3fffffe, RZ, 0xc0, !PT ;  /* 0x03fffffe0a0a7812 */ /* 0x000fe200078ec0ff */
[----:B------:R-:W-:Y:S01]  /*15840*/  IMAD.IADD R6, R16, 0x1, R6 ;  /* 0x0000000110067824 */ /* 0x000fe200078e0206 */
[----:B------:R-:W-:Y:S01]  /*15850*/  LEA.HI R13, R56, R55, RZ, 0x3 ;  /* 0x00000037380d7211 */ /* 0x000fe200078f18ff */
[----:B------:R-:W-:-:S02]  /*15860*/  IMAD R8, R2, c[0x0][0x3a4], R0 ;  /* 0x0000e90002087a24 */ /* 0x000fc400078e0200 */
[----:B------:R-:W-:-:S04]  /*15870*/  IMAD.WIDE.U32 R2, R2, c[0x0][0x3a0], RZ ;  /* 0x0000e80002027a25 */ /* 0x000fc800078e00ff */
[----:B-1----:R-:W-:Y:S02]  /*15880*/  IMAD R0, R21, 0x80, R6 ;  /* 0x0000008015007824 */ /* 0x002fe400078e0206 */
[----:B------:R-:W-:Y:S02]  /*15890*/  IMAD.IADD R3, R3, 0x1, R8 ;  /* 0x0000000103037824 */ /* 0x000fe400078e0208 */
[----:B------:R-:W-:Y:S01]  /*158a0*/  IMAD R9, R57, c[0x0][0x490], RZ ;  /* 0x0001240039097a24 */ /* 0x000fe200078e02ff */
[----:B------:R-:W-:Y:S01]  /*158b0*/  MOV R6, R0 ;  /* 0x0000000000067202 */ /* 0x000fe20000000f00 */
[----:B------:R-:W-:-:S04]  /*158c0*/  @P2 IMAD.HI.U32 R8, R0, c[0x0][0x4ec], RZ ;  /* 0x00013b0000082a27 */ /* 0x000fc800078e00ff */
[----:B------:R-:W-:Y:S01]  /*158d0*/  IMAD.IADD R7, R52, 0x1, -R10 ;  /* 0x0000000134077824 */ /* 0x000fe200078e0a0a */
[----:B------:R-:W-:Y:S01]  /*158e0*/  @P2 SHF.R.U32.HI R6, RZ, c[0x0][0x4f0], R8 ;  /* 0x00013c00ff062a19 */ /* 0x000fe20000011608 */
[----:B------:R-:W-:Y:S02]  /*158f0*/  IMAD R9, R69, c[0x0][0x494], R9 ;  /* 0x0001250045097a24 */ /* 0x000fe400078e0209 */
[----:B------:R-:W-:Y:S01]  /*15900*/  IMAD R20, R49, 0x8, R7 ;  /* 0x0000000831147824 */ /* 0x000fe200078e0207 */
[----:B------:R-:W-:Y:S01]  /*15910*/  SHF.R.S32.HI R7, RZ, 0x1f, R58 ;  /* 0x0000001fff077819 */ /* 0x000fe2000001143a */
[----:B------:R-:W-:Y:S01]  /*15920*/  IMAD.WIDE.U32 R2, R69, c[0x0][0x3e8], R2 ;  /* 0x0000fa0045027a25 */ /* 0x000fe200078e0002 */
[----:B------:R-:W-:Y:S02]  /*15930*/  IADD3 R5, R5, R9, RZ ;  /* 0x0000000905057210 */ /* 0x000fe40007ffe0ff */
[----:B------:R-:W-:Y:S01]  /*15940*/  IADD3 R8, -R6, RZ, RZ ;  /* 0x000000ff06087210 */ /* 0x000fe20007ffe1ff */
[----:B------:R-:W-:Y:S01]  /*15950*/  IMAD R12, R21, 0x80, R12 ;  /* 0x00000080150c7824 */ /* 0x000fe200078e020c */
[----:B------:R-:W-:-:S02]  /*15960*/  SEL R9, R58, RZ, !P1 ;  /* 0x000000ff3a097207 */ /* 0x000fc40004800000 */
[----:B------:R-:W-:Y:S01]  /*15970*/  SEL R10, R7, RZ, !P1 ;  /* 0x000000ff070a7207 */ /* 0x000fe20004800000 */
[----:B------:R-:W-:Y:S02]  /*15980*/  IMAD R7, R69, c[0x0][0x3ec], R11 ;  /* 0x0000fb0045077a24 */ /* 0x000fe400078e020b */
[----:B------:R-:W-:Y:S02]  /*15990*/  IMAD R11, R8, c[0x0][0x4e8], R0 ;  /* 0x00013a00080b7a24 */ /* 0x000fe400078e0200 */
[----:B------:R-:W-:Y:S01]  /*159a0*/  IMAD R0, R10, c[0x0][0x498], RZ ;  /* 0x000126000a007a24 */ /* 0x000fe200078e02ff */
[----:B------:R-:W-:Y:S01]  /*159b0*/  IADD3 R3, R3, R7, RZ ;  /* 0x0000000703037210 */ /* 0x000fe20007ffe0ff */
[----:B------:R-:W-:-:S04]  /*159c0*/  IMAD.WIDE.U32 R4, R9, c[0x0][0x498], R4 ;  /* 0x0001260009047a25 */ /* 0x000fc800078e0004 */
[----:B------:R-:W-:Y:S01]  /*159d0*/  IMAD R7, R9, c[0x0][0x49c], R0 ;  /* 0x0001270009077a24 */ /* 0x000fe200078e0200 */
[----:B------:R-:W-:Y:S01]  /*159e0*/  SHF.R.S32.HI R0, RZ, 0x1f, R6 ;  /* 0x0000001fff007819 */ /* 0x000fe20000011406 */
[----:B------:R-:W-:Y:S01]  /*159f0*/  @P2 IMAD.HI.U32 R8, R12, c[0x0][0x4ec], RZ ;  /* 0x00013b000c082a27 */ /* 0x000fe200078e00ff */
[----:B------:R-:W-:-:S03]  /*15a00*/  IADD3 R4, P1, R6, R4, RZ ;  /* 0x0000000406047210 */ /* 0x000fc60007f3e0ff */
[----:B------:R-:W-:Y:S01]  /*15a10*/  IMAD R6, R10, c[0x0][0x3f0], RZ ;  /* 0x0000fc000a067a24 */ /* 0x000fe200078e02ff */
[----:B------:R-:W-:Y:S01]  /*15a20*/  IADD3.X R5, R0, R5, R7, P1, !PT ;  /* 0x0000000500057210 */ /* 0x000fe20000ffe407 */
[----:B------:R-:W-:Y:S01]  /*15a30*/  IMAD.SHL.U32 R10, R13, 0x8, RZ ;  /* 0x000000080d0a7824 */ /* 0x000fe200078e00ff */
[----:B------:R-:W-:Y:S01]  /*15a40*/  SHF.R.S32.HI R0, RZ, 0x1f, R11 ;  /* 0x0000001fff007819 */ /* 0x000fe2000001140b */
[----:B------:R-:W-:Y:S01]  /*15a50*/  IMAD.MOV.U32 R18, RZ, RZ, R12 ;  /* 0x000000ffff127224 */ /* 0x000fe200078e000c */
[----:B------:R-:W-:Y:S01]  /*15a60*/  @P2 SHF.R.U32.HI R18, RZ, c[0x0][0x4f0], R8 ;  /* 0x00013c00ff122a19 */ /* 0x000fe20000011608 */
[----:B------:R-:W-:Y:S02]  /*15a70*/  IMAD R13, R9, c[0x0][0x3f4], R6 ;  /* 0x0000fd00090d7a24 */ /* 0x000fe400078e0206 */
[----:B------:R-:W-:Y:S01]  /*15a80*/  IMAD R7, R0, c[0x0][0x488], RZ ;  /* 0x0001220000077a24 */ /* 0x000fe200078e02ff */
[----:B------:R-:W-:Y:S01]  /*15a90*/  LOP3.LUT R0, R10, 0xc0, RZ, 0xc0, !PT ;  /* 0x000000c00a007812 */ /* 0x000fe200078ec0ff */
[----:B------:R-:W-:-:S02]  /*15aa0*/  IMAD.SHL.U32 R6, R29, 0x8, RZ ;  /* 0x000000081d067824 */ /* 0x000fc400078e00ff */
[----:B------:R-:W-:-:S03]  /*15ab0*/  IMAD.WIDE.U32 R8, R9, c[0x0][0x3f0], R2 ;  /* 0x0000fc0009087a25 */ /* 0x000fc600078e0002 */
[----:B------:R-:W-:Y:S01]  /*15ac0*/  LOP3.LUT R10, R0, 0x18, R6, 0xf8, !PT ;  /* 0x00000018000a7812 */ /* 0x000fe200078ef806 */
[----:B------:R-:W-:-:S04]  /*15ad0*/  IMAD.WIDE.U32 R2, R11, c[0x0][0x488], R4 ;  /* 0x000122000b027a25 */ /* 0x000fc800078e0004 */
[----:B------:R-:W-:Y:S01]  /*15ae0*/  IMAD R4, R11, c[0x0][0x48c], R7 ;  /* 0x000123000b047a24 */ /* 0x000fe200078e0207 */
[----:B------:R-:W-:Y:S01]  /*15af0*/  SHF.R.U32.HI R11, RZ, 0x3, R0 ;  /* 0x00000003ff0b7819 */ /* 0x000fe20000011600 */
[----:B------:R-:W-:Y:S01]  /*15b00*/  IMAD.IADD R5, R9, 0x1, R13 ;  /* 0x0000000109057824 */ /* 0x000fe200078e020d */
[----:B------:R-:W-:Y:S01]  /*15b10*/  IADD3 R0, -R18, RZ, RZ ;  /* 0x000000ff12007210 */ /* 0x000fe20007ffe1ff */
[----:B------:R-:W-:Y:S01]  /*15b20*/  IMAD.IADD R3, R3, 0x1, R4 ;  /* 0x0000000103037824 */ /* 0x000fe200078e0204 */
[----:B------:R-:W-:Y:S02]  /*15b30*/  LEA R7, P1, R2, c[0x0][0x450], 0x2 ;  /* 0x0001140002077a11 */ /* 0x000fe400078210ff */
[----:B------:R-:W-:Y:S01]  /*15b40*/  LOP3.LUT R19, R10, R11, RZ, 0x3c, !PT ;  /* 0x0000000b0a137212 */ /* 0x000fe200078e3cff */
[----:B------:R-:W-:Y:S01]  /*15b50*/  IMAD R9, R0, c[0x0][0x4e8], R12 ;  /* 0x00013a0000097a24 */ /* 0x000fe200078e020c */
[----:B------:R-:W-:Y:S01]  /*15b60*/  LEA.HI.X R0, R2, c[0x0][0x454], R3, 0x2, P1 ;  /* 0x0001150002007a11 */ /* 0x000fe200008f1403 */
[----:B------:R-:W-:Y:S01]  /*15b70*/  SHFL.IDX PT, R14, R7, RZ, 0x1c1f ;  /* 0x001c1fff070e7589 */ /* 0x000fe200000e0000 */
[----:B------:R-:W-:-:S02]  /*15b80*/  SHF.R.S32.HI R10, RZ, 0x1f, R18 ;  /* 0x0000001fff0a7819 */ /* 0x000fc40000011412 */
[----:B------:R-:W-:Y:S01]  /*15b90*/  MOV R4, R8 ;  /* 0x0000000800047202 */ /* 0x000fe20000000f00 */
[----:B------:R-:W1:Y:S01]  /*15ba0*/  SHFL.IDX PT, R15, R0, RZ, 0x1c1f ;  /* 0x001c1fff000f7589 */ /* 0x000e6200000e0000 */
[----:B------:R-:W-:Y:S02]  /*15bb0*/  IMAD R8, R21, 0x80, R16 ;  /* 0x0000008015087824 */ /* 0x000fe400078e0210 */
[----:B------:R-:W-:Y:S01]  /*15bc0*/  IMAD R2, R10, c[0x0][0x3e0], RZ ;  /* 0x0000f8000a027a24 */ /* 0x000fe200078e02ff */
[----:B------:R-:W-:Y:S02]  /*15bd0*/  SHFL.IDX PT, R12, R7, 0x1, 0x1c1f ;  /* 0x003c1f00070c7f89 */ /* 0x000fe400000e0000 */
[----:B------:R-:W-:Y:S02]  /*15be0*/  ISETP.GE.OR P3, PT, R8, R24, P0 ;  /* 0x000000180800720c */ /* 0x000fe40000766670 */
        /* <DEDUP_REMOVED lines=15> */
[----:B------:R-:W-:-:S02]  /*15ce0*/  ISETP.GE.OR P1, PT, R5, R24, P0 ;  /* 0x000000180500720c */ /* 0x000fc40000726670 */
[----:B------:R-:W-:Y:S01]  /*15cf0*/  ISETP.GE.OR P0, PT, R8, R24, P0 ;  /* 0x000000180800720c */ /* 0x000fe20000706670 */
[----:B------:R-:W-:Y:S01]  /*15d00*/  IMAD R0, R4, c[0x0][0x3d8], RZ ;  /* 0x0000f60004007a24 */ /* 0x000fe200078e02ff */
[----:B------:R-:W-:-:S03]  /*15d10*/  LEA R5, R20, R19, 0x5 ;  /* 0x0000001314057211 */ /* 0x000fc600078e28ff */
[----:B------:R-:W-:Y:S02]  /*15d20*/  IMAD R4, R9, c[0x0][0x3dc], R0 ;  /* 0x0000f70009047a24 */ /* 0x000fe400078e0200 */
[----:B------:R-:W-:Y:S01]  /*15d30*/  IMAD.SHL.U32 R0, R5, 0x2, RZ ;  /* 0x0000000205007824 */ /* 0x000fe200078e00ff */
[----:B------:R-:W-:Y:S01]  /*15d40*/  @!P2 ST.E [R12.64], R51 ;  /* 0x000000330c00a985 */ /* 0x000fe2000c101906 */
[----:B------:R-:W-:-:S03]  /*15d50*/  IMAD.IADD R3, R3, 0x1, R4 ;  /* 0x0000000103037824 */ /* 0x000fc600078e0204 */
        /* <DEDUP_REMOVED lines=38> */
.L_x_137:
[----:B---3--:R-:W-:Y:S05]  /*15fc0*/  BSYNC B0 ;  /* 0x0000000000007941 */ /* 0x008fea0003800000 */
.L_x_136:
        /* <DEDUP_REMOVED lines=23> */
.L_x_139:
[----:B------:R-:W-:Y:S05]  /*16140*/  BSYNC B0 ;  /* 0x0000000000007941 */ /* 0x000fea0003800000 */
.L_x_138:
        /* <DEDUP_REMOVED lines=23> */
.L_x_141:
[----:B------:R-:W-:Y:S05]  /*162c0*/  BSYNC B0 ;  /* 0x0000000000007941 */ /* 0x000fea0003800000 */
.L_x_140:
        /* <DEDUP_REMOVED lines=24> */
.L_x_134:
[----:B------:R-:W2:Y:S01]  /*16450*/  LDL R8, [R1+0x58] ;  /* 0x0000580001087983 */ /* 0x000ea20000100800 */
[----:B------:R-:W-:Y:S01]  /*16460*/  ISETP.NE.U32.AND P1, PT, RZ, c[0x0][0x508], PT ;  /* 0x00014200ff007a0c */ /* 0x000fe20003f25070 */
[----:B-1----:R-:W-:Y:S01]  /*16470*/  IMAD.MOV.U32 R2, RZ, RZ, 0x4 ;  /* 0x00000004ff027424 */ /* 0x002fe200078e00ff */
        /* <DEDUP_REMOVED lines=16> */
.L_x_142:
        /* <DEDUP_REMOVED lines=12> */
[----:B------:R-:W-:Y:S01]  /*16640*/  MOV R0, c[0x0][0x4e8] ;  /* 0x00013a0000007a02 */ /* 0x000fe20000000f00 */
[----:B------:R-:W-:Y:S01]  /*16650*/  IMAD R6, R57, c[0x0][0x490], RZ ;  /* 0x0001240039067a24 */ /* 0x000fe200078e02ff */
[----:B------:R-:W-:Y:S01]  /*16660*/  MOV R2, R4 ;  /* 0x0000000400027202 */ /* 0x000fe20000000f00 */
[----:B------:R-:W-:Y:S01]  /*16670*/  IMAD.MOV.U32 R3, RZ, RZ, R5 ;  /* 0x000000ffff037224 */ /* 0x000fe200078e0005 */
[----:B------:R-:W-:Y:S01]  /*16680*/  ISETP.NE.AND P0, PT, R0, 0x1, PT ;  /* 0x000000010000780c */ /* 0x000fe20003f05270 */
[C---:B------:R-:W-:Y:S01]  /*16690*/  IMAD R6, R69.reuse, c[0x0][0x494], R6 ;  /* 0x0001250045067a24 */ /* 0x040fe200078e0206 */
[----:B------:R-:W-:Y:S01]  /*166a0*/  MOV R0, R8 ;  /* 0x0000000800007202 */ /* 0x000fe20000000f00 */
[----:B------:R-:W-:-:S05]  /*166b0*/  IMAD.WIDE.U32 R2, R69, c[0x0][0x490], R2 ;  /* 0x0001240045027a25 */ /* 0x000fca00078e0002 */
[----:B------:R-:W-:-:S05]  /*166c0*/  IADD3 R3, R6, R3, RZ ;  /* 0x0000000306037210 */ /* 0x000fca0007ffe0ff */
[----:B------:R-:W-:-:S04]  /*166d0*/  @P0 IMAD.HI.U32 R7, R8, c[0x0][0x4ec], RZ ;  /* 0x00013b0008070a27 */ /* 0x000fc800078e00ff */
[----:B------:R-:W-:Y:S01]  /*166e0*/  IMAD.WIDE.U32 R2, R9, c[0x0][0x498], R2 ;  /* 0x0001260009027a25 */ /* 0x000fe200078e0002 */
[----:B------:R-:W-:-:S03]  /*166f0*/  @P0 SHF.R.U32.HI R0, RZ, c[0x0][0x4f0], R7 ;  /* 0x00013c00ff000a19 */ /* 0x000fc60000011607 */
[----:B------:R-:W-:Y:S01]  /*16700*/  IMAD R7, R10, c[0x0][0x498], RZ ;  /* 0x000126000a077a24 */ /* 0x000fe200078e02ff */
[----:B------:R-:W-:Y:S01]  /*16710*/  IADD3 R2, P0, R0, R2, RZ ;  /* 0x0000000200027210 */ /* 0x000fe20007f1e0ff */
[----:B------:R-:W-:Y:S02]  /*16720*/  IMAD.MOV R6, RZ, RZ, -R0 ;  /* 0x000000ffff067224 */ /* 0x000fe400078e0a00 */
[----:B------:R-:W-:Y:S02]  /*16730*/  IMAD R7, R9, c[0x0][0x49c], R7 ;  /* 0x0001270009077a24 */ /* 0x000fe400078e0207 */
[----:B------:R-:W-:Y:S01]  /*16740*/  IMAD R6, R6, c[0x0][0x4e8], R8 ;  /* 0x00013a0006067a24 */ /* 0x000fe200078e0208 */
[----:B------:R-:W-:-:S04]  /*16750*/  SHF.R.S32.HI R8, RZ, 0x1f, R0 ;  /* 0x0000001fff087819 */ /* 0x000fc80000011400 */
[----:B------:R-:W-:Y:S02]  /*16760*/  SHF.R.S32.HI R0, RZ, 0x1f, R6 ;  /* 0x0000001fff007819 */ /* 0x000fe40000011406 */
[----:B------:R-:W-:-:S03]  /*16770*/  IADD3.X R3, R8, R3, R7, P0, !PT ;  /* 0x0000000308037210 */ /* 0x000fc600007fe407 */
[----:B------:R-:W-:Y:S02]  /*16780*/  IMAD R0, R0, c[0x0][0x488], RZ ;  /* 0x0001220000007a24 */ /* 0x000fe400078e02ff */
[----:B------:R-:W-:-:S04]  /*16790*/  IMAD.WIDE.U32 R2, R6, c[0x0][0x488], R2 ;  /* 0x0001220006027a25 */ /* 0x000fc800078e0002 */
[----:B------:R-:W-:Y:S01]  /*167a0*/  IMAD R0, R6, c[0x0][0x48c], R0 ;  /* 0x0001230006007a24 */ /* 0x000fe200078e0200 */
[----:B------:R-:W-:-:S04]  /*167b0*/  LEA R6, P0, R2, c[0x0][0x450], 0x2 ;  /* 0x0001140002067a11 */ /* 0x000fc800078010ff */
[----:B------:R-:W-:-:S04]  /*167c0*/  IADD3 R0, R3, R0, RZ ;  /* 0x0000000003007210 */ /* 0x000fc80007ffe0ff */
[----:B------:R-:W-:Y:S02]  /*167d0*/  LEA.HI.X R7, R2, c[0x0][0x454], R0, 0x2, P0 ;  /* 0x0001150002077a11 */ /* 0x000fe400000f1400 */
[----:B------:R-:W-:-:S05]  /*167e0*/  MOV R0, 0xff800000 ;  /* 0xff80000000007802 */ /* 0x000fca0000000f00 */
[----:B------:R1:W-:Y:S02]  /*167f0*/  STG.E [R6.64], R0 ;  /* 0x0000000006007986 */ /* 0x0003e4000c101906 */
.L_x_144:
[----:B------:R-:W-:Y:S05]  /*16800*/  BSYNC B0 ;  /* 0x0000000000007941 */ /* 0x000fea0003800000 */
.L_x_143:
[----:B------:R-:W2:Y:S01]  /*16810*/  S2R R15, SR_CTAID.X ;  /* 0x00000000000f7919 */ /* 0x000ea20000002500 */
[----:B-1----:R-:W-:Y:S01]  /*16820*/  IMAD R0, R5, c[0x0][0x3a0], RZ ;  /* 0x0000e80005007a24 */ /* 0x002fe200078e02ff */
[----:B------:R-:W-:Y:S01]  /*16830*/  SHF.R.S32.HI R5, RZ, 0x1f, R11 ;  /* 0x0000001fff057819 */ /* 0x000fe2000001140b */
[C---:B------:R-:W-:Y:S01]  /*16840*/  IMAD.WIDE.U32 R2, R4.reuse, c[0x0][0x3a0], RZ ;  /* 0x0000e80004027a25 */ /* 0x040fe200078e00ff */
[----:B------:R-:W-:Y:S01]  /*16850*/  MOV R6, c[0x0][0x4e8] ;  /* 0x00013a0000067a02 */ /* 0x000fe20000000f00 */
[----:B------:R-:W-:Y:S01]  /*16860*/  BSSY B0, `(.L_x_145) ;  /* 0x000003b000007945 */ /* 0x000fe20003800000 */
[----:B------:R-:W-:Y:S01]  /*16870*/  LEA.HI R5, R5, R11, RZ, 0x2 ;  /* 0x0000000b05057211 */ /* 0x000fe200078f10ff */
[----:B------:R-:W-:Y:S01]  /*16880*/  IMAD R0, R4, c[0x0][0x3a4], R0 ;  /* 0x0000e90004007a24 */ /* 0x000fe200078e0200 */
[----:B------:R-:W-:Y:S01]  /*16890*/  ISETP.NE.AND P0, PT, R6, 0x1, PT ;  /* 0x000000010600780c */ /* 0x000fe20003f05270 */
[----:B------:R-:W-:Y:S01]  /*168a0*/  IMAD R6, R10, c[0x0][0x3f0], RZ ;  /* 0x0000fc000a067a24 */ /* 0x000fe200078e02ff */
[----:B------:R-:W-:Y:S01]  /*168b0*/  LOP3.LUT R4, R5, 0xfffffffc, RZ, 0xc0, !PT ;  /* 0xfffffffc05047812 */ /* 0x000fe200078ec0ff */
[----:B-----5:R-:W-:Y:S01]  /*168c0*/  IMAD R13, R13, c[0x0][0x4e8], RZ ;  /* 0x00013a000d0d7a24 */ /* 0x020fe200078e02ff */
[----:B------:R-:W-:Y:S01]  /*168d0*/  IADD3 R3, R3, R0, RZ ;  /* 0x0000000003037210 */ /* 0x000fe20007ffe0ff */
[----:B------:R-:W-:-:S02]  /*168e0*/  IMAD R0, R57, c[0x0][0x3e8], RZ ;  /* 0x0000fa0039007a24 */ /* 0x000fc400078e02ff */
[----:B------:R-:W-:Y:S01]  /*168f0*/  IMAD.IADD R8, R11, 0x1, -R4 ;  /* 0x000000010b087824 */ /* 0x000fe200078e0a04 */
[----:B------:R-:W-:Y:S01]  /*16900*/  SHF.R.S32.HI R11, RZ, 0x2, R5 ;  /* 0x00000002ff0b7819 */ /* 0x000fe20000011405 */
[C---:B------:R-:W-:Y:S02]  /*16910*/  IMAD R0, R69.reuse, c[0x0][0x3ec], R0 ;  /* 0x0000fb0045007a24 */ /* 0x040fe400078e0200 */
[----:B------:R-:W-:Y:S01]  /*16920*/  IMAD.WIDE.U32 R2, R69, c[0x0][0x3e8], R2 ;  /* 0x0000fa0045027a25 */ /* 0x000fe200078e0002 */
[----:B------:R-:W-:-:S03]  /*16930*/  LEA R4, R8, R11, 0x5 ;  /* 0x0000000b08047211 */ /* 0x000fc600078e28ff */
[----:B------:R-:W-:Y:S01]  /*16940*/  IMAD R7, R9, c[0x0][0x3f4], R6 ;  /* 0x0000fd0009077a24 */ /* 0x000fe200078e0206 */
[----:B------:R-:W-:Y:S01]  /*16950*/  IADD3 R3, R0, R3, RZ ;  /* 0x0000000300037210 */ /* 0x000fe20007ffe0ff */
[C---:B--2---:R-:W-:Y:S01]  /*16960*/  IMAD R4, R15.reuse, 0x80, R4 ;  /* 0x000000800f047824 */ /* 0x044fe200078e0204 */
[----:B------:R-:W-:-:S03]  /*16970*/  LEA R11, R15, R11, 0x7 ;  /* 0x0000000b0f0b7211 */ /* 0x000fc600078e38ff */
[----:B------:R-:W-:Y:S01]  /*16980*/  @P0 IMAD.HI.U32 R5, R4, c[0x0][0x4ec], RZ ;  /* 0x00013b0004050a27 */ /* 0x000fe200078e00ff */
[----:B------:R-:W-:-:S03]  /*16990*/  MOV R0, R4 ;  /* 0x0000000400007202 */ /* 0x000fc60000000f00 */
[----:B------:R-:W-:Y:S01]  /*169a0*/  IMAD.WIDE.U32 R2, R9, c[0x0][0x3f0], R2 ;  /* 0x0000fc0009027a25 */ /* 0x000fe200078e0002 */
[----:B------:R-:W-:-:S04]  /*169b0*/  @P0 SHF.R.U32.HI R0, RZ, c[0x0][0x4f0], R5 ;  /* 0x00013c00ff000a19 */ /* 0x000fc80000011605 */
[--C-:B------:R-:W-:Y:S01]  /*169c0*/  SHF.R.S32.HI R6, RZ, 0x1f, R0.reuse ;  /* 0x0000001fff067819 */ /* 0x100fe20000011400 */
[----:B------:R-:W-:Y:S01]  /*169d0*/  IMAD.MOV R5, RZ, RZ, -R0 ;  /* 0x000000ffff057224 */ /* 0x000fe200078e0a00 */
[----:B------:R-:W-:-:S03]  /*169e0*/  IADD3 R3, R3, R7, RZ ;  /* 0x0000000703037210 */ /* 0x000fc60007ffe0ff */
        /* <DEDUP_REMOVED lines=34> */
.L_x_146:
[----:B------:R-:W-:Y:S05]  /*16c10*/  BSYNC B0 ;  /* 0x0000000000007941 */ /* 0x000fea0003800000 */
.L_x_145:
        /* <DEDUP_REMOVED lines=21> */
.L_x_148:
[----:B------:R-:W-:Y:S05]  /*16d70*/  BSYNC B0 ;  /* 0x0000000000007941 */ /* 0x000fea0003800000 */
.L_x_147:
        /* <DEDUP_REMOVED lines=21> */
.L_x_150:
[----:B------:R-:W-:Y:S05]  /*16ed0*/  BSYNC B0 ;  /* 0x0000000000007941 */ /* 0x000fea0003800000 */
.L_x_149:
        /* <DEDUP_REMOVED lines=22> */
.L_x_151:
        /* <DEDUP_REMOVED lines=12> */
.L_x_756:


//--------------------- .text._ZN7cutlass13device_kernelIN5flash19enable_sm80_to_sm89INS1_16FlashAttnFwdSm80INS1_25CollectiveMainloopFwdSm80ILi4ELi1ELb0EN4cute5tupleIJNS5_1CILi128EEENS7_ILi48EEENS7_ILi96EEEEEELi96ENS_10bfloat16_tEfNS_4arch4Sm80ELb0ELb1ELb1ELb0ELb0ELb0ELb1ELb0EEENS1_21CollectiveEpilogueFwdINS6_IJS8_SA_S9_EEENS6_IJNS7_ILi1EEESI_SI_EEESC_SE_Li128ELb0ELb1ELb0ELb0EEENS1_19SingleTileSchedulerILb0ELb0ELb1ELi128EEEEEEEEEvNT_6ParamsE --------------------------
	.section	.text._ZN7cutlass13device_kernelIN5flash19enable_sm80_to_sm89INS1_16FlashAttnFwdSm80INS1_25CollectiveMainloopFwdSm80ILi4ELi1ELb0EN4cute5tupleIJNS5_1CILi128EEENS7_ILi48EEENS7_ILi96EEEEEELi96ENS_10bfloat16_tEfNS_4arch4Sm80ELb0ELb1ELb1ELb0ELb0ELb0ELb1ELb0EEENS1_21CollectiveEpilogueFwdINS6_IJS8_SA_S9_EEENS6_IJNS7_ILi1EEESI_SI_EEESC_SE_Li128ELb0ELb1ELb0ELb0EEENS1_19SingleTileSchedulerILb0ELb0ELb1ELi128EEEEEEEEEvNT_6ParamsE,"ax",@progbits
	.sectioninfo	@"SHI_REGISTERS=255"
	.align	128
.text._ZN7cutlass13device_kernelIN5flash19enable_sm80_to_sm89INS1_16FlashAttnFwdSm80INS1_25CollectiveMainloopFwdSm80ILi4ELi1ELb0EN4cute5tupleIJNS5_1CILi128EEENS7_ILi48EEENS7_ILi96EEEEEELi96ENS_10bfloat16_tEfNS_4arch4Sm80ELb0ELb1ELb1ELb0ELb0ELb0ELb1ELb0EEENS1_21CollectiveEpilogueFwdINS6_IJS8_SA_S9_EEENS6_IJNS7_ILi1EEESI_SI_EEESC_SE_Li128ELb0ELb1ELb0ELb0EEENS1_19SingleTileSchedulerILb0ELb0ELb1ELi128EEEEEEEEEvNT_6ParamsE:
        .type           _ZN7cutlass13device_kernelIN5flash19enable_sm80_to_sm89INS1_16FlashAttnFwdSm80INS1_25CollectiveMainloopFwdSm80ILi4ELi1ELb0EN4cute5tupleIJNS5_1CILi128EEENS7_ILi48EEENS7_ILi96EEEEEELi96ENS_10bfloat16_tEfNS_4arch4Sm80ELb0ELb1ELb1ELb0ELb0ELb0ELb1ELb0EEENS1_21CollectiveEpilogueFwdINS6_IJS8_SA_S9_EEENS6_IJNS7_ILi1EEESI_SI_EEESC_SE_Li128ELb0ELb1ELb0ELb0EEENS1_19SingleTileSchedulerILb0ELb0ELb1ELi128EEEEEEEEEvNT_6ParamsE,@function
        .size           _ZN7cutlass13device_kernelIN5flash19enable_sm80_to_sm89INS1_16FlashAttnFwdSm80INS1_25CollectiveMainloopFwdSm80ILi4ELi1ELb0EN4cute5tupleIJNS5_1CILi128EEENS7_ILi48EEENS7_ILi96EEEEEELi96ENS_10bfloat16_tEfNS_4arch4Sm80ELb0ELb1ELb1ELb0ELb0ELb0ELb1ELb0EEENS1_21CollectiveEpilogueFwdINS6_IJS8_SA_S9_EEENS6_IJNS7_ILi1EEESI_SI_EEESC_SE_Li128ELb0ELb1ELb0ELb0EEENS1_19SingleTileSchedulerILb0ELb0ELb1ELi128EEEEEEEEEvNT_6ParamsE,(.L_x_757 - _ZN7cutlass13device_kernelIN5flash19enable_sm80_to_sm89INS1_16FlashAttnFwdSm80INS1_25CollectiveMainloopFwdSm80ILi4ELi1ELb0EN4cute5tupleIJNS5_1CILi128EEENS7_ILi48EEENS7_ILi96EEEEEELi96ENS_10bfloat16_tEfNS_4arch4Sm80ELb0ELb1ELb1ELb0ELb0ELb0ELb1ELb0EEENS1_21CollectiveEpilogueFwdINS6_IJS8_SA_S9_EEENS6_IJNS7_ILi1EEESI_SI_EEESC_SE_Li128ELb0ELb1ELb0ELb0EEENS1_19SingleTileSchedulerILb0ELb0ELb1ELi128EEEEEEEEEvNT_6ParamsE)
        .other          _ZN7cutlass13device_kernelIN5flash19enable_sm80_to_sm89INS1_16FlashAttnFwdSm80INS1_25CollectiveMainloopFwdSm80ILi4ELi1ELb0EN4cute5tupleIJNS5_1CILi128EEENS7_ILi48EEENS7_ILi96EEEEEELi96ENS_10bfloat16_tEfNS_4arch4Sm80ELb0ELb1ELb1ELb0ELb0ELb0ELb1ELb0EEENS1_21CollectiveEpilogueFwdINS6_IJS8_SA_S9_EEENS6_IJNS7_ILi1EEESI_SI_EEESC_SE_Li128ELb0ELb1ELb0ELb0EEENS1_19SingleTileSchedulerILb0ELb0ELb1ELi128EEEEEEEEEvNT_6ParamsE,@"STO_CUDA_ENTRY STV_DEFAULT"
_ZN7cutlass13device_kernelIN5flash19enable_sm80_to_sm89INS1_16FlashAttnFwdSm80INS1_25CollectiveMainloopFwdSm80ILi4ELi1ELb0EN4cute5tupleIJNS5_1CILi128EEENS7_ILi48EEENS7_ILi96EEEEEELi96ENS_10bfloat16_tEfNS_4arch4Sm80ELb0ELb1ELb1ELb0ELb0ELb0ELb1ELb0EEENS1_21CollectiveEpilogueFwdINS6_IJS8_SA_S9_EEENS6_IJNS7_ILi1EEESI_SI_EEESC_SE_Li128ELb0ELb1ELb0ELb0EEENS1_19SingleTileSchedulerILb0ELb0ELb1ELi128EEEEEEEEEvNT_6ParamsE:
[----:B------:R-:W-:Y:S02]  /*0000*/  MOV R1, c[0x0][0x28] ;  /* 0x00000a0000017a02 */ /* 0x000fe40000000f00 */
[----:B------:R-:W1:Y:S02]  /*0010*/  S2R R0, SR_CTAID.Z ;  /* 0x0000000000007919 */ /* 0x000e640000002700 */
[----:B-1----:R-:W-:-:S13]  /*0020*/  ISETP.GE.AND P0, PT, R0, RZ, PT ;  /* 0x000000ff0000720c */ /* 0x002fda0003f06270 */
[----:B------:R-:W-:Y:S05]  /*0030*/  @!P0 EXIT ;  /* 0x000000000000894d */ /* 0x000fea0003800000 */
[----:B------:R-:W1:Y:S01]  /*0040*/  S2UR UR11, SR_CTAID.X ;  /* 0x00000000000b79c3 */ /* 0x000e620000002500 */
[----:B------:R-:W-:Y:S01]  /*0050*/  ULDC UR7, c[0x0][0x2c4] ;  /* 0x0000b10000077ab9 */ /* 0x000fe20000000800 */
[----:B------:R-:W2:Y:S01]  /*0060*/  S2R R92, SR_TID.X ;  /* 0x00000000005c7919 */ /* 0x000ea20000002100 */
[----:B------:R-:W-:Y:S02]  /*0070*/  UISETP.NE.AND UP2, UPT, UR7, 0x1, UPT ;  /* 0x000000010700788c */ /* 0x000fe4000bf45270 */
[----:B------:R-:W-:Y:S02]  /*0080*/  ULDC.64 UR4, c[0x0][0x2c8] ;  /* 0x0000b20000047ab9 */ /* 0x000fe40000000a00 */
[----:B------:R-:W-:Y:S02]  /*0090*/  UMOV UR8, 0x1 ;  /* 0x0000000100087882 */ /* 0x000fe40000000000 */
[----:B------:R-:W-:Y:S02]  /*00a0*/  ULDC UR6, c[0x0][0x168] ;  /* 0x00005a0000067ab9 */ /* 0x000fe40000000800 */
[----:B------:R-:W-:-:S02]  /*00b0*/  UIADD3 UR6, UR8, -UR6, URZ ;  /* 0x8000000608067290 */ /* 0x000fc4000fffe03f */
[----:B-1----:R-:W-:-:S04]  /*00c0*/  USHF.L.U32 UR11, UR11, 0x7, URZ ;  /* 0x000000070b0b7899 */ /* 0x002fc8000800063f */
[----:B------:R-:W-:Y:S02]  /*00d0*/  @UP2 UIADD3 UR12, UR11, 0x7f, URZ ;  /* 0x0000007f0b0c2890 */ /* 0x000fe4000fffe03f */
[----:B------:R-:W-:Y:S02]  /*00e0*/  UIADD3 UR9, UR11, 0x7f, URZ ;  /* 0x0000007f0b097890 */ /* 0x000fe4000fffe03f */
[----:B------:R-:W-:-:S04]  /*00f0*/  UIMAD.WIDE.U32 UR12, UR12, UR4, URZ ;  /* 0x000000040c0c72a5 */ /* 0x000fc8000f8e003f */
[----:B------:R-:W-:-:S03]  /*0100*/  @UP2 USHF.R.U32.HI UR9, URZ, UR5, UR13 ;  /* 0x000000053f092299 */ /* 0x000fc6000801160d */
[----:B------:R-:W-:Y:S02]  /*0110*/  ULDC.64 UR4, c[0x0][0x328] ;  /* 0x0000ca0000047ab9 */ /* 0x000fe40000000a00 */
[----:B------:R-:W-:-:S03]  /*0120*/  UISETP.LE.AND UP1, UPT, UR8, UR5, UPT ;  /* 0x000000050800728c */ /* 0x000fc6000bf23270 */
[----:B------:R-:W-:Y:S02]  /*0130*/  ULDC UR5, c[0x0][0x1d0] ;  /* 0x0000740000057ab9 */ /* 0x000fe40000000800 */
[----:B------:R-:W-:Y:S01]  /*0140*/  UIADD3 UR5, UR9, UR5, UR6 ;  /* 0x0000000509057290 */ /* 0x000fe2000fffe006 */
[----:B------:R-:W-:-:S03]  /*0150*/  PLOP3.LUT P0, PT, PT, PT, UP1, 0x40, 0x0 ;  /* 0x000000000000781c */ /* 0x000fc60003f0e818 */
[----:B------:R-:W-:-:S06]  /*0160*/  UIADD3 UR4, UR5, UR4, URZ ;  /* 0x0000000405047290 */ /* 0x000fcc000fffe03f */
[----:B------:R-:W-:-:S04]  /*0170*/  MOV R3, UR4 ;  /* 0x0000000400037c02 */ /* 0x000fc80008000f00 */
[----:B------:R-:W-:Y:S05]  /*0180*/  @P0 BRA `(.L_x_152) ;  /* 0x0000013000000947 */ /* 0x000fea0003800000 */
[----:B--2---:R-:W-:Y:S01]  /*0190*/  ISETP.LT.AND P0, PT, RZ, UR5, PT ;  /* 0x00000005ff007c0c */ /* 0x004fe2000bf01270 */
[----:B------:R-:W-:-:S12]  /*01a0*/  UIADD3 UR6, UR5, -0x1, URZ ;  /* 0xffffffff05067890 */ /* 0x000fd8000fffe03f */
[----:B------:R-:W-:Y:S05]  /*01b0*/  @P0 BRA `(.L_x_153) ;  /* 0x0000008000000947 */ /* 0x000fea0003800000 */
[----:B------:R-:W-:Y:S02]  /*01c0*/  ULDC UR4, c[0x0][0x32c] ;  /* 0x0000cb0000047ab9 */ /* 0x000fe40000000800 */
[----:B------:R-:W-:Y:S02]  /*01d0*/  UISETP.NE.AND UP0, UPT, UR8, UR4, UPT ;  /* 0x000000040800728c */ /* 0x000fe4000bf05270 */
[----:B------:R-:W-:-:S03]  /*01e0*/  UIADD3 UR6, -UR5, URZ, URZ ;  /* 0x0000003f05067290 */ /* 0x000fc6000fffe13f */
[----:B------:R-:W-:Y:S02]  /*01f0*/  ULDC.64 UR4, c[0x0][0x330] ;  /* 0x0000cc0000047ab9 */ /* 0x000fe40000000a00 */
[----:B------:R-:W-:-:S04]  /*0200*/  UIMAD.WIDE.U32 UR8, UR6, UR4, URZ ;  /* 0x00000004060872a5 */ /* 0x000fc8000f8e003f */
[----:B------:R-:W-:-:S04]  /*0210*/  @UP0 USHF.R.U32.HI UR6, URZ, UR5, UR9 ;  /* 0x000000053f060299 */ /* 0x000fc80008011609 */
[----:B------:R-:W-:Y:S01]  /*0220*/  ULOP3.LUT UR6, URZ, UR6, URZ, 0x33, !UPT ;  /* 0x000000063f067292 */ /* 0x000fe2000f8e333f */
[----:B------:R-:W-:Y:S05]  /*0230*/  BRA `(.L_x_154) ;  /* 0x0000005000007947 */ /* 0x000fea0003800000 */
.L_x_153:
[----:B------:R-:W-:Y:S02]  /*0240*/  ULDC UR4, c[0x0][0x32c] ;  /* 0x0000cb0000047ab9 */ /* 0x000fe40000000800 */
[----:B------:R-:W-:-:S03]  /*0250*/  UISETP.NE.AND UP0, UPT, UR8, UR4, UPT ;  /* 0x000000040800728c */ /* 0x000fc6000bf05270 */
[----:B------:R-:W-:Y:S02]  /*0260*/  ULDC.64 UR4, c[0x0][0x330] ;  /* 0x0000cc0000047ab9 */ /* 0x000fe40000000a00 */
[----:B------:R-:W-:-:S06]  /*0270*/  UIMAD.WIDE.U32 UR8, UR6, UR4, URZ ;  /* 0x00000004060872a5 */ /* 0x000fcc000f8e003f */
[----:B------:R-:W-:Y:S02]  /*0280*/  @UP0 USHF.R.U32.HI UR6, URZ, UR5, UR9 ;  /* 0x000000053f060299 */ /* 0x000fe40008011609 */
.L_x_154:
[----:B------:R-:W-:Y:S02]  /*0290*/  ULDC UR4, c[0x0][0x32c] ;  /* 0x0000cb0000047ab9 */ /* 0x000fe40000000800 */
[----:B------:R-:W-:-:S06]  /*02a0*/  UIMAD UR4, UR6, UR4, UR4 ;  /* 0x00000004060472a4 */ /* 0x000fcc000f8e0204 */
[----:B------:R-:W-:-:S03]  /*02b0*/  IMNMX R3, R3, UR4, PT ;  /* 0x0000000403037c17 */ /* 0x000fc6000b800200 */
.L_x_152:
[----:B--2---:R-:W-:Y:S01]  /*02c0*/  UMOV UR6, 0x2f ;  /* 0x0000002f00067882 */ /* 0x004fe20000000000 */
[----:B------:R-:W-:Y:S01]  /*02d0*/  IADD3 R3, R3, 0x2f, RZ ;  /* 0x0000002f03037810 */ /* 0x000fe20007ffe0ff */
[----:B------:R-:W-:Y:S01]  /*02e0*/  ULDC UR10, c[0x0][0x1d0] ;  /* 0x00007400000a7ab9 */ /* 0x000fe20000000800 */
[----:B------:R-:W-:Y:S01]  /*02f0*/  PLOP3.LUT P0, PT, PT, PT, UP1, 0x40, 0x0 ;  /* 0x000000000000781c */ /* 0x000fe20003f0e818 */
[----:B------:R-:W-:Y:S02]  /*0300*/  UIADD3 UR6, UR6, UR10, URZ ;  /* 0x0000000a06067290 */ /* 0x000fe4000fffe03f */
[----:B------:R-:W-:Y:S01]  /*0310*/  ULDC.64 UR4, c[0x0][0x2c8] ;  /* 0x0000b20000047ab9 */ /* 0x000fe20000000a00 */
[----:B------:R-:W-:Y:S01]  /*0320*/  IMAD.HI R3, R3, 0x2aaaaaab, RZ ;  /* 0x2aaaaaab03037827 */ /* 0x000fe200078e02ff */
[----:B------:R-:W-:Y:S02]  /*0330*/  UIMAD.WIDE UR8, UR6, 0x2aaaaaab, URZ ;  /* 0x2aaaaaab060878a5 */ /* 0x000fe4000f8e023f */
[----:B------:R-:W-:-:S02]  /*0340*/  UIMAD.WIDE.U32 UR12, UR11, UR4, URZ ;  /* 0x000000040b0c72a5 */ /* 0x000fc4000f8e003f */
[----:B------:R-:W-:Y:S01]  /*0350*/  ULDC UR6, c[0x0][0x168] ;  /* 0x00005a0000067ab9 */ /* 0x000fe20000000800 */
[----:B------:R-:W-:Y:S01]  /*0360*/  SHF.R.U32.HI R2, RZ, 0x1f, R3 ;  /* 0x0000001fff027819 */ /* 0x000fe20000011603 */
[----:B------:R-:W-:Y:S02]  /*0370*/  UIADD3 UR10, UR10, -UR6, URZ ;  /* 0x800000060a0a7290 */ /* 0x000fe4000fffe03f */
[----:B------:R-:W-:Y:S01]  /*0380*/  USHF.R.U32.HI UR6, URZ, 0x1f, UR9 ;  /* 0x0000001f3f067899 */ /* 0x000fe20008011609 */
[----:B------:R-:W-:Y:S01]  /*0390*/  LEA.HI.SX32 R2, R3, R2, 0x1d ;  /* 0x0000000203027211 */ /* 0x000fe200078feaff */
[----:B------:R-:W-:Y:S02]  /*03a0*/  UMOV UR4, UR11 ;  /* 0x0000000b00047c82 */ /* 0x000fe40008000000 */
[----:B------:R-:W-:Y:S02]  /*03b0*/  @UP2 USHF.R.U32.HI UR4, URZ, UR5, UR13 ;  /* 0x000000053f042299 */ /* 0x000fe4000801160d */
[----:B------:R-:W-:-:S02]  /*03c0*/  ULEA.HI.SX32 UR9, UR9, UR6, 0x1d ;  /* 0x0000000609097291 */ /* 0x000fc4000f8fea3f */
[----:B------:R-:W-:Y:S02]  /*03d0*/  UIADD3 UR4, UR10, UR4, URZ ;  /* 0x000000040a047290 */ /* 0x000fe4000fffe03f */
[----:B------:R-:W-:Y:S02]  /*03e0*/  ULDC UR5, c[0x0][0x324] ;  /* 0x0000c90000057ab9 */ /* 0x000fe40000000800 */
[----:B------:R-:W-:Y:S01]  /*03f0*/  UIADD3 UR6, UR4, -UR5, URZ ;  /* 0x8000000504067290 */ /* 0x000fe2000fffe03f */
[----:B------:R-:W-:Y:S01]  /*0400*/  IMNMX R153, R2, UR9, PT ;  /* 0x0000000902997c17 */ /* 0x000fe2000b800200 */
[----:B------:R-:W-:Y:S05]  /*0410*/  @P0 BRA `(.L_x_155) ;  /* 0x0000015000000947 */ /* 0x000fea0003800000 */
[----:B------:R-:W-:Y:S02]  /*0420*/  UMOV UR8, UR4 ;  /* 0x0000000400087c82 */ /* 0x000fe40008000000 */
[----:B------:R-:W-:-:S06]  /*0430*/  UISETP.GT.AND UP0, UPT, UR8, -0x1, UPT ;  /* 0xffffffff0800788c */ /* 0x000fcc000bf04270 */
[----:B------:R-:W-:-:S13]  /*0440*/  PLOP3.LUT P0, PT, PT, PT, UP0, 0x80, 0x0 ;  /* 0x000000000000781c */ /* 0x000fda0003f0f008 */
[----:B------:R-:W-:Y:S05]  /*0450*/  @P0 BRA `(.L_x_156) ;  /* 0x0000008000000947 */ /* 0x000fea0003800000 */
[----:B------:R-:W-:Y:S02]  /*0460*/  ULDC UR4, c[0x0][0x32c] ;  /* 0x0000cb0000047ab9 */ /* 0x000fe40000000800 */
[----:B------:R-:W-:Y:S02]  /*0470*/  UISETP.NE.AND UP0, UPT, UR4, 0x1, UPT ;  /* 0x000000010400788c */ /* 0x000fe4000bf05270 */
[----:B------:R-:W-:Y:S02]  /*0480*/  ULOP3.LUT UR8, URZ, UR8, URZ, 0x33, !UPT ;  /* 0x000000083f087292 */ /* 0x000fe4000f8e333f */
[----:B------:R-:W-:Y:S02]  /*0490*/  ULDC.64 UR4, c[0x0][0x330] ;  /* 0x0000cc0000047ab9 */ /* 0x000fe40000000a00 */
[----:B------:R-:W-:-:S05]  /*04a0*/  UIMAD.WIDE.U32 UR12, UR8, UR4, URZ ;  /* 0x00000004080c72a5 */ /* 0x000fca000f8e003f */
[----:B------:R-:W-:-:S04]  /*04b0*/  @UP0 USHF.R.U32.HI UR8, URZ, UR5, UR13 ;  /* 0x000000053f080299 */ /* 0x000fc8000801160d */
[----:B------:R-:W-:Y:S01]  /*04c0*/  ULOP3.LUT UR8, URZ, UR8, URZ, 0x33, !UPT ;  /* 0x000000083f087292 */ /* 0x000fe2000f8e333f */
[----:B------:R-:W-:Y:S05]  /*04d0*/  BRA `(.L_x_157) ;  /* 0x0000005000007947 */ /* 0x000fea0003800000 */
.L_x_156:
[----:B------:R-:W-:Y:S02]  /*04e0*/  ULDC UR4, c[0x0][0x32c] ;  /* 0x0000cb0000047ab9 */ /* 0x000fe40000000800 */
[----:B------:R-:W-:-:S03]  /*04f0*/  UISETP.NE.AND UP0, UPT, UR4, 0x1, UPT ;  /* 0x000000010400788c */ /* 0x000fc6000bf05270 */
[----:B------:R-:W-:Y:S02]  /*0500*/  ULDC.64 UR4, c[0x0][0x330] ;  /* 0x0000cc0000047ab9 */ /* 0x000fe40000000a00 */
[----:B------:R-:W-:-:S06]  /*0510*/  UIMAD.WIDE.U32 UR12, UR8, UR4, URZ ;  /* 0x00000004080c72a5 */ /* 0x000fcc000f8e003f */
[----:B------:R-:W-:Y:S02]  /*0520*/  @UP0 USHF.R.U32.HI UR8, URZ, UR5, UR13 ;  /* 0x000000053f080299 */ /* 0x000fe4000801160d */
.L_x_157:
[----:B------:R-:W-:Y:S02]  /*0530*/  ULDC UR4, c[0x0][0x32c] ;  /* 0x0000cb0000047ab9 */ /* 0x000fe40000000800 */
[----:B------:R-:W-:-:S04]  /*0540*/  UIMAD UR4, UR8, UR4, URZ ;  /* 0x00000004080472a4 */ /* 0x000fc8000f8e023f */
[----:B------:R-:W-:-:S04]  /*0550*/  UISETP.LT.AND UP0, UPT, UR6, UR4, UPT ;  /* 0x000000040600728c */ /* 0x000fc8000bf01270 */
[----:B------:R-:W-:-:S04]  /*0560*/  USEL UR6, UR6, UR4, !UP0 ;  /* 0x0000000406067287 */ /* 0x000fc8000c000000 */
.L_x_155:
[----:B------:R-:W-:Y:S01]  /*0570*/  UIMAD.WIDE UR4, UR6, 0x2aaaaaab, URZ ;  /* 0x2aaaaaab060478a5 */ /* 0x000fe2000f8e023f */
[----:B------:R-:W-:Y:S01]  /*0580*/  PLOP3.LUT P4, PT, PT, PT, PT, 0x80, 0x0 ;  /* 0x000000000000781c */ /* 0x000fe20003f8f070 */
[----:B------:R-:W-:Y:S01]  /*0590*/  ULDC.64 UR8, c[0x0][0x118] ;  /* 0x0000460000087ab9 */ /* 0x000fe20000000a00 */
[----:B------:R-:W-:Y:S01]  /*05a0*/  CS2R R10, SRZ ;  /* 0x00000000000a7805 */ /* 0x000fe2000001ff00 */
[----:B------:R-:W-:Y:S01]  /*05b0*/  USHF.R.U32.HI UR4, URZ, 0x1f, UR5 ;  /* 0x0000001f3f047899 */ /* 0x000fe20008011605 */
[----:B------:R-:W-:Y:S01]  /*05c0*/  IMAD.MOV.U32 R94, RZ, RZ, RZ ;  /* 0x000000ffff5e7224 */ /* 0x000fe200078e00ff */
[----:B------:R-:W-:Y:S01]  /*05d0*/  CS2R R8, SRZ ;  /* 0x0000000000087805 */ /* 0x000fe2000001ff00 */
[----:B------:R-:W-:Y:S01]  /*05e0*/  IMAD.MOV.U32 R93, RZ, RZ, RZ ;  /* 0x000000ffff5d7224 */ /* 0x000fe200078e00ff */
[----:B------:R-:W-:Y:S01]  /*05f0*/  ULEA.HI.SX32 UR4, UR5, UR4, 0x1d ;  /* 0x0000000405047291 */ /* 0x000fe2000f8fea3f */
[----:B------:R-:W-:Y:S01]  /*0600*/  CS2R R98, SRZ ;  /* 0x0000000000627805 */ /* 0x000fe2000001ff00 */
[----:B------:R-:W-:Y:S01]  /*0610*/  MOV R96, RZ ;  /* 0x000000ff00607202 */ /* 0x000fe20000000f00 */
[----:B------:R-:W-:Y:S01]  /*0620*/  CS2R R90, SRZ ;  /* 0x00000000005a7805 */ /* 0x000fe2000001ff00 */
[----:B------:R-:W-:Y:S01]  /*0630*/  UISETP.LT.AND UP0, UPT, URZ, UR4, UPT ;  /* 0x000000043f00728c */ /* 0x000fe2000bf01270 */
[----:B------:R-:W-:Y:S01]  /*0640*/  CS2R R88, SRZ ;  /* 0x0000000000587805 */ /* 0x000fe2000001ff00 */
[----:B------:R-:W-:Y:S01]  /*0650*/  CS2R R86, SRZ ;  /* 0x0000000000567805 */ /* 0x000fe2000001ff00 */
[----:B------:R-:W-:Y:S01]  /*0660*/  CS2R R84, SRZ ;  /* 0x0000000000547805 */ /* 0x000fe2000001ff00 */
[----:B------:R-:W-:Y:S01]  /*0670*/  USEL UR6, URZ, UR4, !UP0 ;  /* 0x000000043f067287 */ /* 0x000fe2000c000000 */
[----:B------:R-:W-:Y:S01]  /*0680*/  CS2R R78, SRZ ;  /* 0x00000000004e7805 */ /* 0x000fe2000001ff00 */
[----:B------:R-:W-:Y:S01]  /*0690*/  CS2R R76, SRZ ;  /* 0x00000000004c7805 */ /* 0x000fe2000001ff00 */
[----:B------:R-:W-:Y:S01]  /*06a0*/  CS2R R82, SRZ ;  /* 0x0000000000527805 */ /* 0x000fe2000001ff00 */
[----:B------:R-:W-:Y:S01]  /*06b0*/  CS2R R80, SRZ ;  /* 0x0000000000507805 */ /* 0x000fe2000001ff00 */
[----:B------:R-:W-:Y:S01]  /*06c0*/  CS2R R74, SRZ ;  /* 0x00000000004a7805 */ /* 0x000fe2000001ff00 */
[----:B------:R-:W-:Y:S01]  /*06d0*/  ISETP.GT.AND P0, PT, R153, UR6, PT ;  /* 0x0000000699007c0c */ /* 0x000fe2000bf04270 */
        /* <DEDUP_REMOVED lines=35> */
[----:B------:R-:W-:Y:S01]  /*0910*/  IMAD.MOV.U32 R14, RZ, RZ, RZ ;  /* 0x000000ffff0e7224 */ /* 0x000fe200078e00ff */
[----:B------:R-:W-:Y:S01]  /*0920*/  CS2R R12, SRZ ;  /* 0x00000000000c7805 */ /* 0x000fe2000001ff00 */
[----:B------:R-:W-:Y:S05]  /*0930*/  @!P0 BRA `(.L_x_158) ;  /* 0x0001139000008947 */ /* 0x000fea0003800000 */
[----:B------:R-:W-:-:S04]  /*0940*/  ISETP.NE.U32.AND P3, PT, RZ, c[0x0][0x340], PT ;  /* 0x0000d000ff007a0c */ /* 0x000fc80003f65070 */
[----:B------:R-:W-:-:S13]  /*0950*/  ISETP.NE.AND.EX P3, PT, RZ, c[0x0][0x344], PT, P3 ;  /* 0x0000d100ff007a0c */ /* 0x000fda0003f65330 */
[----:B------:R-:W-:-:S04]  /*0960*/  @P3 IMAD.MOV.U32 R3, RZ, RZ, 0x4 ;  /* 0x00000004ff033424 */ /* 0x000fc800078e00ff */
[----:B------:R-:W-:-:S06]  /*0970*/  @P3 IMAD.WIDE R234, R0, R3, c[0x0][0x340] ;  /* 0x0000d00000ea3625 */ /* 0x000fcc00078e0203 */
[----:B------:R-:W2:Y:S01]  /*0980*/  @P3 LDG.E R234, [R234.64] ;  /* 0x00000008eaea3981 */ /* 0x000ea2000c1e1900 */
[----:B------:R-:W-:Y:S01]  /*0990*/  SHF.R.S32.HI R15, RZ, 0x1f, R92 ;  /* 0x0000001fff0f7819 */ /* 0x000fe2000001145c */
[----:B------:R-:W-:Y:S01]  /*09a0*/  ULDC UR4, c[0x0][0x168] ;  /* 0x00005a0000047ab9 */ /* 0x000fe20000000800 */
[----:B------:R-:W-:Y:S01]  /*09b0*/  PLOP3.LUT P1, PT, PT, PT, UP2, 0x80, 0x0 ;  /* 0x000000000000781c */ /* 0x000fe20003f2f028 */
[----:B------:R-:W1:Y:S01]  /*09c0*/  S2R R32, SR_CTAID.Y ;  /* 0x0000000000207919 */ /* 0x000e620000002600 */
[-C--:B------:R-:W-:Y:S01]  /*09d0*/  LEA.HI R17, R15, R92.reuse, RZ, 0x2 ;  /* 0x0000005c0f117211 */ /* 0x080fe200078f10ff */
[----:B------:R-:W-:Y:S01]  /*09e0*/  UIMAD UR4, UR7, UR4, URZ ;  /* 0x00000004070472a4 */ /* 0x000fe2000f8e023f */
[----:B------:R-:W-:Y:S01]  /*09f0*/  PLOP3.LUT P0, PT, PT, PT, UP2, 0x80, 0x0 ;  /* 0x000000000000781c */ /* 0x000fe20003f0f028 */
[----:B------:R-:W-:Y:S01]  /*0a00*/  IMAD.MOV.U32 R98, RZ, RZ, 0x30 ;  /* 0x00000030ff627424 */ /* 0x000fe200078e00ff */
[----:B------:R-:W-:Y:S01]  /*0a10*/  LOP3.LUT R97, R17, 0xfffffffc, RZ, 0xc0, !PT ;  /* 0xfffffffc11617812 */ /* 0x000fe200078ec0ff */
[----:B------:R-:W-:Y:S01]  /*0a20*/  IMAD.MOV.U32 R224, RZ, RZ, 0x5 ;  /* 0x00000005ffe07424 */ /* 0x000fe200078e00ff */
[----:B------:R-:W-:Y:S01]  /*0a30*/  SHF.R.S32.HI R238, RZ, 0x2, R17 ;  /* 0x00000002ffee7819 */ /* 0x000fe20000011411 */
[----:B------:R-:W-:Y:S01]  /*0a40*/  IMAD R93, R153, -0x30, R98 ;  /* 0xffffffd0995d7824 */ /* 0x000fe200078e0262 */
[----:B------:R-:W-:Y:S01]  /*0a50*/  SHF.R.S32.HI R11, RZ, 0x1f, R0 ;  /* 0x0000001fff0b7819 */ /* 0x000fe20000011400 */
[----:B------:R-:W-:Y:S01]  /*0a60*/  IMAD.IADD R97, R92, 0x1, -R97 ;  /* 0x000000015c617824 */ /* 0x000fe200078e0a61 */
[----:B------:R-:W-:Y:S01]  /*0a70*/  LEA.HI R7, R15, R92, RZ, 0x3 ;  /* 0x0000005c0f077211 */ /* 0x000fe200078f18ff */
[----:B------:R-:W-:Y:S01]  /*0a80*/  IMAD.MOV.U32 R225, RZ, RZ, c[0x0][0x208] ;  /* 0x00008200ffe17624 */ /* 0x000fe200078e00ff */
[----:B------:R-:W-:Y:S01]  /*0a90*/  LEA.HI R17, R17, R238, RZ, 0x1 ;  /* 0x000000ee11117211 */ /* 0x000fe200078f08ff */
[----:B------:R-:W-:Y:S01]  /*0aa0*/  IMAD R2, R97, 0x20, R238 ;  /* 0x0000002061027824 */ /* 0x000fe200078e02ee */
[----:B------:R-:W-:Y:S01]  /*0ab0*/  LEA.HI R95, R15, R92, RZ, 0x5 ;  /* 0x0000005c0f5f7211 */ /* 0x000fe200078f28ff */
[----:B------:R-:W-:Y:S01]  /*0ac0*/  IMAD.SHL.U32 R30, R97, 0x8, RZ ;  /* 0x00000008611e7824 */ /* 0x000fe200078e00ff */
[----:B------:R-:W-:-:S02]  /*0ad0*/  LOP3.LUT R17, R17, 0x7fffffe, RZ, 0xc0, !PT ;  /* 0x07fffffe11117812 */ /* 0x000fc400078ec0ff */
[----:B------:R-:W-:Y:S02]  /*0ae0*/  IADD3 R2, R2, UR11, RZ ;  /* 0x0000000b02027c10 */ /* 0x000fe4000fffe0ff */
[C---:B------:R-:W-:Y:S01]  /*0af0*/  IADD3 R16, R238.reuse, UR11, RZ ;  /* 0x0000000bee107c10 */ /* 0x040fe2000fffe0ff */
[----:B------:R-:W-:Y:S01]  /*0b00*/  IMAD.IADD R17, R238, 0x1, -R17 ;  /* 0x00000001ee117824 */ /* 0x000fe200078e0a11 */
[----:B------:R-:W-:Y:S01]  /*0b10*/  SHF.R.S32.HI R94, RZ, 0x5, R95 ;  /* 0x00000005ff5e7819 */ /* 0x000fe2000001145f */
[----:B-1----:R-:W-:Y:S01]  /*0b20*/  IMAD.WIDE.U32 R12, R32, c[0x0][0x1b8], RZ ;  /* 0x00006e00200c7a25 */ /* 0x002fe200078e00ff */
[----:B------:R-:W-:Y:S02]  /*0b30*/  SHF.R.S32.HI R9, RZ, 0x1f, R32 ;  /* 0x0000001fff097819 */ /* 0x000fe40000011420 */
[----:B------:R-:W-:Y:S01]  /*0b40*/  SHF.R.S32.HI R31, RZ, 0x1f, R30 ;  /* 0x0000001fff1f7819 */ /* 0x000fe2000001141e */
[----:B------:R-:W-:Y:S01]  /*0b50*/  @P1 IMAD.HI.U32 R4, R2, c[0x0][0x2c8], RZ ;  /* 0x0000b20002041a27 */ /* 0x000fe200078e00ff */
[----:B------:R-:W-:-:S02]  /*0b60*/  ISETP.GE.AND P5, PT, R30, c[0x0][0x198], PT ;  /* 0x000066001e007a0c */ /* 0x000fc40003fa6270 */
[----:B------:R-:W-:Y:S01]  /*0b70*/  IADD3 R101, R153, -0x1, RZ ;  /* 0xffffffff99657810 */ /* 0x000fe20007ffe0ff */
[----:B------:R-:W-:Y:S01]  /*0b80*/  IMAD R3, R9, c[0x0][0x1b8], RZ ;  /* 0x00006e0009037a24 */ /* 0x000fe200078e02ff */
[----:B------:R-:W-:Y:S01]  /*0b90*/  IADD3 R72, R93, c[0x0][0x1d0], -R238 ;  /* 0x000074005d487a10 */ /* 0x000fe20007ffe8ee */
[----:B------:R-:W-:Y:S01]  /*0ba0*/  IMAD.MOV.U32 R6, RZ, RZ, R2 ;  /* 0x000000ffff067224 */ /* 0x000fe200078e0002 */
[----:B------:R-:W-:Y:S01]  /*0bb0*/  @P0 SHF.R.U32.HI R6, RZ, c[0x0][0x2cc], R4 ;  /* 0x0000b300ff060a19 */ /* 0x000fe20000011604 */
[----:B------:R-:W-:Y:S01]  /*0bc0*/  IMAD R3, R32, c[0x0][0x1bc], R3 ;  /* 0x00006f0020037a24 */ /* 0x000fe200078e0203 */
[----:B------:R-:W-:Y:S01]  /*0bd0*/  SHF.R.S32.HI R29, RZ, 0x1f, R101 ;  /* 0x0000001fff1d7819 */ /* 0x000fe20000011465 */
[----:B------:R-:W-:Y:S01]  /*0be0*/  IMAD R218, R94, 0x8, R17 ;  /* 0x000000085eda7824 */ /* 0x000fe200078e0211 */
[----:B------:R-:W-:Y:S01]  /*0bf0*/  SHF.R.S32.HI R5, RZ, 0x1f, R6 ;  /* 0x0000001fff057819 */ /* 0x000fe20000011406 */
[----:B------:R-:W-:Y:S02]  /*0c00*/  IMAD.IADD R13, R13, 0x1, R3 ;  /* 0x000000010d0d7824 */ /* 0x000fe400078e0203 */
[----:B------:R-:W-:-:S02]  /*0c10*/  IMAD R3, R11, c[0x0][0x1c0], RZ ;  /* 0x000070000b037a24 */ /* 0x000fc400078e02ff */
[----:B------:R-:W-:-:S04]  /*0c20*/  IMAD.WIDE.U32 R12, R0, c[0x0][0x1c0], R12 ;  /* 0x00007000000c7a25 */ /* 0x000fc800078e000c */
[----:B------:R-:W-:Y:S02]  /*0c30*/  IMAD R4, R0, c[0x0][0x1c4], R3 ;  /* 0x0000710000047a24 */ /* 0x000fe400078e0203 */
[----:B------:R-:W-:Y:S02]  /*0c40*/  IMAD.MOV R3, RZ, RZ, -R6 ;  /* 0x000000ffff037224 */ /* 0x000fe400078e0a06 */
[----:B------:R-:W-:Y:S02]  /*0c50*/  IMAD.IADD R13, R13, 0x1, R4 ;  /* 0x000000010d0d7824 */ /* 0x000fe400078e0204 */
[----:B------:R-:W-:Y:S02]  /*0c60*/  IMAD R3, R3, c[0x0][0x2c4], R2 ;  /* 0x0000b10003037a24 */ /* 0x000fe400078e0202 */
[----:B------:R-:W-:Y:S02]  /*0c70*/  IMAD R5, R5, c[0x0][0x1b0], RZ ;  /* 0x00006c0005057a24 */ /* 0x000fe400078e02ff */
[----:B------:R-:W-:Y:S01]  /*0c80*/  IMAD.WIDE.U32 R12, R6, c[0x0][0x1b0], R12 ;  /* 0x00006c00060c7a25 */ /* 0x000fe200078e000c */
[----:B------:R-:W-:-:S03]  /*0c90*/  SHF.R.S32.HI R2, RZ, 0x1f, R3 ;  /* 0x0000001fff027819 */ /* 0x000fc60000011403 */
[----:B------:R-:W-:Y:S01]  /*0ca0*/  IMAD R5, R6, c[0x0][0x1b4], R5 ;  /* 0x00006d0006057a24 */ /* 0x000fe200078e0205 */
[----:B------:R-:W-:Y:S01]  /*0cb0*/  SHF.R.S32.HI R6, RZ, 0x3, R7 ;  /* 0x00000003ff067819 */ /* 0x000fe20000011407 */
[----:B------:R-:W-:Y:S01]  /*0cc0*/  IMAD R2, R2, c[0x0][0x1a8], RZ ;  /* 0x00006a0002027a24 */ /* 0x000fe200078e02ff */
[----:B------:R-:W-:Y:S01]  /*0cd0*/  LOP3.LUT R7, R7, 0xfffffff8, RZ, 0xc0, !PT ;  /* 0xfffffff807077812 */ /* 0x000fe200078ec0ff */
[----:B------:R-:W-:Y:S02]  /*0ce0*/  IMAD.IADD R13, R13, 0x1, R5 ;  /* 0x000000010d0d7824 */ /* 0x000fe400078e0205 */
[C---:B------:R-:W-:Y:S02]  /*0cf0*/  IMAD R5, R3.reuse, c[0x0][0x1ac], R2 ;  /* 0x00006b0003057a24 */ /* 0x040fe400078e0202 */
[----:B------:R-:W-:Y:S01]  /*0d00*/  IMAD.WIDE.U32 R2, R3, c[0x0][0x1a8], R12 ;  /* 0x00006a0003027a25 */ /* 0x000fe200078e000c */
[----:B------:R-:W-:-:S03]  /*0d10*/  IADD3 R12, R30, 0x40, RZ ;  /* 0x000000401e0c7810 */ /* 0x000fc60007ffe0ff */
[----:B------:R-:W-:Y:S01]  /*0d20*/  IMAD.IADD R5, R3, 0x1, R5 ;  /* 0x0000000103057824 */ /* 0x000fe200078e0205 */
[----:B------:R-:W-:Y:S01]  /*0d30*/  LEA R8, P0, R2, c[0x0][0x160], 0x1 ;  /* 0x0000580002087a11 */ /* 0x000fe200078008ff */
[----:B------:R-:W-:Y:S01]  /*0d40*/  IMAD.SHL.U32 R13, R6, 0x40, RZ ;  /* 0x00000040060d7824 */ /* 0x000fe200078e00ff */
[----:B------:R-:W-:Y:S01]  /*0d50*/  IADD3 R3, R16, 0x20, RZ ;  /* 0x0000002010037810 */ /* 0x000fe20007ffe0ff */
[----:B------:R-:W-:Y:S01]  /*0d60*/  IMAD.SHL.U32 R6, R6, 0x8, RZ ;  /* 0x0000000806067824 */ /* 0x000fe200078e00ff */
[----:B------:R-:W-:Y:S01]  /*0d70*/  LEA.HI.X R5, R2, c[0x0][0x164], R5, 0x1, P0 ;  /* 0x0000590002057a11 */ /* 0x000fe200000f0c05 */
[----:B------:R-:W1:Y:S01]  /*0d80*/  SHFL.IDX PT, R22, R8, RZ, 0x1c1f ;  /* 0x001c1fff08167589 */ /* 0x000e6200000e0000 */
[----:B------:R-:W-:Y:S01]  /*0d90*/  LOP3.LUT R13, R13, 0xc0, RZ, 0xc0, !PT ;  /* 0x000000c00d0d7812 */ /* 0x000fe200078ec0ff */
[----:B------:R-:W-:Y:S01]  /*0da0*/  IMAD R52, R29, c[0x0][0x208], RZ ;  /* 0x000082001d347a24 */ /* 0x000fe200078e02ff */
[----:B------:R-:W-:Y:S01]  /*0db0*/  ISETP.GE.AND P0, PT, R16, UR4, PT ;  /* 0x0000000410007c0c */ /* 0x000fe2000bf06270 */
[----:B------:R-:W3:Y:S01]  /*0dc0*/  SHFL.IDX PT, R23, R5, RZ, 0x1c1f ;  /* 0x001c1fff05177589 */ /* 0x000ee200000e0000 */
[----:B------:R-:W-:Y:S01]  /*0dd0*/  LOP3.LUT R2, R13, 0x18, R30, 0xf8, !PT ;  /* 0x000000180d027812 */ /* 0x000fe200078ef81e */
[----:B------:R-:W-:Y:S01]  /*0de0*/  IMAD.WIDE.U32 R54, R101, c[0x0][0x208], RZ ;  /* 0x0000820065367a25 */ /* 0x000fe200078e00ff */
[----:B------:R-:W-:Y:S01]  /*0df0*/  SHF.R.U32.HI R13, RZ, 0x3, R13 ;  /* 0x00000003ff0d7819 */ /* 0x000fe2000001160d */
[----:B------:R-:W4:Y:S01]  /*0e00*/  SHFL.IDX PT, R18, R8, 0x1, 0x1c1f ;  /* 0x003c1f0008127f89 */ /* 0x000f2200000e0000 */
[----:B------:R-:W-:Y:S01]  /*0e10*/  ISETP.GE.AND P2, PT, R3, UR4, PT ;  /* 0x0000000403007c0c */ /* 0x000fe2000bf46270 */
[----:B------:R-:W-:Y:S01]  /*0e20*/  IMAD R52, R101, c[0x0][0x20c], R52 ;  /* 0x0000830065347a24 */ /* 0x000fe200078e0234 */
[----:B------:R-:W-:Y:S01]  /*0e30*/  LOP3.LUT R13, R2, R13, RZ, 0x3c, !PT ;  /* 0x0000000d020d7212 */ /* 0x000fe200078e3cff */
[----:B------:R-:W5:Y:S01]  /*0e40*/  SHFL.IDX PT, R19, R5, 0x1, 0x1c1f ;  /* 0x003c1f0005137f89 */ /* 0x000f6200000e0000 */
[C---:B------:R-:W-:Y:S01]  /*0e50*/  IADD3 R2, R16.reuse, 0x40, RZ ;  /* 0x0000004010027810 */ /* 0x040fe20007ffe0ff */
[----:B------:R-:W-:Y:S01]  /*0e60*/  IMAD.IADD R52, R55, 0x1, R52 ;  /* 0x0000000137347824 */ /* 0x000fe200078e0234 */
[----:B------:R-:W-:Y:S01]  /*0e70*/  IADD3 R16, R16, 0x60, RZ ;  /* 0x0000006010107810 */ /* 0x000fe20007ffe0ff */
[----:B------:R-:W-:Y:S01]  /*0e80*/  IMAD.U32 R218, R218, 0x20, R13 ;  /* 0x00000020dada7824 */ /* 0x000fe200078e000d */
[----:B------:R-:W-:Y:S01]  /*0e90*/  IADD3 R13, R30, 0x20, RZ ;  /* 0x000000201e0d7810 */ /* 0x000fe20007ffe0ff */
[----:B------:R-:W-:Y:S01]  /*0ea0*/  SHFL.IDX PT, R14, R8, 0x2, 0x1c1f ;  /* 0x005c1f00080e7f89 */ /* 0x000fe200000e0000 */
[----:B------:R-:W-:Y:S01]  /*0eb0*/  @!P0 SHF.R.S32.HI R3, RZ, 0x1f, R12 ;  /* 0x0000001fff038819 */ /* 0x000fe2000001140c */
[----:B------:R-:W-:Y:S01]  /*0ec0*/  IMAD.SHL.U32 R218, R218, 0x2, RZ ;  /* 0x00000002dada7824 */ /* 0x000fe200078e00ff */
[----:B------:R-:W-:Y:S01]  /*0ed0*/  @!P0 SHF.R.S32.HI R4, RZ, 0x1f, R13 ;  /* 0x0000001fff048819 */ /* 0x000fe2000001140d */
[----:B------:R-:W-:Y:S01]  /*0ee0*/  IMAD R52, R52, 0x30, RZ ;  /* 0x0000003034347824 */ /* 0x000fe200078e02ff */
[----:B------:R-:W-:-:S02]  /*0ef0*/  @!P0 LEA.HI R3, R3, R12, RZ, 0x3 ;  /* 0x0000000c03038211 */ /* 0x000fc400078f18ff */
[----:B-1----:R-:W-:Y:S02]  /*0f00*/  @!P0 LEA R20, P1, R30, R22, 0x1 ;  /* 0x000000161e148211 */ /* 0x002fe400078208ff */
[----:B------:R-:W-:Y:S02]  /*0f10*/  @!P0 LEA.HI R4, R4, R13, RZ, 0x3 ;  /* 0x0000000d04048211 */ /* 0x000fe400078f18ff */
[----:B------:R-:W-:Y:S02]  /*0f20*/  ISETP.GE.AND P4, PT, R13, c[0x0][0x198], PT ;  /* 0x000066000d007a0c */ /* 0x000fe40003f86270 */
[----:B---3--:R-:W-:Y:S02]  /*0f30*/  @!P0 LEA.HI.X R21, R30, R23, R31, 0x1, P1 ;  /* 0x000000171e158211 */ /* 0x008fe400008f0c1f */
[----:B------:R-:W-:Y:S02]  /*0f40*/  @!P0 LOP3.LUT R4, R4, 0xfffffff8, RZ, 0xc0, !PT ;  /* 0xfffffff804048812 */ /* 0x000fe400078ec0ff */
[----:B------:R-:W-:Y:S01]  /*0f50*/  ISETP.GE.AND P1, PT, R12, c[0x0][0x198], PT ;  /* 0x000066000c007a0c */ /* 0x000fe20003f26270 */
[----:B------:R4:W-:Y:S01]  /*0f60*/  @!P0 LDGSTS.E.BYPASS.LTC128B.128 [R218+0x6080], [R20.64], !P5 ;  /* 0x0608000014da8fae */ /* 0x0009e2000e901d48 */
[----:B------:R-:W-:Y:S01]  /*0f70*/  @!P0 LOP3.LUT R3, R3, 0xfffffff8, RZ, 0xc0, !PT ;  /* 0xfffffff803038812 */ /* 0x000fe200078ec0ff */
[----:B------:R-:W-:Y:S01]  /*0f80*/  @!P0 IMAD.WIDE R24, R4, 0x2, R22 ;  /* 0x0000000204188825 */ /* 0x000fe200078e0216 */
[----:B------:R-:W-:-:S02]  /*0f90*/  ISETP.GE.AND P6, PT, R2, UR4, PT ;  /* 0x0000000402007c0c */ /* 0x000fc4000bfc6270 */
[----:B------:R-:W-:Y:S01]  /*0fa0*/  @!P2 SHF.R.S32.HI R4, RZ, 0x1f, R13 ;  /* 0x0000001fff04a819 */ /* 0x000fe2000001140d */
[----:B------:R-:W-:Y:S01]  /*0fb0*/  @!P0 IMAD.WIDE R22, R3, 0x2, R22 ;  /* 0x0000000203168825 */ /* 0x000fe200078e0216 */
[----:B------:R-:W-:Y:S01]  /*0fc0*/  LEA.HI R2, R15, R92, RZ, 0x4 ;  /* 0x0000005c0f027211 */ /* 0x000fe200078f20ff */
[----:B------:R1:W-:Y:S01]  /*0fd0*/  @!P0 LDGSTS.E.BYPASS.LTC128B.128 [R218+0x8080], [R24.64], !P4 ;  /* 0x0808000018da8fae */ /* 0x0003e2000e101d48 */
[----:B------:R-:W-:Y:S02]  /*0fe0*/  @!P2 SHF.R.S32.HI R3, RZ, 0x1f, R12 ;  /* 0x0000001fff03a819 */ /* 0x000fe4000001140c */
[----:B------:R-:W-:Y:S01]  /*0ff0*/  @!P2 LEA.HI R4, R4, R13, RZ, 0x3 ;  /* 0x0000000d0404a211 */ /* 0x000fe200078f18ff */
[----:B------:R-:W3:Y:S01]  /*1000*/  SHFL.IDX PT, R15, R5, 0x2, 0x1c1f ;  /* 0x005c1f00050f7f89 */ /* 0x000ee200000e0000 */
[----:B------:R-:W-:Y:S02]  /*1010*/  SHF.R.S32.HI R17, RZ, 0x4, R2 ;  /* 0x00000004ff117819 */ /* 0x000fe40000011402 */
[----:B------:R-:W-:Y:S01]  /*1020*/  @!P2 LEA.HI R3, R3, R12, RZ, 0x3 ;  /* 0x0000000c0303a211 */ /* 0x000fe200078f18ff */
[----:B------:R3:W-:Y:S01]  /*1030*/  @!P0 LDGSTS.E.BYPASS.LTC128B.128 [R218+0xa080], [R22.64], !P1 ;  /* 0x0a08000016da8fae */ /* 0x0007e2000c901d48 */
[----:B------:R-:W-:-:S02]  /*1040*/  @!P2 LOP3.LUT R4, R4, 0xfffffff8, RZ, 0xc0, !PT ;  /* 0xfffffff80404a812 */ /* 0x000fc400078ec0ff */
[----:B------:R-:W-:Y:S02]  /*1050*/  LEA.HI R10, R2, R17, RZ, 0x1 ;  /* 0x00000011020a7211 */ /* 0x000fe400078f08ff */
[----:B------:R-:W-:Y:S02]  /*1060*/  @!P2 LOP3.LUT R3, R3, 0xfffffff8, RZ, 0xc0, !PT ;  /* 0xfffffff80303a812 */ /* 0x000fe400078ec0ff */
[----:B------:R-:W-:Y:S02]  /*1070*/  LOP3.LUT R10, R10, 0xfffffffe, RZ, 0xc0, !PT ;  /* 0xfffffffe0a0a7812 */ /* 0x000fe400078ec0ff */
[----:B----4-:R-:W-:-:S04]  /*1080*/  @!P2 LEA R20, P0, R30, R18, 0x1 ;  /* 0x000000121e14a211 */ /* 0x010fc800078008ff */
[----:B-----5:R-:W-:Y:S02]  /*1090*/  @!P2 LEA.HI.X R21, R30, R19, R31, 0x1, P0 ;  /* 0x000000131e15a211 */ /* 0x020fe400000f0c1f */
[----:B------:R-:W-:Y:S01]  /*10a0*/  ISETP.GE.AND P0, PT, R16, UR4, PT ;  /* 0x0000000410007c0c */ /* 0x000fe2000bf06270 */
[--C-:B-1----:R-:W-:Y:S02]  /*10b0*/  @!P2 IMAD.WIDE R24, R4, 0x2, R18.reuse ;  /* 0x000000020418a825 */ /* 0x102fe400078e0212 */
[----:B------:R1:W-:Y:S02]  /*10c0*/  @!P2 LDGSTS.E.BYPASS.LTC128B.128 [R218+0x6880], [R20.64], !P5 ;  /* 0x0688000014daafae */ /* 0x0003e4000e901d48 */
[----:B------:R-:W-:Y:S01]  /*10d0*/  @!P2 IMAD.WIDE R18, R3, 0x2, R18 ;  /* 0x000000020312a825 */ /* 0x000fe200078e0212 */
[----:B------:R-:W-:Y:S01]  /*10e0*/  @!P6 SHF.R.S32.HI R3, RZ, 0x1f, R12 ;  /* 0x0000001fff03e819 */ /* 0x000fe2000001140c */
[----:B------:R4:W-:Y:S02]  /*10f0*/  @!P2 LDGSTS.E.BYPASS.LTC128B.128 [R218+0x8880], [R24.64], !P4 ;  /* 0x0888000018daafae */ /* 0x0009e4000e101d48 */
[----:B------:R-:W-:Y:S01]  /*1100*/  IMAD.IADD R4, R17, 0x1, -R10 ;  /* 0x0000000111047824 */ /* 0x000fe200078e0a0a */
[----:B------:R-:W-:Y:S01]  /*1110*/  @!P6 SHF.R.S32.HI R10, RZ, 0x1f, R13 ;  /* 0x0000001fff0ae819 */ /* 0x000fe2000001140d */
[----:B---3--:R-:W3:Y:S01]  /*1120*/  SHFL.IDX PT, R22, R8, 0x3, 0x1c1f ;  /* 0x007c1f0008167f89 */ /* 0x008ee200000e0000 */
[----:B------:R-:W-:Y:S01]  /*1130*/  @!P6 LEA.HI R3, R3, R12, RZ, 0x3 ;  /* 0x0000000c0303e211 */ /* 0x000fe200078f18ff */
[----:B------:R-:W-:Y:S01]  /*1140*/  IMAD.SHL.U32 R96, R4, 0x8, RZ ;  /* 0x0000000804607824 */ /* 0x000fe200078e00ff */
[----:B------:R-:W-:Y:S01]  /*1150*/  @!P6 LEA.HI R10, R10, R13, RZ, 0x3 ;  /* 0x0000000d0a0ae211 */ /* 0x000fe200078f18ff */
[----:B------:R5:W5:Y:S01]  /*1160*/  SHFL.IDX PT, R23, R5, 0x3, 0x1c1f ;  /* 0x007c1f0005177f89 */ /* 0x000b6200000e0000 */
[----:B------:R-:W-:-:S02]  /*1170*/  @!P6 LOP3.LUT R3, R3, 0xfffffff8, RZ, 0xc0, !PT ;  /* 0xfffffff80303e812 */ /* 0x000fc400078ec0ff */
[----:B------:R-:W-:Y:S01]  /*1180*/  @!P6 LOP3.LUT R17, R10, 0xfffffff8, RZ, 0xc0, !PT ;  /* 0xfffffff80a11e812 */ /* 0x000fe200078ec0ff */
[----:B------:R2:W-:Y:S02]  /*1190*/  @!P2 LDGSTS.E.BYPASS.LTC128B.128 [R218+0xa880], [R18.64], !P1 ;  /* 0x0a88000012daafae */ /* 0x0005e4000c901d48 */
[----:B------:R-:W-:Y:S01]  /*11a0*/  @!P6 IMAD.WIDE R26, R3, 0x2, R14 ;  /* 0x00000002031ae825 */ /* 0x000fe200078e020e */
[----:B------:R-:W-:Y:S02]  /*11b0*/  IADD3 R3, R93, c[0x0][0x1d0], RZ ;  /* 0x000074005d037a10 */ /* 0x000fe40007ffe0ff */
[----:B-1----:R-:W-:-:S04]  /*11c0*/  @!P6 LEA R20, P2, R30, R14, 0x1 ;  /* 0x0000000e1e14e211 */ /* 0x002fc800078408ff */
[C---:B------:R-:W-:Y:S01]  /*11d0*/  @!P6 LEA.HI.X R21, R30.reuse, R15, R31, 0x1, P2 ;  /* 0x0000000f1e15e211 */ /* 0x040fe200010f0c1f */
[----:B----4-:R-:W-:Y:S01]  /*11e0*/  @!P6 IMAD.WIDE R24, R17, 0x2, R14 ;  /* 0x000000021118e825 */ /* 0x010fe200078e020e */
[----:B------:R-:W-:Y:S02]  /*11f0*/  IMNMX R17, R3, 0x30, PT ;  /* 0x0000003003117817 */ /* 0x000fe40003800200 */
[----:B---3--:R-:W-:Y:S01]  /*1200*/  @!P0 LEA R14, P2, R30, R22, 0x1 ;  /* 0x000000161e0e8211 */ /* 0x008fe200078408ff */
[----:B------:R1:W-:Y:S01]  /*1210*/  @!P6 LDGSTS.E.BYPASS.LTC128B.128 [R218+0x7080], [R20.64], !P5 ;  /* 0x0708000014daefae */ /* 0x0003e2000e901d48 */
[--C-:B-----5:R-:W-:Y:S01]  /*1220*/  SHF.R.S32.HI R5, RZ, 0x1f, R238.reuse ;  /* 0x0000001fff057819 */ /* 0x120fe200000114ee */
[----:B------:R-:W-:Y:S02]  /*1230*/  IMAD.IADD R8, R17, 0x1, -R238 ;  /* 0x0000000111087824 */ /* 0x000fe400078e0aee */
[----:B------:R-:W-:Y:S01]  /*1240*/  IMAD.WIDE.U32 R16, R238, c[0x0][0x1e0], R30 ;  /* 0x00007800ee107a25 */ /* 0x000fe200078e001e */
[----:B------:R3:W-:Y:S03]  /*1250*/  @!P6 LDGSTS.E.BYPASS.LTC128B.128 [R218+0x9080], [R24.64], !P4 ;  /* 0x0908000018daefae */ /* 0x0007e6000e101d48 */
[C---:B------:R-:W-:Y:S01]  /*1260*/  IMAD R15, R5.reuse, c[0x0][0x1e0], RZ ;  /* 0x00007800050f7a24 */ /* 0x040fe200078e02ff */
[----:B------:R3:W-:Y:S01]  /*1270*/  @!P6 LDGSTS.E.BYPASS.LTC128B.128 [R218+0xb080], [R26.64], !P1 ;  /* 0x0b0800001adaefae */ /* 0x0007e2000c901d48 */
[----:B------:R-:W-:Y:S01]  /*1280*/  ISETP.GE.AND P6, PT, R30, c[0x0][0x1d4], PT ;  /* 0x000075001e007a0c */ /* 0x000fe20003fc6270 */
[----:B------:R-:W-:-:S02]  /*1290*/  IMAD R5, R5, c[0x0][0x208], RZ ;  /* 0x0000820005057a24 */ /* 0x000fc400078e02ff */
[----:B------:R-:W-:Y:S01]  /*12a0*/  IMAD R10, R238, c[0x0][0x1e4], R15 ;  /* 0x00007900ee0a7a24 */ /* 0x000fe200078e020f */
[--C-:B------:R-:W-:Y:S01]  /*12b0*/  @!P0 LEA.HI.X R15, R30, R23, R31.reuse, 0x1, P2 ;  /* 0x000000171e0f8211 */ /* 0x100fe200010f0c1f */
[----:B------:R-:W-:Y:S01]  /*12c0*/  IMAD.WIDE.U32 R30, R238, c[0x0][0x208], R30 ;  /* 0x00008200ee1e7a25 */ /* 0x000fe200078e001e */
[----:B------:R-:W-:Y:S02]  /*12d0*/  ISETP.GE.AND P2, PT, R8, 0x21, PT ;  /* 0x000000210800780c */ /* 0x000fe40003f46270 */
[----:B------:R-:W-:Y:S01]  /*12e0*/  SEL R73, RZ, 0x1, P6 ;  /* 0x00000001ff497807 */ /* 0x000fe20003000000 */
[----:B------:R4:W-:Y:S01]  /*12f0*/  @!P0 LDGSTS.E.BYPASS.LTC128B.128 [R218+0x7880], [R14.64], !P5 ;  /* 0x078800000eda8fae */ /* 0x0009e2000e901d48 */
[----:B------:R-:W-:Y:S01]  /*1300*/  ISETP.GE.AND P5, PT, R13, c[0x0][0x1d4], PT ;  /* 0x000075000d007a0c */ /* 0x000fe20003fa6270 */
[----:B-1----:R-:W-:Y:S01]  /*1310*/  IMAD.IADD R21, R17, 0x1, R10 ;  /* 0x0000000111157824 */ /* 0x002fe200078e020a */
[----:B------:R-:W-:Y:S01]  /*1320*/  @!P0 SHF.R.S32.HI R17, RZ, 0x1f, R12 ;  /* 0x0000001fff118819 */ /* 0x000fe2000001140c */
[----:B------:R-:W-:-:S03]  /*1330*/  IMAD.MOV.U32 R20, RZ, RZ, R16 ;  /* 0x000000ffff147224 */ /* 0x000fc600078e0010 */
[----:B------:R-:W-:Y:S01]  /*1340*/  @!P0 LEA.HI R17, R17, R12, RZ, 0x3 ;  /* 0x0000000c11118211 */ /* 0x000fe200078f18ff */
[----:B------:R-:W-:-:S03]  /*1350*/  IMAD.WIDE.U32 R220, R32, c[0x0][0x1e8], R20 ;  /* 0x00007a0020dc7a25 */ /* 0x000fc600078e0014 */
[----:B------:R-:W-:Y:S02]  /*1360*/  @!P0 LOP3.LUT R17, R17, 0xfffffff8, RZ, 0xc0, !PT ;  /* 0xfffffff811118812 */ /* 0x000fe400078ec0ff */
[----:B----4-:R-:W-:-:S05]  /*1370*/  LOP3.LUT R15, R2, 0xfffffff0, RZ, 0xc0, !PT ;  /* 0xfffffff0020f7812 */ /* 0x010fca00078ec0ff */
[----:B------:R-:W-:-:S05]  /*1380*/  IMAD.IADD R15, R92, 0x1, -R15 ;  /* 0x000000015c0f7824 */ /* 0x000fca00078e0a0f */
[----:B------:R-:W-:Y:S02]  /*1390*/  LEA.HI R100, R15, R15, RZ, 0x1 ;  /* 0x0000000f0f647211 */ /* 0x000fe400078f08ff */
[----:B--2---:R-:W-:Y:S01]  /*13a0*/  @P3 SHF.R.S32.HI R235, RZ, 0x1f, R234 ;  /* 0x0000001fffeb3819 */ /* 0x004fe200000114ea */
[----:B------:R-:W-:Y:S01]  /*13b0*/  @!P3 IMAD.MOV.U32 R234, RZ, RZ, R0 ;  /* 0x000000ffffeab224 */ /* 0x000fe200078e0000 */
[----:B------:R-:W-:Y:S01]  /*13c0*/  @!P0 SHF.R.S32.HI R0, RZ, 0x1f, R13 ;  /* 0x0000001fff008819 */ /* 0x000fe2000001140d */
[----:B------:R-:W-:Y:S01]  /*13d0*/  @!P3 IMAD.MOV.U32 R235, RZ, RZ, R11 ;  /* 0x000000ffffebb224 */ /* 0x000fe200078e000b */
[----:B------:R-:W-:Y:S01]  /*13e0*/  ISETP.GE.AND P3, PT, R8, 0x1, PT ;  /* 0x000000010800780c */ /* 0x000fe20003f66270 */
[----:B------:R-:W-:Y:S01]  /*13f0*/  IMAD R11, R9, c[0x0][0x1e8], RZ ;  /* 0x00007a00090b7a24 */ /* 0x000fe200078e02ff */
[----:B------:R-:W-:Y:S01]  /*1400*/  @!P0 LEA.HI R0, R0, R13, RZ, 0x3 ;  /* 0x0000000d00008211 */ /* 0x000fe200078f18ff */
[----:B------:R-:W-:Y:S01]  /*1410*/  IMAD R229, R235, c[0x0][0x1f0], RZ ;  /* 0x00007c00ebe57a24 */ /* 0x000fe200078e02ff */
[----:B------:R-:W-:Y:S01]  /*1420*/  SHF.R.S32.HI R13, RZ, 0x1, R100 ;  /* 0x00000001ff0d7819 */ /* 0x000fe20000011464 */
[----:B------:R-:W-:Y:S01]  /*1430*/  IMAD R11, R32, c[0x0][0x1ec], R11 ;  /* 0x00007b00200b7a24 */ /* 0x000fe200078e020b */
[----:B------:R-:W-:Y:S01]  /*1440*/  @!P0 LOP3.LUT R19, R0, 0xfffffff8, RZ, 0xc0, !PT ;  /* 0xfffffff800138812 */ /* 0x000fe200078ec0ff */
[----:B------:R-:W-:Y:S01]  /*1450*/  IMAD R229, R234, c[0x0][0x1f4], R229 ;  /* 0x00007d00eae57a24 */ /* 0x000fe200078e02e5 */
[----:B------:R-:W-:Y:S01]  /*1460*/  SHF.R.S32.HI R8, RZ, 0x1f, R15 ;  /* 0x0000001fff087819 */ /* 0x000fe2000001140f */
[----:B------:R-:W-:-:S02]  /*1470*/  IMAD.IADD R221, R221, 0x1, R11 ;  /* 0x00000001dddd7824 */ /* 0x000fc400078e020b */
[----:B------:R-:W-:Y:S01]  /*1480*/  @!P0 IMAD.WIDE R18, R19, 0x2, R22 ;  /* 0x0000000213128825 */ /* 0x000fe200078e0216 */
[----:B------:R-:W-:-:S03]  /*1490*/  LEA.HI R8, R8, R15, RZ, 0x3 ;  /* 0x0000000f08087211 */ /* 0x000fc600078f18ff */
[----:B------:R-:W-:Y:S01]  /*14a0*/  @!P0 IMAD.WIDE R22, R17, 0x2, R22 ;  /* 0x0000000211168825 */ /* 0x000fe200078e0216 */
[----:B------:R1:W-:Y:S01]  /*14b0*/  @!P0 LDGSTS.E.BYPASS.LTC128B.128 [R218+0x9880], [R18.64], !P4 ;  /* 0x0988000012da8fae */ /* 0x0003e2000e101d48 */
[----:B------:R-:W-:Y:S02]  /*14c0*/  ISETP.GE.AND P4, PT, R12, c[0x0][0x1d4], PT ;  /* 0x000075000c007a0c */ /* 0x000fe40003f86270 */
[C---:B------:R-:W-:Y:S01]  /*14d0*/  IMAD R11, R98.reuse, c[0x0][0x1e4], RZ ;  /* 0x00007900620b7a24 */ /* 0x040fe200078e02ff */
[----:B------:R2:W-:Y:S01]  /*14e0*/  @!P0 LDGSTS.E.BYPASS.LTC128B.128 [R218+0xb880], [R22.64], !P1 ;  /* 0x0b88000016da8fae */ /* 0x0005e2000c901d48 */
[----:B------:R-:W-:Y:S01]  /*14f0*/  IMAD.WIDE.U32 R98, R98, c[0x0][0x1e0], RZ ;  /* 0x0000780062627a25 */ /* 0x000fe200078e00ff */
[----:B------:R-:W-:Y:S02]  /*1500*/  SEL R76, RZ, 0x4, P4 ;  /* 0x00000004ff4c7807 */ /* 0x000fe40002000000 */
[----:B------:R-:W0:Y:S01]  /*1510*/  LDGDEPBAR ;  /* 0x00000000000079af */ /* 0x000e220000000000 */
[----:B------:R-:W-:-:S02]  /*1520*/  IMAD.IADD R2, R99, 0x1, R11 ;  /* 0x0000000163027824 */ /* 0x000fc400078e020b */
[----:B------:R-:W-:-:S04]  /*1530*/  IMAD.WIDE.U32 R220, R234, c[0x0][0x1f0], R220 ;  /* 0x00007c00eadc7a25 */ /* 0x000fc800078e00dc */
[----:B------:R-:W-:Y:S02]  /*1540*/  IMAD R17, R2, R101, RZ ;  /* 0x0000006502117224 */ /* 0x000fe400078e02ff */
[----:B------:R-:W-:Y:S02]  /*1550*/  IMAD.IADD R229, R221, 0x1, R229 ;  /* 0x00000001dde57824 */ /* 0x000fe400078e02e5 */
[----:B------:R-:W-:Y:S02]  /*1560*/  IMAD.MOV.U32 R228, RZ, RZ, R220 ;  /* 0x000000ffffe47224 */ /* 0x000fe400078e00dc */
[-C--:B------:R-:W-:Y:S02]  /*1570*/  IMAD R17, R29, R98.reuse, R17 ;  /* 0x000000621d117224 */ /* 0x080fe400078e0211 */
[----:B------:R-:W-:-:S04]  /*1580*/  IMAD.WIDE.U32 R10, R101, R98, R228 ;  /* 0x00000062650a7225 */ /* 0x000fc800078e00e4 */
[----:B-1----:R-:W-:Y:S01]  /*1590*/  IMAD.MOV.U32 R19, RZ, RZ, c[0x0][0x1e0] ;  /* 0x00007800ff137624 */ /* 0x002fe200078e00ff */
[----:B------:R-:W-:Y:S01]  /*15a0*/  @P3 LEA R20, P1, R10, c[0x0][0x1c8], 0x1 ;  /* 0x000072000a143a11 */ /* 0x000fe200078208ff */
[----:B------:R-:W-:Y:S02]  /*15b0*/  IMAD.IADD R17, R11, 0x1, R17 ;  /* 0x000000010b117824 */ /* 0x000fe400078e0211 */
[C---:B------:R-:W-:Y:S01]  /*15c0*/  IMAD.SHL.U32 R222, R19.reuse, 0x20, RZ ;  /* 0x0000002013de7824 */ /* 0x040fe200078e00ff */
[----:B------:R-:W-:Y:S01]  /*15d0*/  SHF.L.U64.HI R223, R19, R224, c[0x0][0x1e4] ;  /* 0x0000790013df7619 */ /* 0x000fe200000102e0 */
[----:B------:R-:W-:Y:S01]  /*15e0*/  IMAD.IADD R0, R92, 0x1, -R7 ;  /* 0x000000015c007824 */ /* 0x000fe200078e0a07 */
[--C-:B------:R-:W-:Y:S01]  /*15f0*/  @P3 LEA.HI.X R21, R10, c[0x0][0x1cc], R17.reuse, 0x1, P1 ;  /* 0x000073000a153a11 */ /* 0x100fe200008f0c11 */
[----:B------:R-:W-:Y:S01]  /*1600*/  BAR.SYNC.DEFER_BLOCKING 0x0 ;  /* 0x0000000000007b1d */ /* 0x000fe20000010000 */
[----:B------:R-:W-:Y:S01]  /*1610*/  @P2 IADD3 R11, P0, R222, R10, RZ ;  /* 0x0000000ade0b2210 */ /* 0x000fe20007f1e0ff */
[----:B------:R-:W-:Y:S01]  /*1620*/  IMAD.SHL.U32 R8, R8, 0x20, RZ ;  /* 0x0000002008087824 */ /* 0x000fe200078e00ff */
[----:B------:R-:W-:Y:S01]  /*1630*/  LEA.HI R28, R0, R0, RZ, 0x1 ;  /* 0x00000000001c7211 */ /* 0x000fe200078f08ff */
[----:B------:R-:W-:Y:S01]  /*1640*/  IMAD R9, R9, c[0x0][0x210], RZ ;  /* 0x0000840009097a24 */ /* 0x000fe200078e02ff */
[----:B------:R-:W-:Y:S01]  /*1650*/  SHF.L.U64.HI R224, R225, R224, c[0x0][0x20c] ;  /* 0x00008300e1e07619 */ /* 0x000fe200000102e0 */
[----:B------:R-:W-:Y:S01]  /*1660*/  @P2 IMAD.X R10, R223, 0x1, R17, P0 ;  /* 0x00000001df0a2824 */ /* 0x000fe200000e0611 */
[----:B------:R-:W-:Y:S01]  /*1670*/  @P2 LEA R16, P0, R11, c[0x0][0x1c8], 0x1 ;  /* 0x000072000b102a11 */ /* 0x000fe200078008ff */
[----:B------:R-:W-:Y:S01]  /*1680*/  IMAD R237, R235, c[0x0][0x218], RZ ;  /* 0x00008600ebed7a24 */ /* 0x000fe200078e02ff */
[----:B------:R-:W-:Y:S01]  /*1690*/  LOP3.LUT R7, R28, 0x3fffffe, RZ, 0xc0, !PT ;  /* 0x03fffffe1c077812 */ /* 0x000fe200078ec0ff */
[----:B------:R-:W-:Y:S01]  /*16a0*/  IMAD.SHL.U32 R225, R225, 0x20, RZ ;  /* 0x00000020e1e17824 */ /* 0x000fe200078e00ff */
[----:B------:R-:W-:Y:S01]  /*16b0*/  @P2 LEA.HI.X R17, R11, c[0x0][0x1cc], R10, 0x1, P0 ;  /* 0x000073000b112a11 */ /* 0x000fe200000f0c0a */
[----:B------:R-:W-:Y:S01]  /*16c0*/  IMAD R10, R238, c[0x0][0x20c], R5 ;  /* 0x00008300ee0a7a24 */ /* 0x000fe200078e0205 */
[----:B------:R-:W-:Y:S01]  /*16d0*/  SHF.R.S32.HI R28, RZ, 0x1, R28 ;  /* 0x00000001ff1c7819 */ /* 0x000fe2000001141c */
[----:B------:R-:W-:Y:S01]  /*16e0*/  IMAD.IADD R7, R0, 0x1, -R7 ;  /* 0x0000000100077824 */ /* 0x000fe200078e0a07 */
[----:B------:R-:W-:Y:S01]  /*16f0*/  SHF.R.S32.HI R0, RZ, 0x1f, R100 ;  /* 0x0000001fff007819 */ /* 0x000fe20000011464 */
[----:B------:R-:W-:Y:S01]  /*1700*/  IMAD R237, R234, c[0x0][0x21c], R237 ;  /* 0x00008700eaed7a24 */ /* 0x000fe200078e02ed */
[----:B------:R-:W-:Y:S01]  /*1710*/  LOP3.LUT R100, R100, 0x7fffffe, RZ, 0xc0, !PT ;  /* 0x07fffffe64647812 */ /* 0x000fe200078ec0ff */
[----:B------:R-:W-:Y:S01]  /*1720*/  IMAD R7, R4, 0x8, R7 ;  /* 0x0000000804077824 */ /* 0x000fe200078e0207 */
[----:B------:R-:W-:-:S02]  /*1730*/  LEA.HI R0, R0, R13, RZ, 0x2 ;  /* 0x0000000d00007211 */ /* 0x000fc400078f10ff */
[----:B------:R-:W-:Y:S01]  /*1740*/  LOP3.LUT R103, R8, 0xffffff00, RZ, 0xc0, !PT ;  /* 0xffffff0008677812 */ /* 0x000fe200078ec0ff */
[----:B------:R-:W-:Y:S01]  /*1750*/  IMAD.IADD R100, R15, 0x1, -R100 ;  /* 0x000000010f647824 */ /* 0x000fe200078e0a64 */
[----:B------:R-:W-:Y:S01]  /*1760*/  LOP3.LUT R0, R0, 0xfffffffc, RZ, 0xc0, !PT ;  /* 0xfffffffc00007812 */ /* 0x000fe200078ec0ff */
[----:B------:R-:W-:Y:S01]  /*1770*/  @!PT LDS RZ, [RZ] ;  /* 0x00000000fffff984 */ /* 0x000fe20000000800 */
[----:B------:R-:W-:Y:S01]  /*1780*/  @!PT LDS RZ, [RZ] ;  /* 0x00000000fffff984 */ /* 0x000fe20000000800 */
[----:B------:R-:W-:Y:S01]  /*1790*/  @!PT LDS RZ, [RZ] ;  /* 0x00000000fffff984 */ /* 0x000fe20000000800 */
[----:B------:R2:W-:Y:S01]  /*17a0*/  @P3 LDGSTS.E.BYPASS.LTC128B.128 [R218+0x3c80], [R20.64], !P6 ;  /* 0x03c8000014da3fae */ /* 0x0005e2000f101d48 */
[----:B------:R-:W-:Y:S01]  /*17b0*/  LOP3.LUT P0, RZ, R28, 0x2, RZ, 0xc0, !PT ;  /* 0x000000021cff7812 */ /* 0x000fe2000780c0ff */
[----:B------:R-:W-:Y:S02]  /*17c0*/  IMAD R11, R94, 0x200, R103 ;  /* 0x000002005e0b7824 */ /* 0x000fe400078e0267 */
[----:B------:R2:W-:Y:S01]  /*17d0*/  @P3 LDGSTS.E.BYPASS.LTC128B.128 [R218+0x4880], [R20.64+0x40], !P5 ;  /* 0x0488004014da3fae */ /* 0x0005e2000e901d48 */
[----:B------:R-:W-:Y:S02]  /*17e0*/  IMAD.IADD R0, R13, 0x1, -R0 ;  /* 0x000000010d007824 */ /* 0x000fe400078e0a00 */
[----:B------:R-:W-:Y:S01]  /*17f0*/  IMAD.SHL.U32 R13, R28, 0x40, RZ ;  /* 0x000000401c0d7824 */ /* 0x000fe200078e00ff */
[----:B------:R2:W-:Y:S01]  /*1800*/  @P3 LDGSTS.E.BYPASS.LTC128B.128 [R218+0x5480], [R20.64+0x80], !P4 ;  /* 0x0548008014da3fae */ /* 0x0005e2000e101d48 */
[----:B------:R-:W-:Y:S01]  /*1810*/  IMAD.SHL.U32 R15, R0, 0x40, RZ ;  /* 0x00000040000f7824 */ /* 0x000fe200078e00ff */
[----:B------:R-:W-:Y:S01]  /*1820*/  ISETP.GT.AND P3, PT, R92, 0x3f, PT ;  /* 0x0000003f5c00780c */ /* 0x000fe20003f64270 */
[C---:B------:R-:W-:Y:S01]  /*1830*/  IMAD R11, R100.reuse, 0x20, R11 ;  /* 0x00000020640b7824 */ /* 0x040fe200078e020b */
[----:B------:R1:W-:Y:S01]  /*1840*/  @P2 LDGSTS.E.BYPASS.LTC128B.128 [R218+0x4480], [R16.64], !P6 ;  /* 0x0448000010da2fae */ /* 0x0003e2000f101d48 */
[----:B------:R-:W-:Y:S01]  /*1850*/  LOP3.LUT R13, R13, 0xc0, RZ, 0xc0, !PT ;  /* 0x000000c00d0d7812 */ /* 0x000fe200078ec0ff */
[----:B------:R-:W-:Y:S01]  /*1860*/  IMAD R103, R100, 0x20, R103 ;  /* 0x0000002064677824 */ /* 0x000fe200078e0267 */
[----:B------:R-:W-:Y:S01]  /*1870*/  LOP3.LUT R15, R15, 0xc0, RZ, 0xc0, !PT ;  /* 0x000000c00f0f7812 */ /* 0x000fe200078ec0ff */
[----:B------:R1:W-:Y:S01]  /*1880*/  @P2 LDGSTS.E.BYPASS.LTC128B.128 [R218+0x5080], [R16.64+0x40], !P5 ;  /* 0x0508004010da2fae */ /* 0x0003e2000e901d48 */
[----:B------:R-:W-:-:S02]  /*1890*/  LOP3.LUT R6, R13, 0x8, R6, 0xf8, !PT ;  /* 0x000000080d067812 */ /* 0x000fc400078ef806 */
[----:B------:R-:W-:Y:S01]  /*18a0*/  LOP3.LUT R96, R15, 0x8, R96, 0xf8, !PT ;  /* 0x000000080f607812 */ /* 0x000fe200078ef860 */
[----:B------:R1:W-:Y:S01]  /*18b0*/  @P2 LDGSTS.E.BYPASS.LTC128B.128 [R218+0x5c80], [R16.64+0x80], !P4 ;  /* 0x05c8008010da2fae */ /* 0x0003e2000e101d48 */
[----:B------:R-:W-:Y:S02]  /*18c0*/  SHF.R.U32.HI R13, RZ, 0x3, R13 ;  /* 0x00000003ff0d7819 */ /* 0x000fe4000001160d */
[----:B------:R-:W-:Y:S01]  /*18d0*/  SHF.R.U32.HI R15, RZ, 0x3, R15 ;  /* 0x00000003ff0f7819 */ /* 0x000fe2000001160f */
[----:B------:R-:W0:Y:S01]  /*18e0*/  LDGDEPBAR ;  /* 0x00000000000079af */ /* 0x000e220000000000 */
[----:B------:R-:W-:Y:S02]  /*18f0*/  LOP3.LUT R6, R6, R13, RZ, 0x3c, !PT ;  /* 0x0000000d06067212 */ /* 0x000fe400078e3cff */
[----:B------:R-:W-:Y:S02]  /*1900*/  LOP3.LUT R96, R96, R15, RZ, 0x3c, !PT ;  /* 0x0000000f60607212 */ /* 0x000fe400078e3cff */
[----:B------:R-:W-:Y:S01]  /*1910*/  LOP3.LUT P1, RZ, R0, 0x2, RZ, 0xc0, !PT ;  /* 0x0000000200ff7812 */ /* 0x000fe2000782c0ff */
[----:B------:R-:W-:-:S02]  /*1920*/  IMAD.U32 R216, R7, 0x20, R6 ;  /* 0x0000002007d87824 */ /* 0x000fc400078e0006 */
[----:B------:R-:W-:Y:S02]  /*1930*/  IMAD.IADD R217, R96, 0x1, R11 ;  /* 0x0000000160d97824 */ /* 0x000fe400078e020b */
[----:B------:R-:W-:Y:S02]  /*1940*/  IMAD.SHL.U32 R216, R216, 0x2, RZ ;  /* 0x00000002d8d87824 */ /* 0x000fe400078e00ff */
[----:B------:R-:W-:Y:S02]  /*1950*/  IMAD.SHL.U32 R217, R217, 0x2, RZ ;  /* 0x00000002d9d97824 */ /* 0x000fe400078e00ff */
[----:B------:R-:W-:Y:S01]  /*1960*/  IMAD.IADD R11, R31, 0x1, R10 ;  /* 0x000000011f0b7824 */ /* 0x000fe200078e020a */
[C---:B------:R-:W-:Y:S01]  /*1970*/  IADD3 R28, R216.reuse, 0x3c80, RZ ;  /* 0x00003c80d81c7810 */ /* 0x040fe20007ffe0ff */
[----:B------:R-:W-:Y:S01]  /*1980*/  IMAD.MOV.U32 R10, RZ, RZ, R30 ;  /* 0x000000ffff0a7224 */ /* 0x000fe200078e001e */
[----:B------:R-:W-:Y:S01]  /*1990*/  IADD3 R215, R216, 0x3ca0, RZ ;  /* 0x00003ca0d8d77810 */ /* 0x000fe20007ffe0ff */
[----:B------:R-:W-:Y:S01]  /*19a0*/  IMAD R30, R32, c[0x0][0x214], R9 ;  /* 0x00008500201e7a24 */ /* 0x000fe200078e0209 */
[----:B------:R-:W-:Y:S01]  /*19b0*/  @P0 IADD3 R215, R28, -0x20, RZ ;  /* 0xffffffe01cd70810 */ /* 0x000fe20007ffe0ff */
[----:B------:R-:W-:-:S03]  /*19c0*/  IMAD.WIDE.U32 R32, R32, c[0x0][0x210], R10 ;  /* 0x0000840020207a25 */ /* 0x000fc600078e000a */
[----:B------:R-:W-:Y:S01]  /*19d0*/  IADD3 R211, R215, 0x400, RZ ;  /* 0x00000400d7d37810 */ /* 0x000fe20007ffe0ff */
[----:B------:R-:W-:-:S04]  /*19e0*/  DEPBAR.LE SB0, 0x1 ;  /* 0x000080400000791a */ /* 0x000fc80000000000 */
[----:B------:R-:W-:-:S04]  /*19f0*/  DEPBAR.LE SB0, 0x0 ;  /* 0x000080000000791a */ /* 0x000fc80000000000 */
[----:B------:R-:W-:Y:S01]  /*1a00*/  BAR.SYNC.DEFER_BLOCKING 0x0 ;  /* 0x0000000000007b1d */ /* 0x000fe20000010000 */
[----:B------:R-:W-:Y:S01]  /*1a10*/  IMAD.IADD R31, R33, 0x1, R30 ;  /* 0x00000001211f7824 */ /* 0x000fe200078e021e */
[C---:B------:R-:W-:Y:S01]  /*1a20*/  IADD3 R210, R215.reuse, 0x800, RZ ;  /* 0x00000800d7d27810 */ /* 0x040fe20007ffe0ff */
[----:B------:R-:W-:Y:S01]  /*1a30*/  IMAD.MOV.U32 R30, RZ, RZ, R32 ;  /* 0x000000ffff1e7224 */ /* 0x000fe200078e0020 */
[C---:B------:R-:W-:Y:S01]  /*1a40*/  IADD3 R209, R215.reuse, 0xc00, RZ ;  /* 0x00000c00d7d17810 */ /* 0x040fe20007ffe0ff */
[----:B------:R-:W-:Y:S01]  /*1a50*/  IMAD.MOV.U32 R0, RZ, RZ, 0x10 ;  /* 0x00000010ff007424 */ /* 0x000fe200078e00ff */
[C---:B------:R-:W-:Y:S01]  /*1a60*/  IADD3 R208, R215.reuse, 0x1000, RZ ;  /* 0x00001000d7d07810 */ /* 0x040fe20007ffe0ff */
[----:B------:R-:W-:Y:S01]  /*1a70*/  IMAD.WIDE.U32 R234, R234, c[0x0][0x218], R30 ;  /* 0x00008600eaea7a25 */ /* 0x000fe200078e001e */
[----:B------:R-:W-:Y:S02]  /*1a80*/  IADD3 R207, R215, 0x1400, RZ ;  /* 0x00001400d7cf7810 */ /* 0x000fe40007ffe0ff */
[----:B------:R-:W-:Y:S01]  /*1a90*/  SEL R0, R0, 0xfffffff0, !P1 ;  /* 0xfffffff000007807 */ /* 0x000fe20004800000 */
[----:B------:R-:W-:Y:S01]  /*1aa0*/  IMAD.IADD R237, R235, 0x1, R237 ;  /* 0x00000001ebed7824 */ /* 0x000fe200078e02ed */
[C---:B------:R-:W-:Y:S01]  /*1ab0*/  IADD3 R206, R215.reuse, 0x1800, RZ ;  /* 0x00001800d7ce7810 */ /* 0x040fe20007ffe0ff */
[----:B------:R-:W-:Y:S01]  /*1ac0*/  IMAD.MOV.U32 R236, RZ, RZ, R234 ;  /* 0x000000ffffec7224 */ /* 0x000fe200078e00ea */
[C---:B------:R-:W-:Y:S01]  /*1ad0*/  IADD3 R205, R215.reuse, 0x1c00, RZ ;  /* 0x00001c00d7cd7810 */ /* 0x040fe20007ffe0ff */
[----:B------:R-:W-:Y:S01]  /*1ae0*/  IMAD R213, R0, 0x2, R217 ;  /* 0x0000000200d57824 */ /* 0x000fe200078e02d9 */
[----:B------:R-:W-:Y:S01]  /*1af0*/  IADD3 R204, R215, 0x2000, RZ ;  /* 0x00002000d7cc7810 */ /* 0x000fe20007ffe0ff */
[----:B------:R-:W-:-:S04]  /*1b00*/  IMAD.WIDE.U32 R54, R54, 0x30, R236 ;  /* 0x0000003036367825 */ /* 0x000fc800078e00ec */
[----:B------:R-:W-:Y:S01]  /*1b10*/  IMAD.IADD R52, R55, 0x1, R52 ;  /* 0x0000000137347824 */ /* 0x000fe200078e0234 */
[C---:B------:R-:W-:Y:S01]  /*1b20*/  LEA R74, P0, R54.reuse, c[0x0][0x1f8], 0x1 ;  /* 0x00007e00364a7a11 */ /* 0x040fe200078008ff */
[----:B------:R-:W-:Y:S03]  /*1b30*/  LDSM.16.M88.4 R48, [R217+0x7080] ;  /* 0x00708000d930783b */ /* 0x000fe60000000200 */
[----:B------:R-:W-:Y:S01]  /*1b40*/  LEA.HI.X R75, R54, c[0x0][0x1fc], R52, 0x1, P0 ;  /* 0x00007f00364b7a11 */ /* 0x000fe200000f0c34 */
[----:B------:R-:W4:Y:S01]  /*1b50*/  LDSM.16.M88.4 R56, [R216+0x4080] ;  /* 0x00408000d838783b */ /* 0x000f220000000200 */
[----:B------:R-:W-:-:S03]  /*1b60*/  @!P3 LEA R104, P0, R225, R74, 0x1 ;  /* 0x0000004ae168b211 */ /* 0x000fc600078008ff */
[----:B------:R-:W5:Y:S01]  /*1b70*/  LDSM.16.M88.4 R44, [R217+0x6080] ;  /* 0x00608000d92c783b */ /* 0x000f620000000200 */
[----:B------:R-:W-:-:S03]  /*1b80*/  @!P3 LEA.HI.X R105, R225, R75, R224, 0x1, P0 ;  /* 0x0000004be169b211 */ /* 0x000fc600000f0ce0 */
[----:B------:R-:W2:Y:S04]  /*1b90*/  LDSM.16.M88.4 R64, [R216+0x3c80] ;  /* 0x003c8000d840783b */ /* 0x000ea80000000200 */
[----:B---3--:R-:W3:Y:S04]  /*1ba0*/  LDSM.16.M88.4 R24, [R216+0x4480] ;  /* 0x00448000d818783b */ /* 0x008ee80000000200 */
[----:B------:R-:W-:Y:S04]  /*1bb0*/  LDSM.16.M88.4 R36, [R215] ;  /* 0x00000000d724783b */ /* 0x000fe80000000200 */
[----:B------:R-:W1:Y:S04]  /*1bc0*/  LDSM.16.M88.4 R40, [R213+0x7080] ;  /* 0x00708000d528783b */ /* 0x000e680000000200 */
[----:B------:R-:W1:Y:S04]  /*1bd0*/  LDSM.16.M88.4 R32, [R215+0x400] ;  /* 0x00040000d720783b */ /* 0x000e680000000200 */
[----:B------:R-:W3:Y:S01]  /*1be0*/  LDSM.16.M88.4 R28, [R215+0x800] ;  /* 0x00080000d71c783b */ /* 0x000ee20000000200 */
[-C--:B----4-:R-:W-:Y:S08]  /*1bf0*/  HMMA.16816.F32.BF16 R12, R48, R56.reuse, RZ ;  /* 0x00000038300c723c */ /* 0x090ff000000418ff */
[----:B-----5:R-:W-:Y:S07]  /*1c00*/  HMMA.16816.F32.BF16 R60, R44, R56, RZ ;  /* 0x000000382c3c723c */ /* 0x020fee00000418ff */
[----:B------:R-:W-:Y:S01]  /*1c10*/  SEL R56, RZ, 0x2, P5 ;  /* 0x00000002ff387807 */ /* 0x000fe20002800000 */
[----:B--2---:R-:W-:Y:S04]  /*1c20*/  HMMA.16816.F32.BF16 R20, R48, R64, RZ ;  /* 0x000000403014723c */ /* 0x004fe800000418ff */
[----:B------:R-:W-:-:S04]  /*1c30*/  IMAD.IADD R73, R56, 0x1, R73 ;  /* 0x0000000138497824 */ /* 0x000fc800078e0249 */
[----:B------:R-:W-:Y:S01]  /*1c40*/  IMAD.IADD R76, R76, 0x1, R73 ;  /* 0x000000014c4c7824 */ /* 0x000fe200078e0249 */
[C---:B-1----:R-:W-:Y:S04]  /*1c50*/  HMMA.16816.F32.BF16 R16, R48.reuse, R66, RZ ;  /* 0x000000423010723c */ /* 0x042fe800000418ff */
[C---:B------:R-:W-:Y:S02]  /*1c60*/  LOP3.LUT P2, RZ, R76.reuse, 0x1, RZ, 0xc0, !PT ;  /* 0x000000014cff7812 */ /* 0x040fe4000784c0ff */
[----:B------:R-:W-:Y:S02]  /*1c70*/  LOP3.LUT P1, RZ, R76, 0x2, RZ, 0xc0, !PT ;  /* 0x000000024cff7812 */ /* 0x000fe4000782c0ff */
[C---:B------:R-:W-:Y:S01]  /*1c80*/  ISETP.LT.OR P2, PT, R72.reuse, 0x1, !P2 ;  /* 0x000000014800780c */ /* 0x040fe20005741670 */
[----:B------:R-:W-:Y:S01]  /*1c90*/  HMMA.16816.F32.BF16 R8, R48, R58, RZ ;  /* 0x0000003a3008723c */ /* 0x000fe200000418ff */
[----:B------:R-:W-:-:S02]  /*1ca0*/  ISETP.LT.OR P1, PT, R72, 0x1, !P1 ;  /* 0x000000014800780c */ /* 0x000fc40004f21670 */
[----:B------:R-:W-:-:S04]  /*1cb0*/  LOP3.LUT P0, RZ, R76, 0x4, RZ, 0xc0, !PT ;  /* 0x000000044cff7812 */ /* 0x000fc8000780c0ff */
[----:B------:R-:W-:Y:S01]  /*1cc0*/  ISETP.LT.OR P0, PT, R72, 0x1, !P0 ;  /* 0x000000014800780c */ /* 0x000fe20004701670 */
[----:B------:R-:W-:Y:S08]  /*1cd0*/  HMMA.16816.F32.BF16 R68, R44, R64, RZ ;  /* 0x000000402c44723c */ /* 0x000ff000000418ff */
[----:B---3--:R-:W-:Y:S08]  /*1ce0*/  HMMA.16816.F32.BF16 R4, R48, R24, RZ ;  /* 0x000000183004723c */ /* 0x008ff000000418ff */
[C---:B------:R-:W-:Y:S08]  /*1cf0*/  HMMA.16816.F32.BF16 R64, R44.reuse, R66, RZ ;  /* 0x000000422c40723c */ /* 0x040ff000000418ff */
[C---:B------:R-:W-:Y:S08]  /*1d00*/  HMMA.16816.F32.BF16 R56, R44.reuse, R58, RZ ;  /* 0x0000003a2c38723c */ /* 0x040ff000000418ff */
[----:B------:R-:W-:Y:S08]  /*1d10*/  HMMA.16816.F32.BF16 R52, R44, R24, RZ ;  /* 0x000000182c34723c */ /* 0x000ff000000418ff */
[-C--:B------:R-:W-:Y:S08]  /*1d20*/  HMMA.16816.F32.BF16 R48, R48, R26.reuse, RZ ;  /* 0x0000001a3030723c */ /* 0x080ff000000418ff */
[----:B------:R-:W-:Y:S01]  /*1d30*/  HMMA.16816.F32.BF16 R44, R44, R26, RZ ;  /* 0x0000001a2c2c723c */ /* 0x000fe200000418ff */
[----:B------:R-:W1:Y:S04]  /*1d40*/  LDSM.16.M88.4 R24, [R213+0x6080] ;  /* 0x00608000d518783b */ /* 0x000e680000000200 */
[----:B------:R-:W-:Y:S01]  /*1d50*/  @!PT LDS RZ, [RZ] ;  /* 0x00000000fffff984 */ /* 0x000fe20000000800 */
[----:B------:R-:W-:Y:S01]  /*1d60*/  @!PT LDS RZ, [RZ] ;  /* 0x00000000fffff984 */ /* 0x000fe20000000800 */
[----:B------:R-:W-:Y:S01]  /*1d70*/  @!PT LDS RZ, [RZ] ;  /* 0x00000000fffff984 */ /* 0x000fe20000000800 */
[----:B------:R2:W-:Y:S01]  /*1d80*/  LDGSTS.E.BYPASS.LTC128B.128 [R218+0x1880], [R74.64], !P2 ;  /* 0x018800004ada7fae */ /* 0x0005e2000d101d48 */
[----:B------:R-:W-:-:S02]  /*1d90*/  @!P3 LOP3.LUT P2, RZ, R73, 0x1, RZ, 0xc0, !PT ;  /* 0x0000000149ffb812 */ /* 0x000fc4000784c0ff */
[C---:B------:R-:W-:Y:S01]  /*1da0*/  HMMA.16816.F32.BF16 R20, R40.reuse, R36, R20 ;  /* 0x000000242814723c */ /* 0x040fe20000041814 */
[----:B------:R2:W-:Y:S01]  /*1db0*/  LDGSTS.E.BYPASS.LTC128B.128 [R218+0x2480], [R74.64+0x40], !P1 ;  /* 0x024800404ada7fae */ /* 0x0005e2000c901d48 */
[----:B------:R-:W-:Y:S02]  /*1dc0*/  @!P3 LOP3.LUT P1, RZ, R73, 0x2, RZ, 0xc0, !PT ;  /* 0x0000000249ffb812 */ /* 0x000fe4000782c0ff */
[C---:B------:R-:W-:Y:S01]  /*1dd0*/  @!P3 ISETP.LT.OR P2, PT, R72.reuse, 0x21, !P2 ;  /* 0x000000214800b80c */ /* 0x040fe20005741670 */
[----:B------:R2:W-:Y:S01]  /*1de0*/  LDGSTS.E.BYPASS.LTC128B.128 [R218+0x3080], [R74.64+0x80], !P0 ;  /* 0x030800804ada7fae */ /* 0x0005e2000c101d48 */
[C---:B------:R-:W-:Y:S02]  /*1df0*/  @!P3 ISETP.LT.OR P1, PT, R72.reuse, 0x21, !P1 ;  /* 0x000000214800b80c */ /* 0x040fe40004f21670 */
[----:B------:R-:W-:Y:S01]  /*1e00*/  @!P3 ISETP.LT.OR P0, PT, R72, 0x21, P4 ;  /* 0x000000214800b80c */ /* 0x000fe20002701670 */
[C---:B------:R-:W-:Y:S08]  /*1e10*/  HMMA.16816.F32.BF16 R12, R40.reuse, R32, R12 ;  /* 0x00000020280c723c */ /* 0x040ff0000004180c */
[----:B------:R3:W-:Y:S01]  /*1e20*/  @!P3 LDGSTS.E.BYPASS.LTC128B.128 [R218+0x2080], [R104.64], !P2 ;  /* 0x0208000068dabfae */ /* 0x0007e2000d101d48 */
[C---:B------:R-:W-:Y:S03]  /*1e30*/  HMMA.16816.F32.BF16 R4, R40.reuse, R28, R4 ;  /* 0x0000001c2804723c */ /* 0x040fe60000041804 */
[----:B------:R3:W-:Y:S04]  /*1e40*/  @!P3 LDGSTS.E.BYPASS.LTC128B.128 [R218+0x2c80], [R104.64+0x40], !P1 ;  /* 0x02c8004068dabfae */ /* 0x0007e8000c901d48 */
[----:B------:R3:W-:Y:S01]  /*1e50*/  @!P3 LDGSTS.E.BYPASS.LTC128B.128 [R218+0x3880], [R104.64+0x80], !P0 ;  /* 0x0388008068dabfae */ /* 0x0007e2000c101d48 */
[----:B------:R-:W-:Y:S01]  /*1e60*/  HMMA.16816.F32.BF16 R16, R40, R38, R16 ;  /* 0x000000262810723c */ /* 0x000fe20000041810 */
[----:B------:R-:W-:-:S02]  /*1e70*/  ISETP.GT.AND P0, PT, R101, UR6, PT ;  /* 0x0000000665007c0c */ /* 0x000fc4000bf04270 */
[----:B------:R-:W-:Y:S04]  /*1e80*/  LDSM.16.M88.4 R88, [R217+0x9080] ;  /* 0x00908000d958783b */ /* 0x000fe80000000200 */
[----:B------:R-:W4:Y:S01]  /*1e90*/  LDSM.16.M88.4 R84, [R216+0x4880] ;  /* 0x00488000d854783b */ /* 0x000f220000000200 */
[C---:B------:R-:W-:Y:S03]  /*1ea0*/  HMMA.16816.F32.BF16 R8, R40.reuse, R34, R8 ;  /* 0x000000222808723c */ /* 0x040fe60000041808 */
[----:B------:R-:W5:Y:S04]  /*1eb0*/  LDSM.16.M88.4 R80, [R216+0x4c80] ;  /* 0x004c8000d850783b */ /* 0x000f680000000200 */
[----:B------:R-:W3:Y:S01]  /*1ec0*/  LDSM.16.M88.4 R76, [R216+0x5080] ;  /* 0x00508000d84c783b */ /* 0x000ee20000000200 */
[----:B------:R-:W-:Y:S03]  /*1ed0*/  HMMA.16816.F32.BF16 R48, R40, R30, R48 ;  /* 0x0000001e2830723c */ /* 0x000fe60000041830 */
[----:B--2---:R-:W2:Y:S04]  /*1ee0*/  LDSM.16.M88.4 R72, [R217+0x8080] ;  /* 0x00808000d948783b */ /* 0x004ea80000000200 */
[----:B------:R-:W-:Y:S01]  /*1ef0*/  LDSM.16.M88.4 R40, [R215+0x1400] ;  /* 0x00140000d728783b */ /* 0x000fe20000000200 */
[C---:B-1----:R-:W-:Y:S03]  /*1f00*/  HMMA.16816.F32.BF16 R68, R24.reuse, R36, R68 ;  /* 0x000000241844723c */ /* 0x042fe60000041844 */
[----:B------:R-:W0:Y:S05]  /*1f10*/  LDGDEPBAR ;  /* 0x00000000000079af */ /* 0x000e2a0000000000 */
[C---:B------:R-:W-:Y:S08]  /*1f20*/  HMMA.16816.F32.BF16 R60, R24.reuse, R32, R60 ;  /* 0x00000020183c723c */ /* 0x040ff0000004183c */
[C---:B------:R-:W-:Y:S08]  /*1f30*/  HMMA.16816.F32.BF16 R52, R24.reuse, R28, R52 ;  /* 0x0000001c1834723c */ /* 0x040ff00000041834 */
[C---:B------:R-:W-:Y:S01]  /*1f40*/  HMMA.16816.F32.BF16 R64, R24.reuse, R38, R64 ;  /* 0x000000261840723c */ /* 0x040fe20000041840 */
[----:B------:R-:W-:Y:S07]  /*1f50*/  LDSM.16.M88.4 R36, [R213+0x9080] ;  /* 0x00908000d524783b */ /* 0x000fee0000000200 */
[C---:B------:R-:W-:Y:S01]  /*1f60*/  HMMA.16816.F32.BF16 R56, R24.reuse, R34, R56 ;  /* 0x000000221838723c */ /* 0x040fe20000041838 */
[----:B------:R-:W1:Y:S07]  /*1f70*/  LDSM.16.M88.4 R32, [R215+0xc00] ;  /* 0x000c0000d720783b */ /* 0x000e6e0000000200 */
[----:B------:R-:W-:Y:S01]  /*1f80*/  HMMA.16816.F32.BF16 R44, R24, R30, R44 ;  /* 0x0000001e182c723c */ /* 0x000fe2000004182c */
[----:B------:R-:W1:Y:S04]  /*1f90*/  LDSM.16.M88.4 R28, [R215+0x1000] ;  /* 0x00100000d71c783b */ /* 0x000e680000000200 */
[----:B------:R-:W1:Y:S03]  /*1fa0*/  LDSM.16.M88.4 R24, [R213+0x8080] ;  /* 0x00808000d518783b */ /* 0x000e660000000200 */
[C---:B----4-:R-:W-:Y:S08]  /*1fb0*/  HMMA.16816.F32.BF16 R20, R88.reuse, R84, R20 ;  /* 0x000000545814723c */ /* 0x050ff00000041814 */
[C---:B-----5:R-:W-:Y:S08]  /*1fc0*/  HMMA.16816.F32.BF16 R12, R88.reuse, R80, R12 ;  /* 0x00000050580c723c */ /* 0x060ff0000004180c */
[C---:B---3--:R-:W-:Y:S08]  /*1fd0*/  HMMA.16816.F32.BF16 R4, R88.reuse, R76, R4 ;  /* 0x0000004c5804723c */ /* 0x048ff00000041804 */
[C---:B------:R-:W-:Y:S08]  /*1fe0*/  HMMA.16816.F32.BF16 R16, R88.reuse, R86, R16 ;  /* 0x000000565810723c */ /* 0x040ff00000041810 */
[C---:B------:R-:W-:Y:S08]  /*1ff0*/  HMMA.16816.F32.BF16 R8, R88.reuse, R82, R8 ;  /* 0x000000525808723c */ /* 0x040ff00000041808 */
[----:B------:R-:W-:Y:S01]  /*2000*/  HMMA.16816.F32.BF16 R48, R88, R78, R48 ;  /* 0x0000004e5830723c */ /* 0x000fe20000041830 */
[----:B------:R-:W-:Y:S07]  /*2010*/  LDSM.16.M88.4 R88, [R217+0xa080] ;  /* 0x00a08000d958783b */ /* 0x000fee0000000200 */
[C---:B--2---:R-:W-:Y:S08]  /*2020*/  HMMA.16816.F32.BF16 R68, R72.reuse, R84, R68 ;  /* 0x000000544844723c */ /* 0x044ff00000041844 */
[C---:B------:R-:W-:Y:S01]  /*2030*/  HMMA.16816.F32.BF16 R64, R72.reuse, R86, R64 ;  /* 0x000000564840723c */ /* 0x040fe20000041840 */
[----:B------:R-:W-:Y:S07]  /*2040*/  LDSM.16.M88.4 R84, [R217+0xb080] ;  /* 0x00b08000d954783b */ /* 0x000fee0000000200 */
[C---:B------:R-:W-:Y:S08]  /*2050*/  HMMA.16816.F32.BF16 R60, R72.reuse, R80, R60 ;  /* 0x00000050483c723c */ /* 0x040ff0000004183c */
[C---:B------:R-:W-:Y:S01]  /*2060*/  HMMA.16816.F32.BF16 R56, R72.reuse, R82, R56 ;  /* 0x000000524838723c */ /* 0x040fe20000041838 */
[----:B------:R-:W2:Y:S07]  /*2070*/  LDSM.16.M88.4 R80, [R216+0x5480] ;  /* 0x00548000d850783b */ /* 0x000eae0000000200 */
[C---:B------:R-:W-:Y:S08]  /*2080*/  HMMA.16816.F32.BF16 R52, R72.reuse, R76, R52 ;  /* 0x0000004c4834723c */ /* 0x040ff00000041834 */
[----:B------:R-:W-:Y:S01]  /*2090*/  HMMA.16816.F32.BF16 R44, R72, R78, R44 ;  /* 0x0000004e482c723c */ /* 0x000fe2000004182c */
[----:B------:R-:W3:Y:S04]  /*20a0*/  LDSM.16.M88.4 R76, [R216+0x5880] ;  /* 0x00588000d84c783b */ /* 0x000ee80000000200 */
[----:B------:R-:W4:Y:S03]  /*20b0*/  LDSM.16.M88.4 R72, [R216+0x5c80] ;  /* 0x005c8000d848783b */ /* 0x000f260000000200 */
[C---:B-1----:R-:W-:Y:S08]  /*20c0*/  HMMA.16816.F32.BF16 R20, R36.reuse, R32, R20 ;  /* 0x000000202414723c */ /* 0x042ff00000041814 */
[C---:B------:R-:W-:Y:S08]  /*20d0*/  HMMA.16816.F32.BF16 R16, R36.reuse, R34, R16 ;  /* 0x000000222410723c */ /* 0x040ff00000041810 */
[C---:B------:R-:W-:Y:S08]  /*20e0*/  HMMA.16816.F32.BF16 R12, R36.reuse, R28, R12 ;  /* 0x0000001c240c723c */ /* 0x040ff0000004180c */
[C---:B------:R-:W-:Y:S08]  /*20f0*/  HMMA.16816.F32.BF16 R8, R36.reuse, R30, R8 ;  /* 0x0000001e2408723c */ /* 0x040ff00000041808 */
[C---:B------:R-:W-:Y:S08]  /*2100*/  HMMA.16816.F32.BF16 R4, R36.reuse, R40, R4 ;  /* 0x000000282404723c */ /* 0x040ff00000041804 */
[----:B------:R-:W-:Y:S01]  /*2110*/  HMMA.16816.F32.BF16 R48, R36, R42, R48 ;  /* 0x0000002a2430723c */ /* 0x000fe20000041830 */
[----:B------:R-:W-:Y:S07]  /*2120*/  LDSM.16.M88.4 R36, [R213+0xb080] ;  /* 0x00b08000d524783b */ /* 0x000fee0000000200 */
[C---:B------:R-:W-:Y:S08]  /*2130*/  HMMA.16816.F32.BF16 R68, R24.reuse, R32, R68 ;  /* 0x000000201844723c */ /* 0x040ff00000041844 */
[C---:B------:R-:W-:Y:S01]  /*2140*/  HMMA.16816.F32.BF16 R64, R24.reuse, R34, R64 ;  /* 0x000000221840723c */ /* 0x040fe20000041840 */
[----:B------:R-:W1:Y:S07]  /*2150*/  LDSM.16.M88.4 R32, [R215+0x1800] ;  /* 0x00180000d720783b */ /* 0x000e6e0000000200 */
[C---:B------:R-:W-:Y:S08]  /*2160*/  HMMA.16816.F32.BF16 R60, R24.reuse, R28, R60 ;  /* 0x0000001c183c723c */ /* 0x040ff0000004183c */
[C---:B------:R-:W-:Y:S01]  /*2170*/  HMMA.16816.F32.BF16 R56, R24.reuse, R30, R56 ;  /* 0x0000001e1838723c */ /* 0x040fe20000041838 */
[----:B------:R-:W5:Y:S07]  /*2180*/  LDSM.16.M88.4 R28, [R215+0x1c00] ;  /* 0x001c0000d71c783b */ /* 0x000f6e0000000200 */
[C---:B------:R-:W-:Y:S08]  /*2190*/  HMMA.16816.F32.BF16 R52, R24.reuse, R40, R52 ;  /* 0x000000281834723c */ /* 0x040ff00000041834 */
[----:B------:R-:W-:Y:S01]  /*21a0*/  HMMA.16816.F32.BF16 R44, R24, R42, R44 ;  /* 0x0000002a182c723c */ /* 0x000fe2000004182c */
[----:B------:R-:W1:Y:S04]  /*21b0*/  LDSM.16.M88.4 R24, [R215+0x2000] ;  /* 0x00200000d718783b */ /* 0x000e680000000200 */
[----:B------:R-:W1:Y:S01]  /*21c0*/  LDSM.16.M88.4 R40, [R213+0xa080] ;  /* 0x00a08000d528783b */ /* 0x000e620000000200 */
[----:B------:R-:W-:-:S04]  /*21d0*/  DEPBAR.LE SB0, 0x0 ;  /* 0x000080000000791a */ /* 0x000fc80000000000 */
[C---:B--2---:R-:W-:Y:S08]  /*21e0*/  HMMA.16816.F32.BF16 R20, R84.reuse, R80, R20 ;  /* 0x000000505414723c */ /* 0x044ff00000041814 */
[C---:B------:R-:W-:Y:S08]  /*21f0*/  HMMA.16816.F32.BF16 R16, R84.reuse, R82, R16 ;  /* 0x000000525410723c */ /* 0x040ff00000041810 */
[C---:B---3--:R-:W-:Y:S08]  /*2200*/  HMMA.16816.F32.BF16 R12, R84.reuse, R76, R12 ;  /* 0x0000004c540c723c */ /* 0x048ff0000004180c */
[C---:B------:R-:W-:Y:S08]  /*2210*/  HMMA.16816.F32.BF16 R8, R84.reuse, R78, R8 ;  /* 0x0000004e5408723c */ /* 0x040ff00000041808 */
[C---:B----4-:R-:W-:Y:S08]  /*2220*/  HMMA.16816.F32.BF16 R4, R84.reuse, R72, R4 ;  /* 0x000000485404723c */ /* 0x050ff00000041804 */
[----:B------:R-:W-:Y:S08]  /*2230*/  HMMA.16816.F32.BF16 R48, R84, R74, R48 ;  /* 0x0000004a5430723c */ /* 0x000ff00000041830 */
[C---:B------:R-:W-:Y:S08]  /*2240*/  HMMA.16816.F32.BF16 R68, R88.reuse, R80, R68 ;  /* 0x000000505844723c */ /* 0x040ff00000041844 */
[C---:B------:R-:W-:Y:S08]  /*2250*/  HMMA.16816.F32.BF16 R64, R88.reuse, R82, R64 ;  /* 0x000000525840723c */ /* 0x040ff00000041840 */
[C---:B------:R-:W-:Y:S08]  /*2260*/  HMMA.16816.F32.BF16 R60, R88.reuse, R76, R60 ;  /* 0x0000004c583c723c */ /* 0x040ff0000004183c */
[C---:B------:R-:W-:Y:S08]  /*2270*/  HMMA.16816.F32.BF16 R56, R88.reuse, R78, R56 ;  /* 0x0000004e5838723c */ /* 0x040ff00000041838 */
[C---:B------:R-:W-:Y:S08]  /*2280*/  HMMA.16816.F32.BF16 R52, R88.reuse, R72, R52 ;  /* 0x000000485834723c */ /* 0x040ff00000041834 */
[----:B------:R-:W-:Y:S08]  /*2290*/  HMMA.16816.F32.BF16 R44, R88, R74, R44 ;  /* 0x0000004a582c723c */ /* 0x000ff0000004182c */
[C---:B-1----:R-:W-:Y:S08]  /*22a0*/  HMMA.16816.F32.BF16 R20, R36.reuse, R32, R20 ;  /* 0x000000202414723c */ /* 0x042ff00000041814 */
[C---:B------:R-:W-:Y:S08]  /*22b0*/  HMMA.16816.F32.BF16 R16, R36.reuse, R34, R16 ;  /* 0x000000222410723c */ /* 0x040ff00000041810 */
[C---:B-----5:R-:W-:Y:S08]  /*22c0*/  HMMA.16816.F32.BF16 R12, R36.reuse, R28, R12 ;  /* 0x0000001c240c723c */ /* 0x060ff0000004180c */
[C---:B------:R-:W-:Y:S08]  /*22d0*/  HMMA.16816.F32.BF16 R8, R36.reuse, R30, R8 ;  /* 0x0000001e2408723c */ /* 0x040ff00000041808 */
[C---:B------:R-:W-:Y:S07]  /*22e0*/  HMMA.16816.F32.BF16 R72, R36.reuse, R24, R4 ;  /* 0x000000182448723c */ /* 0x040fee0000041804 */
[----:B------:R-:W-:Y:S01]  /*22f0*/  IMAD.IADD R4, R96, 0x1, R103 ;  /* 0x0000000160047824 */ /* 0x000fe200078e0267 */
[----:B------:R-:W-:Y:S08]  /*2300*/  HMMA.16816.F32.BF16 R48, R36, R26, R48 ;  /* 0x0000001a2430723c */ /* 0x000ff00000041830 */
[C---:B------:R-:W-:Y:S08]  /*2310*/  HMMA.16816.F32.BF16 R68, R40.reuse, R32, R68 ;  /* 0x000000202844723c */ /* 0x040ff00000041844 */
[C---:B------:R-:W-:Y:S08]  /*2320*/  HMMA.16816.F32.BF16 R64, R40.reuse, R34, R64 ;  /* 0x000000222840723c */ /* 0x040ff00000041840 */
[C---:B------:R-:W-:Y:S08]  /*2330*/  HMMA.16816.F32.BF16 R60, R40.reuse, R28, R60 ;  /* 0x0000001c283c723c */ /* 0x040ff0000004183c */
[C---:B------:R-:W-:Y:S08]  /*2340*/  HMMA.16816.F32.BF16 R56, R40.reuse, R30, R56 ;  /* 0x0000001e2838723c */ /* 0x040ff00000041838 */
[C---:B------:R-:W-:Y:S08]  /*2350*/  HMMA.16816.F32.BF16 R52, R40.reuse, R24, R52 ;  /* 0x000000182834723c */ /* 0x040ff00000041834 */
[----:B------:R-:W-:Y:S01]  /*2360*/  HMMA.16816.F32.BF16 R44, R40, R26, R44 ;  /* 0x0000001a282c723c */ /* 0x000fe2000004182c */
[----:B------:R-:W-:Y:S06]  /*2370*/  BAR.SYNC.DEFER_BLOCKING 0x0 ;  /* 0x0000000000007b1d */ /* 0x000fec0000010000 */
[----:B------:R-:W-:Y:S05]  /*2380*/  @!P0 BRA `(.L_x_159) ;  /* 0x000001a000008947 */ /* 0x000fea0003800000 */
[----:B------:R-:W-:Y:S02]  /*2390*/  IADD3 R6, -R238, 0x30, RZ ;  /* 0x00000030ee067810 */ /* 0x000fe40007ffe1ff */
[----:B------:R-:W-:-:S02]  /*23a0*/  IADD3 R7, R153, -0x2, RZ ;  /* 0xfffffffe99077810 */ /* 0x000fc40007ffe0ff */
[----:B------:R-:W-:Y:S02]  /*23b0*/  ISETP.GE.AND P2, PT, R6, 0x21, PT ;  /* 0x000000210600780c */ /* 0x000fe40003f46270 */
[----:B------:R-:W-:Y:S01]  /*23c0*/  SHF.R.S32.HI R5, RZ, 0x1f, R7 ;  /* 0x0000001fff057819 */ /* 0x000fe20000011407 */
[-C--:B------:R-:W-:Y:S02]  /*23d0*/  IMAD R2, R2, R7.reuse, RZ ;  /* 0x0000000702027224 */ /* 0x080fe400078e02ff */
[----:B------:R-:W-:-:S04]  /*23e0*/  IMAD.WIDE.U32 R24, R98, R7, RZ ;  /* 0x0000000762187225 */ /* 0x000fc800078e00ff */
[----:B------:R-:W-:-:S04]  /*23f0*/  IMAD R5, R5, R98, R2 ;  /* 0x0000006205057224 */ /* 0x000fc800078e0202 */
[----:B------:R-:W-:Y:S01]  /*2400*/  IMAD.IADD R5, R25, 0x1, R5 ;  /* 0x0000000119057824 */ /* 0x000fe200078e0205 */
[----:B------:R-:W-:-:S04]  /*2410*/  @P2 IADD3 R7, P1, P0, R220, R24, R222 ;  /* 0x00000018dc072210 */ /* 0x000fc8000783e0de */
[----:B------:R-:W-:Y:S02]  /*2420*/  @P2 IADD3.X R2, R229, R5, R223, P1, P0 ;  /* 0x00000005e5022210 */ /* 0x000fe40000fe04df */
[----:B------:R-:W-:-:S13]  /*2430*/  ISETP.GE.AND P1, PT, R6, 0x1, PT ;  /* 0x000000010600780c */ /* 0x000fda0003f26270 */
[----:B------:R-:W-:-:S05]  /*2440*/  @P1 IADD3 R24, P0, R220, R24, RZ ;  /* 0x00000018dc181210 */ /* 0x000fca0007f1e0ff */
[----:B------:R-:W-:Y:S01]  /*2450*/  @P1 IMAD.X R5, R5, 0x1, R229, P0 ;  /* 0x0000000105051824 */ /* 0x000fe200000e06e5 */
[----:B------:R-:W-:-:S04]  /*2460*/  @P2 LEA R6, P0, R7, c[0x0][0x1c8], 0x1 ;  /* 0x0000720007062a11 */ /* 0x000fc800078008ff */
[----:B------:R-:W-:Y:S02]  /*2470*/  @P2 LEA.HI.X R7, R7, c[0x0][0x1cc], R2, 0x1, P0 ;  /* 0x0000730007072a11 */ /* 0x000fe400000f0c02 */
[----:B------:R-:W-:-:S04]  /*2480*/  @P1 LEA R26, P0, R24, c[0x0][0x1c8], 0x1 ;  /* 0x00007200181a1a11 */ /* 0x000fc800078008ff */
[----:B------:R-:W-:-:S05]  /*2490*/  @P1 LEA.HI.X R27, R24, c[0x0][0x1cc], R5, 0x1, P0 ;  /* 0x00007300181b1a11 */ /* 0x000fca00000f0c05 */
        /* <DEDUP_REMOVED lines=8> */
[----:B------:R1:W-:Y:S02]  /*2520*/  @P2 LDGSTS.E.BYPASS.LTC128B.128 [R218+0x5c80], [R6.64+0x80], !P4 ;  /* 0x05c8008006da2fae */ /* 0x0003e4000e101d48 */
.L_x_159:
[----:B------:R-:W-:Y:S01]  /*2530*/  LOP3.LUT R95, R95, 0xffffffe0, RZ, 0xc0, !PT ;  /* 0xffffffe05f5f7812 */ /* 0x000fe200078ec0ff */
[----:B------:R-:W-:Y:S01]  /*2540*/  FMUL.FTZ R35, R61, c[0x0][0x320] ;  /* 0x0000c8003d237a20 */ /* 0x000fe20000410000 */
[----:B------:R-:W-:Y:S01]  /*2550*/  SHF.R.S32.HI R25, RZ, 0x1f, R94 ;  /* 0x0000001fff197819 */ /* 0x000fe2000001145e */
[----:B------:R-:W-:Y:S01]  /*2560*/  FMUL.FTZ R39, R69, c[0x0][0x320] ;  /* 0x0000c80045277a20 */ /* 0x000fe20000410000 */
[----:B-1----:R-:W-:Y:S01]  /*2570*/  LEA.HI R6, R97, R97, RZ, 0x1 ;  /* 0x0000006161067211 */ /* 0x002fe200078f08ff */
[----:B------:R-:W-:Y:S01]  /*2580*/  IMAD.IADD R92, R92, 0x1, -R95 ;  /* 0x000000015c5c7824 */ /* 0x000fe200078e0a5f */
[----:B------:R-:W-:Y:S01]  /*2590*/  LEA.HI R25, R25, R94, RZ, 0x2 ;  /* 0x0000005e19197211 */ /* 0x000fe200078f10ff */
[----:B------:R-:W-:Y:S01]  /*25a0*/  FMUL.FTZ R41, R68, c[0x0][0x320] ;  /* 0x0000c80044297a20 */ /* 0x000fe20000410000 */
[----:B------:R-:W-:Y:S01]  /*25b0*/  PLOP3.LUT P1, PT, PT, PT, UP2, 0x80, 0x0 ;  /* 0x000000000000781c */ /* 0x000fe20003f2f028 */
[----:B------:R-:W-:Y:S01]  /*25c0*/  FMUL.FTZ R7, R64, c[0x0][0x320] ;  /* 0x0000c80040077a20 */ /* 0x000fe20000410000 */
[----:B------:R-:W-:Y:S01]  /*25d0*/  SHF.R.S32.HI R27, RZ, 0x1f, R92 ;  /* 0x0000001fff1b7819 */ /* 0x000fe2000001145c */
[----:B------:R-:W-:Y:S01]  /*25e0*/  FMUL.FTZ R5, R65, c[0x0][0x320] ;  /* 0x0000c80041057a20 */ /* 0x000fe20000410000 */
[----:B------:R-:W-:Y:S01]  /*25f0*/  LOP3.LUT R25, R25, 0xffffffc, RZ, 0xc0, !PT ;  /* 0x0ffffffc19197812 */ /* 0x000fe200078ec0ff */
[----:B------:R-:W-:Y:S01]  /*2600*/  FMUL.FTZ R37, R60, c[0x0][0x320] ;  /* 0x0000c8003c257a20 */ /* 0x000fe20000410000 */
[----:B------:R-:W-:Y:S01]  /*2610*/  LEA.HI R2, R27, R92, RZ, 0x2 ;  /* 0x0000005c1b027211 */ /* 0x000fe200078f10ff */
[----:B------:R-:W-:Y:S01]  /*2620*/  FMUL.FTZ R31, R57, c[0x0][0x320] ;  /* 0x0000c800391f7a20 */ /* 0x000fe20000410000 */
[----:B------:R-:W-:Y:S01]  /*2630*/  PLOP3.LUT P0, PT, PT, PT, UP2, 0x80, 0x0 ;  /* 0x000000000000781c */ /* 0x000fe20003f0f028 */
[----:B------:R-:W-:Y:S01]  /*2640*/  IMAD.IADD R25, R94, 0x1, -R25 ;  /* 0x000000015e197824 */ /* 0x000fe200078e0a19 */
[----:B------:R-:W-:Y:S01]  /*2650*/  LEA.HI.SX32 R24, R2, UR11, 0x1e ;  /* 0x0000000b02187c11 */ /* 0x000fe2000f8ff2ff */
[----:B------:R-:W-:Y:S01]  /*2660*/  FMUL.FTZ R29, R52, c[0x0][0x320] ;  /* 0x0000c800341d7a20 */ /* 0x000fe20000410000 */
[----:B------:R-:W1:Y:S01]  /*2670*/  MUFU.TANH R41, R41 ;  /* 0x0000002900297308 */ /* 0x000e620000002400 */
[----:B------:R-:W-:Y:S01]  /*2680*/  FMUL.FTZ R27, R53, c[0x0][0x320] ;  /* 0x0000c800351b7a20 */ /* 0x000fe20000410000 */
[----:B------:R-:W-:Y:S01]  /*2690*/  ULDC UR7, c[0x0][0x324] ;  /* 0x0000c90000077ab9 */ /* 0x000fe20000000800 */
[----:B------:R-:W-:Y:S01]  /*26a0*/  IMAD R24, R25, 0x10, R24 ;  /* 0x0000001019187824 */ /* 0x000fe200078e0218 */
[----:B------:R-:W-:Y:S01]  /*26b0*/  SHF.L.U32 R25, R6, 0x5, RZ ;  /* 0x0000000506197819 */ /* 0x000fe200000006ff */
[----:B------:R-:W-:Y:S01]  /*26c0*/  FMUL.FTZ R26, R44, c[0x0][0x320] ;  /* 0x0000c8002c1a7a20 */ /* 0x000fe20000410000 */
[----:B------:R-:W-:Y:S01]  /*26d0*/  LOP3.LUT R6, R6, 0x1ffffffe, RZ, 0xc0, !PT ;  /* 0x1ffffffe06067812 */ /* 0x000fe200078ec0ff */
[----:B------:R-:W-:Y:S01]  /*26e0*/  FMUL.FTZ R33, R56, c[0x0][0x320] ;  /* 0x0000c80038217a20 */ /* 0x000fe20000410000 */
[----:B------:R-:W-:Y:S01]  /*26f0*/  LOP3.LUT R25, R25, 0xffffffc0, RZ, 0xc0, !PT ;  /* 0xffffffc019197812 */ /* 0x000fe200078ec0ff */
[----:B------:R-:W2:Y:S01]  /*2700*/  MUFU.TANH R39, R39 ;  /* 0x0000002700277308 */ /* 0x000ea20000002400 */
[----:B------:R-:W-:Y:S01]  /*2710*/  ULOP3.LUT UR7, URZ, UR7, URZ, 0x33, !UPT ;  /* 0x000000073f077292 */ /* 0x000fe2000f8e333f */
[----:B------:R-:W-:Y:S01]  /*2720*/  IMAD.IADD R6, R97, 0x1, -R6 ;  /* 0x0000000161067824 */ /* 0x000fe200078e0a06 */
[----:B------:R-:W0:Y:S01]  /*2730*/  LDGDEPBAR ;  /* 0x00000000000079af */ /* 0x000e220000000000 */
[----:B------:R-:W-:-:S04]  /*2740*/  IMAD.IADD R25, R25, 0x1, R24 ;  /* 0x0000000119197824 */ /* 0x000fc800078e0218 */
[----:B------:R-:W3:Y:S01]  /*2750*/  MUFU.TANH R7, R7 ;  /* 0x0000000700077308 */ /* 0x000ee20000002400 */
[----:B------:R-:W-:Y:S02]  /*2760*/  LEA R219, R6, R25, 0x3 ;  /* 0x0000001906db7211 */ /* 0x000fe400078e18ff */
[----:B------:R-:W-:-:S03]  /*2770*/  LOP3.LUT R25, R2, 0x7ffffffc, RZ, 0xc0, !PT ;  /* 0x7ffffffc02197812 */ /* 0x000fc600078ec0ff */
[----:B------:R-:W-:Y:S02]  /*2780*/  @P1 IMAD.HI.U32 R6, R219, c[0x0][0x2c8], RZ ;  /* 0x0000b200db061a27 */ /* 0x000fe400078e00ff */
[----:B------:R-:W4:Y:S02]  /*2790*/  MUFU.TANH R5, R5 ;  /* 0x0000000500057308 */ /* 0x000f240000002400 */
[----:B------:R-:W-:Y:S01]  /*27a0*/  IMAD.MOV.U32 R61, RZ, RZ, R219 ;  /* 0x000000ffff3d7224 */ /* 0x000fe200078e00db */
[----:B------:R-:W-:Y:S01]  /*27b0*/  @P0 SHF.R.U32.HI R61, RZ, c[0x0][0x2cc], R6 ;  /* 0x0000b300ff3d0a19 */ /* 0x000fe20000011606 */
[----:B------:R-:W-:Y:S01]  /*27c0*/  IMAD.IADD R226, R92, 0x1, -R25 ;  /* 0x000000015ce27824 */ /* 0x000fe200078e0a19 */
[----:B------:R-:W-:Y:S01]  /*27d0*/  PLOP3.LUT P0, PT, PT, PT, UP1, 0x40, 0x0 ;  /* 0x000000000000781c */ /* 0x000fe20003f0e818 */
[----:B------:R-:W-:Y:S02]  /*27e0*/  FMUL.FTZ R25, R45, c[0x0][0x320] ;  /* 0x0000c8002d197a20 */ /* 0x000fe40000410000 */
[----:B------:R-:W5:Y:S01]  /*27f0*/  SHFL.IDX PT, R2, R61, RZ, 0x1c1f ;  /* 0x001c1fff3d027589 */ /* 0x000f6200000e0000 */
[----:B------:R-:W-:Y:S01]  /*2800*/  SHF.L.U32 R226, R226, 0x1, RZ ;  /* 0x00000001e2e27819 */ /* 0x000fe200000006ff */
[----:B------:R-:W1:Y:S03]  /*2810*/  MUFU.TANH R37, R37 ;  /* 0x0000002500257308 */ /* 0x000e660000002400 */
[C---:B------:R-:W-:Y:S01]  /*2820*/  IADD3 R69, -R226.reuse, 0x1, R3 ;  /* 0x00000001e2457810 */ /* 0x040fe20007ffe103 */
[----:B------:R-:W-:Y:S01]  /*2830*/  IMAD.IADD R65, R93, 0x1, -R226 ;  /* 0x000000015d417824 */ /* 0x000fe200078e0ae2 */
[----:B------:R-:W-:-:S02]  /*2840*/  IADD3 R76, -R226, c[0x0][0x1d0], R93 ;  /* 0x00007400e24c7a10 */ /* 0x000fc40007ffe15d */
[----:B------:R-:W-:Y:S01]  /*2850*/  IADD3 R69, R69, -c[0x0][0x168], RZ ;  /* 0x80005a0045457a10 */ /* 0x000fe20007ffe0ff */
[----:B------:R-:W1:Y:S03]  /*2860*/  MUFU.TANH R35, R35 ;  /* 0x0000002300237308 */ /* 0x000e660000002400 */
[C---:B------:R-:W-:Y:S02]  /*2870*/  IADD3 R77, R69.reuse, c[0x0][0x328], RZ ;  /* 0x0000ca00454d7a10 */ /* 0x040fe40007ffe0ff */
[----:B------:R-:W-:-:S03]  /*2880*/  IADD3 R69, R69, UR7, RZ ;  /* 0x0000000745457c10 */ /* 0x000fc6000fffe0ff */
[----:B------:R-:W1:Y:S01]  /*2890*/  MUFU.TANH R31, R31 ;  /* 0x0000001f001f7308 */ /* 0x000e620000002400 */
[----:B-----5:R-:W-:Y:S01]  /*28a0*/  IMAD.IADD R3, R77, 0x1, R2 ;  /* 0x000000014d037824 */ /* 0x020fe200078e0202 */
[----:B------:R-:W-:-:S06]  /*28b0*/  IADD3 R6, R69, R2, RZ ;  /* 0x0000000245067210 */ /* 0x000fcc0007ffe0ff */
[----:B------:R-:W1:Y:S01]  /*28c0*/  MUFU.TANH R29, R29 ;  /* 0x0000001d001d7308 */ /* 0x000e620000002400 */
[----:B------:R-:W-:-:S07]  /*28d0*/  IMNMX R24, R3, R76, PT ;  /* 0x0000004c03187217 */ /* 0x000fce0003800200 */
[----:B------:R-:W1:Y:S08]  /*28e0*/  MUFU.TANH R27, R27 ;  /* 0x0000001b001b7308 */ /* 0x000e700000002400 */
[----:B------:R-:W1:Y:S08]  /*28f0*/  MUFU.TANH R26, R26 ;  /* 0x0000001a001a7308 */ /* 0x000e700000002400 */
[----:B------:R-:W1:Y:S08]  /*2900*/  MUFU.TANH R25, R25 ;  /* 0x0000001900197308 */ /* 0x000e700000002400 */
[----:B------:R-:W1:Y:S01]  /*2910*/  MUFU.TANH R33, R33 ;  /* 0x0000002100217308 */ /* 0x000e620000002400 */
[----:B------:R-:W-:Y:S05]  /*2920*/  @P0 BRA `(.L_x_160) ;  /* 0x0000015000000947 */ /* 0x000fea0003800000 */
[----:B--234-:R-:W-:Y:S01]  /*2930*/  IADD3 R2, R2, c[0x0][0x1d0], RZ ;  /* 0x0000740002027a10 */ /* 0x01cfe20007ffe0ff */
[----:B------:R-:W-:Y:S03]  /*2940*/  BSSY B0, `(.L_x_161) ;  /* 0x000000f000007945 */ /* 0x000fe60003800000 */
[----:B------:R-:W-:-:S04]  /*2950*/  IADD3 R28, R2, -c[0x0][0x168], RZ ;  /* 0x80005a00021c7a10 */ /* 0x000fc80007ffe0ff */
[----:B------:R-:W-:-:S13]  /*2960*/  ISETP.GT.AND P0, PT, R28, -0x1, PT ;  /* 0xffffffff1c00780c */ /* 0x000fda0003f04270 */
[----:B------:R-:W-:Y:S05]  /*2970*/  @P0 BRA `(.L_x_162) ;  /* 0x0000007000000947 */ /* 0x000fea0003800000 */
[----:B------:R-:W-:Y:S01]  /*2980*/  IMAD.MOV.U32 R2, RZ, RZ, c[0x0][0x32c] ;  /* 0x0000cb00ff027624 */ /* 0x000fe200078e00ff */
[----:B------:R-:W-:-:S04]  /*2990*/  LOP3.LUT R28, RZ, R28, RZ, 0x33, !PT ;  /* 0x0000001cff1c7212 */ /* 0x000fc800078e33ff */
[----:B------:R-:W-:-:S13]  /*29a0*/  ISETP.NE.AND P0, PT, R2, 0x1, PT ;  /* 0x000000010200780c */ /* 0x000fda0003f05270 */
[----:B------:R-:W-:-:S05]  /*29b0*/  @P0 IMAD.HI.U32 R2, R28, c[0x0][0x330], RZ ;  /* 0x0000cc001c020a27 */ /* 0x000fca00078e00ff */
[----:B------:R-:W-:-:S04]  /*29c0*/  @P0 SHF.R.U32.HI R28, RZ, c[0x0][0x334], R2 ;  /* 0x0000cd00ff1c0a19 */ /* 0x000fc80000011602 */
[----:B------:R-:W-:Y:S01]  /*29d0*/  LOP3.LUT R28, RZ, R28, RZ, 0x33, !PT ;  /* 0x0000001cff1c7212 */ /* 0x000fe200078e33ff */
[----:B------:R-:W-:Y:S05]  /*29e0*/  BRA `(.L_x_163) ;  /* 0x0000004000007947 */ /* 0x000fea0003800000 */
.L_x_162:
[----:B------:R-:W-:-:S04]  /*29f0*/  MOV R2, c[0x0][0x32c] ;  /* 0x0000cb0000027a02 */ /* 0x000fc80000000f00 */
[----:B------:R-:W-:-:S13]  /*2a00*/  ISETP.NE.AND P0, PT, R2, 0x1, PT ;  /* 0x000000010200780c */ /* 0x000fda0003f05270 */
[----:B------:R-:W-:-:S05]  /*2a10*/  @P0 IMAD.HI.U32 R2, R28, c[0x0][0x330], RZ ;  /* 0x0000cc001c020a27 */ /* 0x000fca00078e00ff */
[----:B------:R-:W-:Y:S02]  /*2a20*/  @P0 SHF.R.U32.HI R28, RZ, c[0x0][0x334], R2 ;  /* 0x0000cd00ff1c0a19 */ /* 0x000fe40000011602 */
.L_x_163:
[----:B------:R-:W-:Y:S05]  /*2a30*/  BSYNC B0 ;  /* 0x0000000000007941 */ /* 0x000fea0003800000 */
.L_x_161:
[----:B------:R-:W-:-:S05]  /*2a40*/  IMAD R43, R28, c[0x0][0x32c], R65 ;  /* 0x0000cb001c2b7a24 */ /* 0x000fca00078e0241 */
[----:B------:R-:W-:Y:S02]  /*2a50*/  IADD3 R3, R43, c[0x0][0x32c], RZ ;  /* 0x0000cb002b037a10 */ /* 0x000fe40007ffe0ff */
[----:B------:R-:W-:Y:S02]  /*2a60*/  IMNMX R6, R6, R43, !PT ;  /* 0x0000002b06067217 */ /* 0x000fe40007800200 */
[----:B------:R-:W-:Y:S02]  /*2a70*/  IMNMX R24, R24, R3, PT ;  /* 0x0000000318187217 */ /* 0x000fe40003800200 */
.L_x_160:
[C---:B--234-:R-:W-:Y:S01]  /*2a80*/  ISETP.GE.AND P0, PT, R93.reuse, 0x2, PT ;  /* 0x000000025d00780c */ /* 0x05cfe20003f06270 */
[----:B------:R-:W2:Y:S01]  /*2a90*/  SHFL.IDX PT, R38, R61, 0x1, 0x1c1f ;  /* 0x003c1f003d267f89 */ /* 0x000ea200000e0000 */
[----:B------:R-:W-:Y:S01]  /*2aa0*/  ISETP.GE.AND P1, PT, R93, 0x9, PT ;  /* 0x000000095d00780c */ /* 0x000fe20003f26270 */
[----:B------:R-:W-:Y:S01]  /*2ab0*/  FMUL.FTZ R28, R54, c[0x0][0x320] ;  /* 0x0000c800361c7a20 */ /* 0x000fe20000410000 */
[----:B------:R-:W-:Y:S01]  /*2ac0*/  P2R R68, PR, RZ, 0x1 ;  /* 0x00000001ff447803 */ /* 0x000fe20000000000 */
[----:B------:R-:W-:Y:S01]  /*2ad0*/  FMUL.FTZ R40, R71, c[0x0][0x320] ;  /* 0x0000c80047287a20 */ /* 0x000fe20000410000 */
[----:B------:R-:W-:Y:S01]  /*2ae0*/  ISETP.GT.AND P0, PT, R6, 0x1, !P0 ;  /* 0x000000010600780c */ /* 0x000fe20004704270 */
[----:B------:R-:W-:Y:S01]  /*2af0*/  FMUL.FTZ R36, R62, c[0x0][0x320] ;  /* 0x0000c8003e247a20 */ /* 0x000fe20000410000 */
[----:B------:R-:W-:Y:S01]  /*2b00*/  P2R R64, PR, RZ, 0x2 ;  /* 0x00000002ff407803 */ /* 0x000fe20000000000 */
[----:B------:R-:W-:Y:S01]  /*2b10*/  FMUL.FTZ R34, R63, c[0x0][0x320] ;  /* 0x0000c8003f227a20 */ /* 0x000fe20000410000 */
[----:B------:R-:W-:Y:S01]  /*2b20*/  ISETP.LT.OR P0, PT, R24, 0x2, P0 ;  /* 0x000000021800780c */ /* 0x000fe20000701670 */
[----:B------:R-:W-:Y:S01]  /*2b30*/  FMUL.FTZ R32, R58, c[0x0][0x320] ;  /* 0x0000c8003a207a20 */ /* 0x000fe20000410000 */
[----:B------:R-:W-:Y:S01]  /*2b40*/  ISETP.GE.AND P2, PT, R93, 0x29, PT ;  /* 0x000000295d00780c */ /* 0x000fe20003f46270 */
[----:B------:R-:W-:Y:S01]  /*2b50*/  FMUL.FTZ R30, R59, c[0x0][0x320] ;  /* 0x0000c8003b1e7a20 */ /* 0x000fe20000410000 */
[----:B------:R-:W-:Y:S01]  /*2b60*/  FSEL R39, R39, -INF , !P0 ;  /* 0xff80000027277808 */ /* 0x000fe20004000000 */
[----:B------:R-:W-:Y:S01]  /*2b70*/  FMUL.FTZ R44, R70, c[0x0][0x320] ;  /* 0x0000c800462c7a20 */ /* 0x000fe20000410000 */
[----:B------:R-:W-:Y:S01]  /*2b80*/  ISETP.GT.AND P0, PT, R6, 0x8, !P1 ;  /* 0x000000080600780c */ /* 0x000fe20004f04270 */
[----:B------:R-:W-:Y:S01]  /*2b90*/  FMUL.FTZ R57, R46, c[0x0][0x320] ;  /* 0x0000c8002e397a20 */ /* 0x000fe20000410000 */
[----:B------:R-:W-:Y:S01]  /*2ba0*/  ISETP.GE.AND P1, PT, R93, 0xa, PT ;  /* 0x0000000a5d00780c */ /* 0x000fe20003f26270 */
[----:B------:R-:W-:Y:S01]  /*2bb0*/  FMUL.FTZ R56, R47, c[0x0][0x320] ;  /* 0x0000c8002f387a20 */ /* 0x000fe20000410000 */
[----:B------:R-:W-:Y:S01]  /*2bc0*/  ISETP.LT.OR P0, PT, R24, 0x9, P0 ;  /* 0x000000091800780c */ /* 0x000fe20000701670 */
[----:B------:R-:W-:Y:S01]  /*2bd0*/  FMUL.FTZ R54, R66, c[0x0][0x320] ;  /* 0x0000c80042367a20 */ /* 0x000fe20000410000 */
[----:B------:R-:W-:Y:S01]  /*2be0*/  P2R R60, PR, RZ, 0x2 ;  /* 0x00000002ff3c7803 */ /* 0x000fe20000000000 */
[----:B------:R-:W3:Y:S01]  /*2bf0*/  MUFU.TANH R40, R40 ;  /* 0x0000002800287308 */ /* 0x000ee20000002400 */
[----:B------:R-:W-:Y:S01]  /*2c00*/  FSEL R7, R7, -INF , !P0 ;  /* 0xff80000007077808 */ /* 0x000fe20004000000 */
[--C-:B--2---:R-:W-:Y:S01]  /*2c10*/  IMAD.IADD R47, R77, 0x1, R38.reuse ;  /* 0x000000014d2f7824 */ /* 0x104fe200078e0226 */
[----:B------:R-:W-:Y:S01]  /*2c20*/  ISETP.GT.AND P0, PT, R6, 0x9, !P1 ;  /* 0x000000090600780c */ /* 0x000fe20004f04270 */
[----:B------:R-:W-:Y:S01]  /*2c30*/  IMAD.IADD R46, R69, 0x1, R38 ;  /* 0x00000001452e7824 */ /* 0x000fe200078e0226 */
[----:B------:R-:W-:-:S02]  /*2c40*/  ISETP.GE.AND P1, PT, R93, 0x11, PT ;  /* 0x000000115d00780c */ /* 0x000fc40003f26270 */
[----:B------:R-:W-:Y:S01]  /*2c50*/  ISETP.LT.OR P0, PT, R24, 0xa, P0 ;  /* 0x0000000a1800780c */ /* 0x000fe20000701670 */
[----:B------:R-:W2:Y:S01]  /*2c60*/  MUFU.TANH R36, R36 ;  /* 0x0000002400247308 */ /* 0x000ea20000002400 */
[----:B------:R-:W-:Y:S02]  /*2c70*/  P2R R53, PR, RZ, 0x2 ;  /* 0x00000002ff357803 */ /* 0x000fe40000000000 */
[----:B------:R-:W-:Y:S02]  /*2c80*/  FSEL R5, R5, -INF , !P0 ;  /* 0xff80000005057808 */ /* 0x000fe40004000000 */
[----:B------:R-:W-:Y:S02]  /*2c90*/  ISETP.GT.AND P0, PT, R6, 0x10, !P1 ;  /* 0x000000100600780c */ /* 0x000fe40004f04270 */
[----:B------:R-:W-:Y:S01]  /*2ca0*/  ISETP.GE.AND P1, PT, R93, 0x12, PT ;  /* 0x000000125d00780c */ /* 0x000fe20003f26270 */
[----:B------:R-:W4:Y:S01]  /*2cb0*/  MUFU.TANH R34, R34 ;  /* 0x0000002200227308 */ /* 0x000f220000002400 */
[----:B------:R-:W-:-:S02]  /*2cc0*/  ISETP.LT.OR P0, PT, R24, 0x11, P0 ;  /* 0x000000111800780c */ /* 0x000fc40000701670 */
[----:B------:R-:W-:Y:S02]  /*2cd0*/  P2R R52, PR, RZ, 0x2 ;  /* 0x00000002ff347803 */ /* 0x000fe40000000000 */
[----:B-1----:R-:W-:Y:S02]  /*2ce0*/  FSEL R37, R37, -INF , !P0 ;  /* 0xff80000025257808 */ /* 0x002fe40004000000 */
[----:B------:R-:W-:Y:S01]  /*2cf0*/  ISETP.GT.AND P0, PT, R6, 0x11, !P1 ;  /* 0x000000110600780c */ /* 0x000fe20004f04270 */
[----:B------:R-:W1:Y:S01]  /*2d00*/  MUFU.TANH R32, R32 ;  /* 0x0000002000207308 */ /* 0x000e620000002400 */
[----:B------:R-:W-:Y:S02]  /*2d10*/  ISETP.GE.AND P1, PT, R93, 0x19, PT ;  /* 0x000000195d00780c */ /* 0x000fe40003f26270 */
[----:B------:R-:W-:Y:S02]  /*2d20*/  ISETP.LT.OR P0, PT, R24, 0x12, P0 ;  /* 0x000000121800780c */ /* 0x000fe40000701670 */
[----:B------:R-:W-:-:S02]  /*2d30*/  P2R R45, PR, RZ, 0x2 ;  /* 0x00000002ff2d7803 */ /* 0x000fc40000000000 */
[----:B------:R-:W-:Y:S01]  /*2d40*/  FSEL R35, R35, -INF , !P0 ;  /* 0xff80000023237808 */ /* 0x000fe20004000000 */
[----:B------:R-:W1:Y:S01]  /*2d50*/  MUFU.TANH R30, R30 ;  /* 0x0000001e001e7308 */ /* 0x000e620000002400 */
[----:B------:R-:W-:Y:S02]  /*2d60*/  ISETP.GT.AND P0, PT, R6, 0x18, !P1 ;  /* 0x000000180600780c */ /* 0x000fe40004f04270 */
[----:B------:R-:W-:Y:S02]  /*2d70*/  ISETP.GE.AND P1, PT, R93, 0x1a, PT ;  /* 0x0000001a5d00780c */ /* 0x000fe40003f26270 */
[----:B------:R-:W-:Y:S02]  /*2d80*/  ISETP.LT.OR P0, PT, R24, 0x19, P0 ;  /* 0x000000191800780c */ /* 0x000fe40000701670 */
[----:B------:R-:W-:Y:S01]  /*2d90*/  P2R R43, PR, RZ, 0x2 ;  /* 0x00000002ff2b7803 */ /* 0x000fe20000000000 */
[----:B------:R-:W1:Y:S01]  /*2da0*/  MUFU.TANH R28, R28 ;  /* 0x0000001c001c7308 */ /* 0x000e620000002400 */
[----:B------:R-:W-:-:S02]  /*2db0*/  FSEL R33, R33, -INF , !P0 ;  /* 0xff80000021217808 */ /* 0x000fc40004000000 */
[----:B------:R-:W-:Y:S02]  /*2dc0*/  ISETP.GT.AND P0, PT, R6, 0x19, !P1 ;  /* 0x000000190600780c */ /* 0x000fe40004f04270 */
[----:B------:R-:W-:Y:S02]  /*2dd0*/  ISETP.GE.AND P1, PT, R93, 0x21, PT ;  /* 0x000000215d00780c */ /* 0x000fe40003f26270 */
[----:B------:R-:W-:Y:S01]  /*2de0*/  ISETP.LT.OR P0, PT, R24, 0x1a, P0 ;  /* 0x0000001a1800780c */ /* 0x000fe20000701670 */
[----:B------:R-:W1:Y:S01]  /*2df0*/  MUFU.TANH R44, R44 ;  /* 0x0000002c002c7308 */ /* 0x000e620000002400 */
[----:B------:R-:W-:Y:S02]  /*2e00*/  P2R R3, PR, RZ, 0x2 ;  /* 0x00000002ff037803 */ /* 0x000fe40000000000 */
[----:B------:R-:W-:Y:S02]  /*2e10*/  FSEL R31, R31, -INF , !P0 ;  /* 0xff8000001f1f7808 */ /* 0x000fe40004000000 */
[----:B------:R-:W-:-:S02]  /*2e20*/  ISETP.GT.AND P0, PT, R6, 0x20, !P1 ;  /* 0x000000200600780c */ /* 0x000fc40004f04270 */
[----:B------:R-:W-:Y:S01]  /*2e30*/  ISETP.GE.AND P1, PT, R93, 0x22, PT ;  /* 0x000000225d00780c */ /* 0x000fe20003f26270 */
[----:B------:R-:W1:Y:S01]  /*2e40*/  MUFU.TANH R57, R57 ;  /* 0x0000003900397308 */ /* 0x000e620000002400 */
[----:B------:R-:W-:Y:S02]  /*2e50*/  ISETP.LT.OR P0, PT, R24, 0x21, P0 ;  /* 0x000000211800780c */ /* 0x000fe40000701670 */
[----:B------:R-:W-:Y:S02]  /*2e60*/  P2R R42, PR, RZ, 0x2 ;  /* 0x00000002ff2a7803 */ /* 0x000fe40000000000 */
[----:B------:R-:W-:Y:S02]  /*2e70*/  FSEL R29, R29, -INF , !P0 ;  /* 0xff8000001d1d7808 */ /* 0x000fe40004000000 */
[----:B------:R-:W-:Y:S01]  /*2e80*/  ISETP.GT.AND P0, PT, R6, 0x21, !P1 ;  /* 0x000000210600780c */ /* 0x000fe20004f04270 */
[----:B------:R-:W1:Y:S01]  /*2e90*/  MUFU.TANH R56, R56 ;  /* 0x0000003800387308 */ /* 0x000e620000002400 */
[----:B------:R-:W-:-:S02]  /*2ea0*/  ISETP.GE.AND P1, PT, R93, 0x1, PT ;  /* 0x000000015d00780c */ /* 0x000fc40003f26270 */
[----:B------:R-:W-:Y:S02]  /*2eb0*/  ISETP.LT.OR P0, PT, R24, 0x22, P0 ;  /* 0x000000221800780c */ /* 0x000fe40000701670 */
[----:B------:R-:W-:Y:S02]  /*2ec0*/  P2R R2, PR, RZ, 0x2 ;  /* 0x00000002ff027803 */ /* 0x000fe40000000000 */
[----:B------:R-:W-:Y:S01]  /*2ed0*/  FSEL R27, R27, -INF , !P0 ;  /* 0xff8000001b1b7808 */ /* 0x000fe20004000000 */
[----:B------:R-:W1:Y:S01]  /*2ee0*/  MUFU.TANH R54, R54 ;  /* 0x0000003600367308 */ /* 0x000e620000002400 */
[----:B------:R-:W-:Y:S02]  /*2ef0*/  ISETP.GT.AND P0, PT, R6, 0x28, !P2 ;  /* 0x000000280600780c */ /* 0x000fe40005704270 */
[----:B------:R-:W-:Y:S02]  /*2f00*/  IMNMX R47, R47, R76, PT ;  /* 0x0000004c2f2f7217 */ /* 0x000fe40003800200 */
[----:B------:R-:W-:-:S04]  /*2f10*/  ISETP.LT.OR P0, PT, R24, 0x29, P0 ;  /* 0x000000291800780c */ /* 0x000fc80000701670 */
[----:B------:R-:W-:Y:S02]  /*2f20*/  FSEL R26, R26, -INF , !P0 ;  /* 0xff8000001a1a7808 */ /* 0x000fe40004000000 */
[----:B------:R-:W-:Y:S02]  /*2f30*/  ISETP.GT.AND P0, PT, R6, RZ, !P1 ;  /* 0x000000ff0600720c */ /* 0x000fe40004f04270 */
[----:B------:R-:W-:Y:S02]  /*2f40*/  ISETP.GE.AND P1, PT, R93, 0x2a, PT ;  /* 0x0000002a5d00780c */ /* 0x000fe40003f26270 */
[----:B------:R-:W-:-:S04]  /*2f50*/  ISETP.LT.OR P0, PT, R24, 0x1, P0 ;  /* 0x000000011800780c */ /* 0x000fc80000701670 */
[----:B------:R-:W-:Y:S02]  /*2f60*/  FSEL R41, R41, -INF , !P0 ;  /* 0xff80000029297808 */ /* 0x000fe40004000000 */
[----:B------:R-:W-:Y:S01]  /*2f70*/  ISETP.GT.AND P0, PT, R6, 0x29, !P1 ;  /* 0x000000290600780c */ /* 0x000fe20004f04270 */
[----:B------:R-:W-:-:S03]  /*2f80*/  FMUL.FTZ R6, R67, c[0x0][0x320] ;  /* 0x0000c80043067a20 */ /* 0x000fc60000410000 */
[----:B------:R-:W-:Y:S01]  /*2f90*/  ISETP.LT.OR P0, PT, R24, 0x2a, P0 ;  /* 0x0000002a1800780c */ /* 0x000fe20000701670 */
[----:B------:R-:W-:Y:S02]  /*2fa0*/  FMUL.FTZ R24, R55, c[0x0][0x320] ;  /* 0x0000c80037187a20 */ /* 0x000fe40000410000 */
[----:B------:R-:W1:Y:S01]  /*2fb0*/  MUFU.TANH R6, R6 ;  /* 0x0000000600067308 */ /* 0x000e620000002400 */
[----:B------:R-:W-:Y:S02]  /*2fc0*/  FSEL R25, R25, -INF , !P0 ;  /* 0xff80000019197808 */ /* 0x000fe40004000000 */
[----:B------:R-:W-:-:S05]  /*2fd0*/  PLOP3.LUT P0, PT, PT, PT, UP1, 0x40, 0x0 ;  /* 0x000000000000781c */ /* 0x000fca0003f0e818 */
[----:B------:R-:W1:Y:S08]  /*2fe0*/  MUFU.TANH R24, R24 ;  /* 0x0000001800187308 */ /* 0x000e700000002400 */
        /* <DEDUP_REMOVED lines=13> */
.L_x_166:
[----:B------:R-:W-:-:S04]  /*30c0*/  MOV R38, c[0x0][0x32c] ;  /* 0x0000cb0000267a02 */ /* 0x000fc80000000f00 */
[----:B------:R-:W-:-:S13]  /*30d0*/  ISETP.NE.AND P0, PT, R38, 0x1, PT ;  /* 0x000000012600780c */ /* 0x000fda0003f05270 */
[----:B------:R-:W-:-:S05]  /*30e0*/  @P0 IMAD.HI.U32 R38, R58, c[0x0][0x330], RZ ;  /* 0x0000cc003a260a27 */ /* 0x000fca00078e00ff */
[----:B------:R-:W-:Y:S02]  /*30f0*/  @P0 SHF.R.U32.HI R58, RZ, c[0x0][0x334], R38 ;  /* 0x0000cd00ff3a0a19 */ /* 0x000fe40000011626 */
.L_x_167:
[----:B------:R-:W-:Y:S05]  /*3100*/  BSYNC B0 ;  /* 0x0000000000007941 */ /* 0x000fea0003800000 */
.L_x_165:
[----:B------:R-:W-:-:S05]  /*3110*/  IMAD R55, R58, c[0x0][0x32c], R65 ;  /* 0x0000cb003a377a24 */ /* 0x000fca00078e0241 */
[----:B------:R-:W-:Y:S02]  /*3120*/  IADD3 R38, R55, c[0x0][0x32c], RZ ;  /* 0x0000cb0037267a10 */ /* 0x000fe40007ffe0ff */
[----:B------:R-:W-:Y:S02]  /*3130*/  IMNMX R46, R46, R55, !PT ;  /* 0x000000372e2e7217 */ /* 0x000fe40007800200 */
[----:B------:R-:W-:Y:S02]  /*3140*/  IMNMX R47, R47, R38, PT ;  /* 0x000000262f2f7217 */ /* 0x000fe40003800200 */
.L_x_164:
[----:B--234-:R-:W-:Y:S01]  /*3150*/  ISETP.NE.AND P0, PT, R68, RZ, PT ;  /* 0x000000ff4400720c */ /* 0x01cfe20003f05270 */
[----:B------:R-:W-:Y:S02]  /*3160*/  FMUL.FTZ R12, R12, c[0x0][0x320] ;  /* 0x0000c8000c0c7a20 */ /* 0x000fe40000410000 */
[----:B------:R-:W-:Y:S01]  /*3170*/  FMUL.FTZ R90, R8, c[0x0][0x320] ;  /* 0x0000c800085a7a20 */ /* 0x000fe20000410000 */
[----:B------:R-:W-:Y:S01]  /*3180*/  ISETP.GT.AND P0, PT, R46, 0x1, !P0 ;  /* 0x000000012e00780c */ /* 0x000fe20004704270 */
[----:B------:R2:W3:Y:S01]  /*3190*/  MUFU.TANH R94, R12 ;  /* 0x0000000c005e7308 */ /* 0x0004e20000002400 */
[----:B------:R-:W-:-:S02]  /*31a0*/  FMUL.FTZ R13, R13, c[0x0][0x320] ;  /* 0x0000c8000d0d7a20 */ /* 0x000fc40000410000 */
[----:B------:R-:W-:Y:S01]  /*31b0*/  ISETP.LT.OR P0, PT, R47, 0x2, P0 ;  /* 0x000000022f00780c */ /* 0x000fe20000701670 */
[----:B------:R-:W-:Y:S02]  /*31c0*/  FMUL.FTZ R72, R72, c[0x0][0x320] ;  /* 0x0000c80048487a20 */ /* 0x000fe40000410000 */
[----:B------:R-:W-:Y:S01]  /*31d0*/  FMUL.FTZ R73, R73, c[0x0][0x320] ;  /* 0x0000c80049497a20 */ /* 0x000fe20000410000 */
[----:B------:R-:W-:Y:S01]  /*31e0*/  FSEL R40, R40, -INF , !P0 ;  /* 0xff80000028287808 */ /* 0x000fe20004000000 */
[----:B------:R-:W-:Y:S01]  /*31f0*/  FMUL.FTZ R21, R21, c[0x0][0x320] ;  /* 0x0000c80015157a20 */ /* 0x000fe20000410000 */
[----:B------:R-:W-:Y:S01]  /*3200*/  ISETP.NE.AND P0, PT, R64, RZ, PT ;  /* 0x000000ff4000720c */ /* 0x000fe20003f05270 */
[----:B------:R-:W-:Y:S01]  /*3210*/  FMUL.FTZ R17, R17, c[0x0][0x320] ;  /* 0x0000c80011117a20 */ /* 0x000fe20000410000 */
[----:B------:R-:W4:Y:S01]  /*3220*/  MUFU.TANH R92, R13 ;  /* 0x0000000d005c7308 */ /* 0x000f220000002400 */
[----:B------:R-:W-:Y:S01]  /*3230*/  FMUL.FTZ R20, R20, c[0x0][0x320] ;  /* 0x0000c80014147a20 */ /* 0x000fe20000410000 */
[----:B------:R-:W-:Y:S01]  /*3240*/  ISETP.GT.AND P0, PT, R46, 0x8, !P0 ;  /* 0x000000082e00780c */ /* 0x000fe20004704270 */
[----:B------:R-:W-:Y:S01]  /*3250*/  FMUL.FTZ R48, R48, c[0x0][0x320] ;  /* 0x0000c80030307a20 */ /* 0x000fe20000410000 */
[----:B--2---:R-:W2:Y:S02]  /*3260*/  SHFL.IDX PT, R12, R61, 0x2, 0x1c1f ;  /* 0x005c1f003d0c7f89 */ /* 0x004ea400000e0000 */
[----:B------:R-:W-:Y:S01]  /*3270*/  ISETP.LT.OR P0, PT, R47, 0x9, P0 ;  /* 0x000000092f00780c */ /* 0x000fe20000701670 */
[----:B------:R-:W-:Y:S01]  /*3280*/  FMUL.FTZ R49, R49, c[0x0][0x320] ;  /* 0x0000c80031317a20 */ /* 0x000fe20000410000 */
[----:B------:R-:W1:Y:S01]  /*3290*/  MUFU.TANH R182, R72 ;  /* 0x0000004800b67308 */ /* 0x000e620000002400 */
[----:B------:R-:W-:Y:S01]  /*32a0*/  FMUL.FTZ R16, R16, c[0x0][0x320] ;  /* 0x0000c80010107a20 */ /* 0x000fe20000410000 */
[----:B-1----:R-:W-:Y:S01]  /*32b0*/  FSEL R38, R54, -INF , !P0 ;  /* 0xff80000036267808 */ /* 0x002fe20004000000 */
[----:B------:R-:W-:Y:S01]  /*32c0*/  FMUL.FTZ R9, R9, c[0x0][0x320] ;  /* 0x0000c80009097a20 */ /* 0x000fe20000410000 */
[----:B------:R-:W-:-:S04]  /*32d0*/  ISETP.NE.AND P0, PT, R60, RZ, PT ;  /* 0x000000ff3c00720c */ /* 0x000fc80003f05270 */
[----:B------:R-:W-:Y:S01]  /*32e0*/  ISETP.GT.AND P0, PT, R46, 0x9, !P0 ;  /* 0x000000092e00780c */ /* 0x000fe20004704270 */
[----:B------:R-:W1:Y:S03]  /*32f0*/  MUFU.TANH R179, R73 ;  /* 0x0000004900b37308 */ /* 0x000e660000002400 */
[----:B------:R-:W-:-:S04]  /*3300*/  ISETP.LT.OR P0, PT, R47, 0xa, P0 ;  /* 0x0000000a2f00780c */ /* 0x000fc80000701670 */
[----:B------:R-:W-:Y:S01]  /*3310*/  FSEL R6, R6, -INF , !P0 ;  /* 0xff80000006067808 */ /* 0x000fe20004000000 */
[----:B------:R-:W1:Y:S01]  /*3320*/  MUFU.TANH R152, R21 ;  /* 0x0000001500987308 */ /* 0x000e620000002400 */
[----:B------:R-:W-:Y:S01]  /*3330*/  ISETP.NE.AND P0, PT, R53, RZ, PT ;  /* 0x000000ff3500720c */ /* 0x000fe20003f05270 */
[----:B--2---:R-:W-:-:S03]  /*3340*/  IMAD.IADD R8, R69, 0x1, R12 ;  /* 0x0000000145087824 */ /* 0x004fc600078e020c */
[----:B------:R-:W-:-:S03]  /*3350*/  ISETP.GT.AND P0, PT, R46, 0x10, !P0 ;  /* 0x000000102e00780c */ /* 0x000fc60004704270 */
[----:B------:R-:W2:Y:S01]  /*3360*/  MUFU.TANH R126, R17 ;  /* 0x00000011007e7308 */ /* 0x000ea20000002400 */
[----:B------:R-:W-:-:S04]  /*3370*/  ISETP.LT.OR P0, PT, R47, 0x11, P0 ;  /* 0x000000112f00780c */ /* 0x000fc80000701670 */
[----:B------:R-:W-:Y:S02]  /*3380*/  FSEL R36, R36, -INF , !P0 ;  /* 0xff80000024247808 */ /* 0x000fe40004000000 */
[----:B------:R-:W-:Y:S01]  /*3390*/  ISETP.NE.AND P0, PT, R52, RZ, PT ;  /* 0x000000ff3400720c */ /* 0x000fe20003f05270 */
[----:B------:R-:W1:Y:S03]  /*33a0*/  MUFU.TANH R89, R20 ;  /* 0x0000001400597308 */ /* 0x000e660000002400 */
[----:B------:R-:W-:-:S04]  /*33b0*/  ISETP.GT.AND P0, PT, R46, 0x11, !P0 ;  /* 0x000000112e00780c */ /* 0x000fc80004704270 */
[----:B------:R-:W-:Y:S01]  /*33c0*/  ISETP.LT.OR P0, PT, R47, 0x12, P0 ;  /* 0x000000122f00780c */ /* 0x000fe20000701670 */
[----:B------:R-:W1:Y:S03]  /*33d0*/  MUFU.TANH R178, R48 ;  /* 0x0000003000b27308 */ /* 0x000e660000002400 */
[----:B------:R-:W-:Y:S02]  /*33e0*/  FSEL R34, R34, -INF , !P0 ;  /* 0xff80000022227808 */ /* 0x000fe40004000000 */
[----:B------:R-:W-:-:S03]  /*33f0*/  ISETP.NE.AND P0, PT, R45, RZ, PT ;  /* 0x000000ff2d00720c */ /* 0x000fc60003f05270 */
[----:B------:R-:W1:Y:S01]  /*3400*/  MUFU.TANH R177, R49 ;  /* 0x0000003100b17308 */ /* 0x000e620000002400 */
[----:B------:R-:W-:-:S04]  /*3410*/  ISETP.GT.AND P0, PT, R46, 0x18, !P0 ;  /* 0x000000182e00780c */ /* 0x000fc80004704270 */
[----:B------:R-:W-:-:S03]  /*3420*/  ISETP.LT.OR P0, PT, R47, 0x19, P0 ;  /* 0x000000192f00780c */ /* 0x000fc60000701670 */
[----:B------:R-:W1:Y:S01]  /*3430*/  MUFU.TANH R90, R90 ;  /* 0x0000005a005a7308 */ /* 0x000e620000002400 */
[----:B------:R-:W-:Y:S02]  /*3440*/  FSEL R32, R32, -INF , !P0 ;  /* 0xff80000020207808 */ /* 0x000fe40004000000 */
[----:B------:R-:W-:-:S04]  /*3450*/  ISETP.NE.AND P0, PT, R43, RZ, PT ;  /* 0x000000ff2b00720c */ /* 0x000fc80003f05270 */
[----:B------:R-:W-:Y:S01]  /*3460*/  ISETP.GT.AND P0, PT, R46, 0x19, !P0 ;  /* 0x000000192e00780c */ /* 0x000fe20004704270 */
[----:B------:R-:W1:Y:S03]  /*3470*/  MUFU.TANH R142, R16 ;  /* 0x00000010008e7308 */ /* 0x000e660000002400 */
[----:B------:R-:W-:-:S04]  /*3480*/  ISETP.LT.OR P0, PT, R47, 0x1a, P0 ;  /* 0x0000001a2f00780c */ /* 0x000fc80000701670 */
[----:B------:R-:W-:Y:S01]  /*3490*/  FSEL R30, R30, -INF , !P0 ;  /* 0xff8000001e1e7808 */ /* 0x000fe20004000000 */
[----:B------:R5:W1:Y:S01]  /*34a0*/  MUFU.TANH R88, R9 ;  /* 0x0000000900587308 */ /* 0x000a620000002400 */
[----:B------:R-:W-:-:S04]  /*34b0*/  ISETP.NE.AND P0, PT, R3, RZ, PT ;  /* 0x000000ff0300720c */ /* 0x000fc80003f05270 */
[----:B------:R-:W-:-:S04]  /*34c0*/  ISETP.GT.AND P0, PT, R46, 0x20, !P0 ;  /* 0x000000202e00780c */ /* 0x000fc80004704270 */
[----:B------:R-:W-:-:S04]  /*34d0*/  ISETP.LT.OR P0, PT, R47, 0x21, P0 ;  /* 0x000000212f00780c */ /* 0x000fc80000701670 */
[----:B------:R-:W-:Y:S02]  /*34e0*/  FSEL R28, R28, -INF , !P0 ;  /* 0xff8000001c1c7808 */ /* 0x000fe40004000000 */
[----:B------:R-:W-:Y:S01]  /*34f0*/  ISETP.NE.AND P0, PT, R42, RZ, PT ;  /* 0x000000ff2a00720c */ /* 0x000fe20003f05270 */
[----:B-----5:R-:W-:-:S03]  /*3500*/  IMAD.IADD R9, R77, 0x1, R12 ;  /* 0x000000014d097824 */ /* 0x020fc600078e020c */
[----:B------:R-:W-:Y:S02]  /*3510*/  ISETP.GT.AND P0, PT, R46, 0x21, !P0 ;  /* 0x000000212e00780c */ /* 0x000fe40004704270 */
[----:B------:R-:W-:Y:S02]  /*3520*/  IMNMX R9, R9, R76, PT ;  /* 0x0000004c09097217 */ /* 0x000fe40003800200 */
[----:B------:R-:W-:-:S04]  /*3530*/  ISETP.LT.OR P0, PT, R47, 0x22, P0 ;  /* 0x000000222f00780c */ /* 0x000fc80000701670 */
[----:B------:R-:W-:Y:S02]  /*3540*/  FSEL R24, R24, -INF , !P0 ;  /* 0xff80000018187808 */ /* 0x000fe40004000000 */
[----:B------:R-:W-:-:S04]  /*3550*/  ISETP.GT.AND P0, PT, R46, 0x28, !P2 ;  /* 0x000000282e00780c */ /* 0x000fc80005704270 */
[----:B------:R-:W-:-:S04]  /*3560*/  ISETP.LT.OR P0, PT, R47, 0x29, P0 ;  /* 0x000000292f00780c */ /* 0x000fc80000701670 */
[----:B------:R-:W-:Y:S02]  /*3570*/  FSEL R57, R57, -INF , !P0 ;  /* 0xff80000039397808 */ /* 0x000fe40004000000 */
[----:B------:R-:W-:-:S04]  /*3580*/  ISETP.NE.AND P0, PT, R2, RZ, PT ;  /* 0x000000ff0200720c */ /* 0x000fc80003f05270 */
[----:B------:R-:W-:-:S04]  /*3590*/  ISETP.GT.AND P0, PT, R46, RZ, !P0 ;  /* 0x000000ff2e00720c */ /* 0x000fc80004704270 */
[----:B------:R-:W-:-:S04]  /*35a0*/  ISETP.LT.OR P0, PT, R47, 0x1, P0 ;  /* 0x000000012f00780c */ /* 0x000fc80000701670 */
[----:B------:R-:W-:Y:S02]  /*35b0*/  FSEL R44, R44, -INF , !P0 ;  /* 0xff8000002c2c7808 */ /* 0x000fe40004000000 */
[----:B------:R-:W-:-:S04]  /*35c0*/  ISETP.GT.AND P0, PT, R46, 0x29, !P1 ;  /* 0x000000292e00780c */ /* 0x000fc80004f04270 */
[----:B------:R-:W-:-:S04]  /*35d0*/  ISETP.LT.OR P0, PT, R47, 0x2a, P0 ;  /* 0x0000002a2f00780c */ /* 0x000fc80000701670 */
[----:B------:R-:W-:Y:S02]  /*35e0*/  FSEL R56, R56, -INF , !P0 ;  /* 0xff80000038387808 */ /* 0x000fe40004000000 */
[----:B------:R-:W-:-:S13]  /*35f0*/  PLOP3.LUT P0, PT, PT, PT, UP1, 0x40, 0x0 ;  /* 0x000000000000781c */ /* 0x000fda0003f0e818 */
[----:B------:R-:W-:Y:S05]  /*3600*/  @P0 BRA `(.L_x_168) ;  /* 0x0000015000000947 */ /* 0x000fea0003800000 */
[----:B-1234-:R-:W-:Y:S01]  /*3610*/  IADD3 R12, R12, c[0x0][0x1d0], RZ ;  /* 0x000074000c0c7a10 */ /* 0x01efe20007ffe0ff */
        /* <DEDUP_REMOVED lines=11> */
.L_x_170:
[----:B------:R-:W-:-:S04]  /*36d0*/  MOV R12, c[0x0][0x32c] ;  /* 0x0000cb00000c7a02 */ /* 0x000fc80000000f00 */
[----:B------:R-:W-:-:S13]  /*36e0*/  ISETP.NE.AND P0, PT, R12, 0x1, PT ;  /* 0x000000010c00780c */ /* 0x000fda0003f05270 */
[----:B------:R-:W-:-:S05]  /*36f0*/  @P0 IMAD.HI.U32 R12, R16, c[0x0][0x330], RZ ;  /* 0x0000cc00100c0a27 */ /* 0x000fca00078e00ff */
[----:B------:R-:W-:Y:S02]  /*3700*/  @P0 SHF.R.U32.HI R16, RZ, c[0x0][0x334], R12 ;  /* 0x0000cd00ff100a19 */ /* 0x000fe4000001160c */
.L_x_171:
[----:B------:R-:W-:Y:S05]  /*3710*/  BSYNC B0 ;  /* 0x0000000000007941 */ /* 0x000fea0003800000 */
.L_x_169:
[----:B------:R-:W-:-:S05]  /*3720*/  IMAD R13, R16, c[0x0][0x32c], R65 ;  /* 0x0000cb00100d7a24 */ /* 0x000fca00078e0241 */
[----:B------:R-:W-:Y:S02]  /*3730*/  IADD3 R12, R13, c[0x0][0x32c], RZ ;  /* 0x0000cb000d0c7a10 */ /* 0x000fe40007ffe0ff */
[----:B------:R-:W-:Y:S02]  /*3740*/  IMNMX R8, R8, R13, !PT ;  /* 0x0000000d08087217 */ /* 0x000fe40007800200 */
[----:B------:R-:W-:Y:S02]  /*3750*/  IMNMX R9, R9, R12, PT ;  /* 0x0000000c09097217 */ /* 0x000fe40003800200 */
.L_x_168:
[----:B-1234-:R-:W-:Y:S01]  /*3760*/  ISETP.NE.AND P0, PT, R68, RZ, PT ;  /* 0x000000ff4400720c */ /* 0x01efe20003f05270 */
[----:B------:R-:W-:Y:S02]  /*3770*/  FMUL.FTZ R74, R74, c[0x0][0x320] ;  /* 0x0000c8004a4a7a20 */ /* 0x000fe40000410000 */
[----:B------:R-:W-:Y:S01]  /*3780*/  FMUL.FTZ R190, R75, c[0x0][0x320] ;  /* 0x0000c8004bbe7a20 */ /* 0x000fe20000410000 */
[----:B------:R-:W-:Y:S01]  /*3790*/  ISETP.GT.AND P0, PT, R8, 0x1, !P0 ;  /* 0x000000010800780c */ /* 0x000fe20004704270 */
[----:B------:R1:W2:Y:S01]  /*37a0*/  MUFU.TANH R180, R74 ;  /* 0x0000004a00b47308 */ /* 0x0002a20000002400 */
        /* <DEDUP_REMOVED lines=8> */
[----:B------:R3:W4:Y:S01]  /*3830*/  MUFU.TANH R124, R18 ;  /* 0x00000012007c7308 */ /* 0x0007220000002400 */
[----:B------:R-:W-:Y:S01]  /*3840*/  FMUL.FTZ R23, R23, c[0x0][0x320] ;  /* 0x0000c80017177a20 */ /* 0x000fe20000410000 */
[----:B------:R-:W-:Y:S01]  /*3850*/  ISETP.GT.AND P0, PT, R8, 0x8, !P0 ;  /* 0x000000080800780c */ /* 0x000fe20004704270 */
[----:B------:R-:W-:-:S02]  /*3860*/  FMUL.FTZ R19, R19, c[0x0][0x320] ;  /* 0x0000c80013137a20 */ /* 0x000fc40000410000 */
[----:B-1----:R-:W-:Y:S01]  /*3870*/  FMUL.FTZ R74, R15, c[0x0][0x320] ;  /* 0x0000c8000f4a7a20 */ /* 0x002fe20000410000 */
[----:B------:R-:W-:Y:S01]  /*3880*/  ISETP.LT.OR P0, PT, R9, 0x9, P0 ;  /* 0x000000090900780c */ /* 0x000fe20000701670 */
[----:B------:R-:W-:Y:S01]  /*3890*/  FMUL.FTZ R50, R50, c[0x0][0x320] ;  /* 0x0000c80032327a20 */ /* 0x000fe20000410000 */
[----:B------:R-:W1:Y:S01]  /*38a0*/  MUFU.TANH R190, R190 ;  /* 0x000000be00be7308 */ /* 0x000e620000002400 */
[----:B------:R-:W-:Y:S01]  /*38b0*/  FMUL.FTZ R51, R51, c[0x0][0x320] ;  /* 0x0000c80033337a20 */ /* 0x000fe20000410000 */
[----:B------:R-:W-:Y:S02]  /*38c0*/  FSEL R142, R142, -INF , !P0 ;  /* 0xff8000008e8e7808 */ /* 0x000fe40004000000 */
[----:B------:R-:W-:-:S04]  /*38d0*/  ISETP.NE.AND P0, PT, R60, RZ, PT ;  /* 0x000000ff3c00720c */ /* 0x000fc80003f05270 */
[----:B------:R-:W-:Y:S01]  /*38e0*/  ISETP.GT.AND P0, PT, R8, 0x9, !P0 ;  /* 0x000000090800780c */ /* 0x000fe20004704270 */
[----:B------:R3:W1:Y:S03]  /*38f0*/  MUFU.TANH R73, R10 ;  /* 0x0000000a00497308 */ /* 0x0006660000002400 */
[----:B------:R-:W-:-:S04]  /*3900*/  ISETP.LT.OR P0, PT, R9, 0xa, P0 ;  /* 0x0000000a0900780c */ /* 0x000fc80000701670 */
[----:B------:R-:W-:Y:S01]  /*3910*/  FSEL R126, R126, -INF , !P0 ;  /* 0xff8000007e7e7808 */ /* 0x000fe20004000000 */
[----:B------:R3:W1:Y:S01]  /*3920*/  MUFU.TANH R72, R11 ;  /* 0x0000000b00487308 */ /* 0x0006620000002400 */
[----:B------:R-:W-:-:S04]  /*3930*/  ISETP.NE.AND P0, PT, R53, RZ, PT ;  /* 0x000000ff3500720c */ /* 0x000fc80003f05270 */
[----:B------:R-:W-:-:S03]  /*3940*/  ISETP.GT.AND P0, PT, R8, 0x10, !P0 ;  /* 0x000000100800780c */ /* 0x000fc60004704270 */
[----:B------:R3:W1:Y:S01]  /*3950*/  MUFU.TANH R75, R22 ;  /* 0x00000016004b7308 */ /* 0x0006620000002400 */
[----:B------:R-:W-:-:S04]  /*3960*/  ISETP.LT.OR P0, PT, R9, 0x11, P0 ;  /* 0x000000110900780c */ /* 0x000fc80000701670 */
[----:B------:R-:W-:Y:S02]  /*3970*/  FSEL R94, R94, -INF , !P0 ;  /* 0xff8000005e5e7808 */ /* 0x000fe40004000000 */
[----:B------:R-:W-:Y:S01]  /*3980*/  ISETP.NE.AND P0, PT, R52, RZ, PT ;  /* 0x000000ff3400720c */ /* 0x000fe20003f05270 */
[----:B------:R3:W1:Y:S03]  /*3990*/  MUFU.TANH R140, R23 ;  /* 0x00000017008c7308 */ /* 0x0006660000002400 */
[----:B------:R-:W-:-:S04]  /*39a0*/  ISETP.GT.AND P0, PT, R8, 0x11, !P0 ;  /* 0x000000110800780c */ /* 0x000fc80004704270 */
[----:B------:R-:W-:Y:S01]  /*39b0*/  ISETP.LT.OR P0, PT, R9, 0x12, P0 ;  /* 0x000000120900780c */ /* 0x000fe20000701670 */
[----:B------:R3:W1:Y:S03]  /*39c0*/  MUFU.TANH R110, R19 ;  /* 0x00000013006e7308 */ /* 0x0006660000002400 */
[----:B------:R-:W-:Y:S02]  /*39d0*/  FSEL R92, R92, -INF , !P0 ;  /* 0xff8000005c5c7808 */ /* 0x000fe40004000000 */
[----:B------:R-:W-:-:S03]  /*39e0*/  ISETP.NE.AND P0, PT, R45, RZ, PT ;  /* 0x000000ff2d00720c */ /* 0x000fc60003f05270 */
[----:B------:R3:W1:Y:S01]  /*39f0*/  MUFU.TANH R189, R50 ;  /* 0x0000003200bd7308 */ /* 0x0006620000002400 */
[----:B------:R-:W-:-:S04]  /*3a00*/  ISETP.GT.AND P0, PT, R8, 0x18, !P0 ;  /* 0x000000180800780c */ /* 0x000fc80004704270 */
[----:B------:R-:W-:-:S03]  /*3a10*/  ISETP.LT.OR P0, PT, R9, 0x19, P0 ;  /* 0x000000190900780c */ /* 0x000fc60000701670 */
[----:B------:R3:W1:Y:S01]  /*3a20*/  MUFU.TANH R187, R51 ;  /* 0x0000003300bb7308 */ /* 0x0006620000002400 */
[----:B------:R-:W-:Y:S02]  /*3a30*/  FSEL R90, R90, -INF , !P0 ;  /* 0xff8000005a5a7808 */ /* 0x000fe40004000000 */
[----:B------:R-:W-:-:S04]  /*3a40*/  ISETP.NE.AND P0, PT, R43, RZ, PT ;  /* 0x000000ff2b00720c */ /* 0x000fc80003f05270 */
[----:B------:R-:W-:Y:S01]  /*3a50*/  ISETP.GT.AND P0, PT, R8, 0x19, !P0 ;  /* 0x000000190800780c */ /* 0x000fe20004704270 */
[----:B------:R-:W1:Y:S03]  /*3a60*/  MUFU.TANH R108, R108 ;  /* 0x0000006c006c7308 */ /* 0x000e660000002400 */
[----:B------:R-:W-:-:S04]  /*3a70*/  ISETP.LT.OR P0, PT, R9, 0x1a, P0 ;  /* 0x0000001a0900780c */ /* 0x000fc80000701670 */
[----:B------:R-:W-:Y:S01]  /*3a80*/  FSEL R88, R88, -INF , !P0 ;  /* 0xff80000058587808 */ /* 0x000fe20004000000 */
[----:B------:R-:W1:Y:S01]  /*3a90*/  MUFU.TANH R74, R74 ;  /* 0x0000004a004a7308 */ /* 0x000e620000002400 */
[----:B------:R-:W-:-:S04]  /*3aa0*/  ISETP.NE.AND P0, PT, R3, RZ, PT ;  /* 0x000000ff0300720c */ /* 0x000fc80003f05270 */
[----:B------:R-:W-:-:S04]  /*3ab0*/  ISETP.GT.AND P0, PT, R8, 0x20, !P0 ;  /* 0x000000200800780c */ /* 0x000fc80004704270 */
[----:B------:R-:W-:-:S04]  /*3ac0*/  ISETP.LT.OR P0, PT, R9, 0x21, P0 ;  /* 0x000000210900780c */ /* 0x000fc80000701670 */
[----:B------:R-:W-:Y:S02]  /*3ad0*/  FSEL R182, R182, -INF , !P0 ;  /* 0xff800000b6b67808 */ /* 0x000fe40004000000 */
[----:B------:R-:W-:-:S04]  /*3ae0*/  ISETP.NE.AND P0, PT, R42, RZ, PT ;  /* 0x000000ff2a00720c */ /* 0x000fc80003f05270 */
[----:B------:R-:W-:-:S04]  /*3af0*/  ISETP.GT.AND P0, PT, R8, 0x21, !P0 ;  /* 0x000000210800780c */ /* 0x000fc80004704270 */
        /* <DEDUP_REMOVED lines=9> */
[----:B------:R-:W-:Y:S02]  /*3b90*/  ISETP.GT.AND P0, PT, R8, 0x29, !P1 ;  /* 0x000000290800780c */ /* 0x000fe40004f04270 */
[----:B------:R-:W5:Y:S02]  /*3ba0*/  SHFL.IDX PT, R8, R61, 0x3, 0x1c1f ;  /* 0x007c1f003d087f89 */ /* 0x000f6400000e0000 */
[----:B------:R-:W-:-:S04]  /*3bb0*/  ISETP.LT.OR P0, PT, R9, 0x2a, P0 ;  /* 0x0000002a0900780c */ /* 0x000fc80000701670 */
[----:B------:R-:W-:Y:S02]  /*3bc0*/  FSEL R177, R177, -INF , !P0 ;  /* 0xff800000b1b17808 */ /* 0x000fe40004000000 */
[----:B------:R-:W-:Y:S01]  /*3bd0*/  PLOP3.LUT P0, PT, PT, PT, UP1, 0x40, 0x0 ;  /* 0x000000000000781c */ /* 0x000fe20003f0e818 */
[--C-:B-----5:R-:W-:Y:S02]  /*3be0*/  IMAD.IADD R77, R77, 0x1, R8.reuse ;  /* 0x000000014d4d7824 */ /* 0x120fe400078e0208 */
[----:B------:R-:W-:-:S03]  /*3bf0*/  IMAD.IADD R15, R69, 0x1, R8 ;  /* 0x00000001450f7824 */ /* 0x000fc600078e0208 */
[----:B------:R-:W-:-:S07]  /*3c00*/  IMNMX R14, R77, R76, PT ;  /* 0x0000004c4d0e7217 */ /* 0x000fce0003800200 */
        /* <DEDUP_REMOVED lines=13> */
.L_x_174:
[----:B------:R-:W-:-:S04]  /*3ce0*/  MOV R8, c[0x0][0x32c] ;  /* 0x0000cb0000087a02 */ /* 0x000fc80000000f00 */
[----:B------:R-:W-:-:S13]  /*3cf0*/  ISETP.NE.AND P0, PT, R8, 0x1, PT ;  /* 0x000000010800780c */ /* 0x000fda0003f05270 */
[----:B------:R-:W-:-:S05]  /*3d00*/  @P0 IMAD.HI.U32 R8, R10, c[0x0][0x330], RZ ;  /* 0x0000cc000a080a27 */ /* 0x000fca00078e00ff */
[----:B------:R-:W-:Y:S02]  /*3d10*/  @P0 SHF.R.U32.HI R10, RZ, c[0x0][0x334], R8 ;  /* 0x0000cd00ff0a0a19 */ /* 0x000fe40000011608 */
.L_x_175:
[----:B------:R-:W-:Y:S05]  /*3d20*/  BSYNC B0 ;  /* 0x0000000000007941 */ /* 0x000fea0003800000 */
.L_x_173:
[----:B------:R-:W-:-:S05]  /*3d30*/  IMAD R10, R10, c[0x0][0x32c], R65 ;  /* 0x0000cb000a0a7a24 */ /* 0x000fca00078e0241 */
[----:B------:R-:W-:Y:S02]  /*3d40*/  IADD3 R9, R10, c[0x0][0x32c], RZ ;  /* 0x0000cb000a097a10 */ /* 0x000fe40007ffe0ff */
[----:B------:R-:W-:Y:S02]  /*3d50*/  IMNMX R15, R15, R10, !PT ;  /* 0x0000000a0f0f7217 */ /* 0x000fe40007800200 */
[----:B------:R-:W-:Y:S02]  /*3d60*/  IMNMX R14, R14, R9, PT ;  /* 0x000000090e0e7217 */ /* 0x000fe40003800200 */
.L_x_172:
[----:B-1234-:R-:W-:Y:S01]  /*3d70*/  ISETP.NE.AND P0, PT, R68, RZ, PT ;  /* 0x000000ff4400720c */ /* 0x01efe20003f05270 */
[----:B------:R-:W-:Y:S01]  /*3d80*/  IMAD.SHL.U32 R214, R4, 0x2, RZ ;  /* 0x0000000204d67824 */ /* 0x000fe200078e00ff */
[----:B------:R-:W-:Y:S01]  /*3d90*/  FMNMX.FTZ R9, R44, R40, !PT ;  /* 0x000000282c097209 */ /* 0x000fe20007810000 */
[----:B------:R-:W-:Y:S01]  /*3da0*/  ULDC.64 UR4, c[0x0][0x2c8] ;  /* 0x0000b20000047ab9 */ /* 0x000fe20000000a00 */
[C---:B------:R-:W-:Y:S01]  /*3db0*/  ISETP.GT.AND P0, PT, R15.reuse, 0x1, !P0 ;  /* 0x000000010f00780c */ /* 0x040fe20004704270 */
[----:B------:R-:W-:Y:S01]  /*3dc0*/  IMAD R212, R0, 0x2, R214 ;  /* 0x0000000200d47824 */ /* 0x000fe200078e02d6 */
[----:B------:R-:W-:Y:S01]  /*3dd0*/  FMNMX.FTZ R9, R38, R9, !PT ;  /* 0x0000000926097209 */ /* 0x000fe20007810000 */
[----:B------:R-:W-:Y:S01]  /*3de0*/  LDSM.16.MT88.4 R136, [R214+0x1880] ;  /* 0x00188000d688783b */ /* 0x000fe20000004200 */
[----:B------:R-:W-:Y:S01]  /*3df0*/  ISETP.LT.OR P0, PT, R14, 0x2, P0 ;  /* 0x000000020e00780c */ /* 0x000fe20000701670 */
[----:B------:R-:W-:Y:S01]  /*3e00*/  UIMAD.WIDE.U32 UR12, UR11, UR4, URZ ;  /* 0x000000040b0c72a5 */ /* 0x000fe2000f8e003f */
[----:B------:R-:W-:Y:S01]  /*3e10*/  FMNMX.FTZ R9, R6, R9, !PT ;  /* 0x0000000906097209 */ /* 0x000fe20007810000 */
[----:B------:R-:W-:Y:S01]  /*3e20*/  LDSM.16.MT88.4 R120, [R212+0x1880] ;  /* 0x00188000d478783b */ /* 0x000fe20000004200 */
[----:B------:R-:W-:Y:S01]  /*3e30*/  FSEL R140, R140, -INF , !P0 ;  /* 0xff8000008c8c7808 */ /* 0x000fe20004000000 */
[----:B------:R-:W-:Y:S01]  /*3e40*/  @UP2 USHF.R.U32.HI UR11, URZ, UR5, UR13 ;  /* 0x000000053f0b2299 */ /* 0x000fe2000801160d */
[----:B------:R-:W-:Y:S01]  /*3e50*/  ISETP.NE.AND P0, PT, R64, RZ, PT ;  /* 0x000000ff4000720c */ /* 0x000fe20003f05270 */
[----:B------:R-:W-:Y:S01]  /*3e60*/  LDSM.16.MT88.4 R104, [R214+0x2480] ;  /* 0x00248000d668783b */ /* 0x000fe20000004200 */
[----:B------:R-:W-:Y:S01]  /*3e70*/  FMNMX.FTZ R9, R36, R9, !PT ;  /* 0x0000000924097209 */ /* 0x000fe20007810000 */
[----:B------:R-:W-:Y:S01]  /*3e80*/  UIADD3 UR4, UR10, UR11, URZ ;  /* 0x0000000b0a047290 */ /* 0x000fe2000fffe03f */
[----:B------:R-:W-:Y:S01]  /*3e90*/  ISETP.GT.AND P0, PT, R15, 0x8, !P0 ;  /* 0x000000080f00780c */ /* 0x000fe20004704270 */
[----:B------:R-:W-:Y:S01]  /*3ea0*/  LDSM.16.MT88.4 R76, [R214+0x3080] ;  /* 0x00308000d64c783b */ /* 0x000fe20000004200 */
[----:B------:R-:W-:Y:S01]  /*3eb0*/  FMNMX.FTZ R9, R34, R9, !PT ;  /* 0x0000000922097209 */ /* 0x000fe20007810000 */
[----:B------:R-:W-:Y:S01]  /*3ec0*/  ULDC UR11, c[0x0][0x328] ;  /* 0x0000ca00000b7ab9 */ /* 0x000fe20000000800 */
[----:B------:R-:W-:Y:S01]  /*3ed0*/  ISETP.LT.OR P0, PT, R14, 0x9, P0 ;  /* 0x000000090e00780c */ /* 0x000fe20000701670 */
[----:B------:R-:W-:Y:S01]  /*3ee0*/  LDSM.16.MT88.4 R148, [R214+0x1c80] ;  /* 0x001c8000d694783b */ /* 0x000fe20000004200 */
[----:B------:R-:W-:Y:S01]  /*3ef0*/  FMNMX.FTZ R9, R32, R9, !PT ;  /* 0x0000000920097209 */ /* 0x000fe20007810000 */
[----:B------:R-:W-:Y:S01]  /*3f00*/  UIADD3 UR11, UR4, UR11, URZ ;  /* 0x0000000b040b7290 */ /* 0x000fe2000fffe03f */
[----:B------:R-:W-:Y:S01]  /*3f10*/  FSEL R124, R124, -INF , !P0 ;  /* 0xff8000007c7c7808 */ /* 0x000fe20004000000 */
[----:B------:R-:W-:Y:S01]  /*3f20*/  LDSM.16.MT88.4 R48, [R212+0x1c80] ;  /* 0x001c8000d430783b */ /* 0x000fe20000004200 */
[----:B------:R-:W-:-:S02]  /*3f30*/  ISETP.NE.AND P0, PT, R60, RZ, PT ;  /* 0x000000ff3c00720c */ /* 0x000fc40003f05270 */
[----:B------:R-:W-:Y:S01]  /*3f40*/  FMNMX.FTZ R9, R30, R9, !PT ;  /* 0x000000091e097209 */ /* 0x000fe20007810000 */
[----:B------:R-:W-:Y:S01]  /*3f50*/  LDSM.16.MT88.4 R60, [R212+0x2480] ;  /* 0x00248000d43c783b */ /* 0x000fe20000004200 */
[----:B------:R-:W-:Y:S02]  /*3f60*/  ISETP.GT.AND P0, PT, R15, 0x9, !P0 ;  /* 0x000000090f00780c */ /* 0x000fe40004704270 */
[----:B------:R-:W-:Y:S01]  /*3f70*/  FMNMX.FTZ R9, R28, R9, !PT ;  /* 0x000000091c097209 */ /* 0x000fe20007810000 */
[----:B------:R-:W-:Y:S01]  /*3f80*/  LDSM.16.MT88.4 R20, [R214+0x2c80] ;  /* 0x002c8000d614783b */ /* 0x000fe20000004200 */
[----:B------:R-:W-:Y:S02]  /*3f90*/  ISETP.LT.OR P0, PT, R14, 0xa, P0 ;  /* 0x0000000a0e00780c */ /* 0x000fe40000701670 */
[----:B------:R-:W-:Y:S02]  /*3fa0*/  FMNMX.FTZ R17, R89, R152, !PT ;  /* 0x0000009859117209 */ /* 0x000fe40007810000 */
[----:B------:R-:W-:-:S02]  /*3fb0*/  FSEL R110, R110, -INF , !P0 ;  /* 0xff8000006e6e7808 */ /* 0x000fc40004000000 */
[----:B------:R-:W-:Y:S02]  /*3fc0*/  ISETP.NE.AND P0, PT, R53, RZ, PT ;  /* 0x000000ff3500720c */ /* 0x000fe40003f05270 */
[----:B------:R-:W-:Y:S02]  /*3fd0*/  FMNMX.FTZ R17, R142, R17, !PT ;  /* 0x000000118e117209 */ /* 0x000fe40007810000 */
[----:B------:R-:W-:Y:S02]  /*3fe0*/  ISETP.GT.AND P0, PT, R15, 0x10, !P0 ;  /* 0x000000100f00780c */ /* 0x000fe40004704270 */
[----:B------:R-:W-:Y:S02]  /*3ff0*/  FMNMX.FTZ R17, R126, R17, !PT ;  /* 0x000000117e117209 */ /* 0x000fe40007810000 */
[----:B------:R-:W-:Y:S02]  /*4000*/  ISETP.LT.OR P0, PT, R14, 0x11, P0 ;  /* 0x000000110e00780c */ /* 0x000fe40000701670 */
[----:B------:R-:W-:-:S02]  /*4010*/  FMNMX.FTZ R17, R94, R17, !PT ;  /* 0x000000115e117209 */ /* 0x000fc40007810000 */
[----:B------:R-:W-:Y:S02]  /*4020*/  FSEL R108, R108, -INF , !P0 ;  /* 0xff8000006c6c7808 */ /* 0x000fe40004000000 */
[----:B------:R-:W-:Y:S02]  /*4030*/  ISETP.NE.AND P0, PT, R52, RZ, PT ;  /* 0x000000ff3400720c */ /* 0x000fe40003f05270 */
[----:B------:R-:W-:Y:S02]  /*4040*/  FMNMX.FTZ R17, R92, R17, !PT ;  /* 0x000000115c117209 */ /* 0x000fe40007810000 */
[----:B------:R-:W-:Y:S02]  /*4050*/  ISETP.GT.AND P0, PT, R15, 0x11, !P0 ;  /* 0x000000110f00780c */ /* 0x000fe40004704270 */
[----:B------:R-:W-:Y:S02]  /*4060*/  FMNMX.FTZ R17, R90, R17, !PT ;  /* 0x000000115a117209 */ /* 0x000fe40007810000 */
[----:B------:R-:W-:-:S02]  /*4070*/  ISETP.LT.OR P0, PT, R14, 0x12, P0 ;  /* 0x000000120e00780c */ /* 0x000fc40000701670 */
[----:B------:R-:W-:Y:S02]  /*4080*/  FMNMX.FTZ R17, R88, R17, !PT ;  /* 0x0000001158117209 */ /* 0x000fe40007810000 */
[----:B------:R-:W-:Y:S02]  /*4090*/  FSEL R74, R74, -INF , !P0 ;  /* 0xff8000004a4a7808 */ /* 0x000fe40004000000 */
[----:B------:R-:W-:Y:S02]  /*40a0*/  ISETP.NE.AND P0, PT, R45, RZ, PT ;  /* 0x000000ff2d00720c */ /* 0x000fe40003f05270 */
[----:B------:R-:W-:Y:S02]  /*40b0*/  FMNMX.FTZ R0, R182, R17, !PT ;  /* 0x00000011b6007209 */ /* 0x000fe40007810000 */
[----:B------:R-:W-:Y:S02]  /*40c0*/  ISETP.GT.AND P0, PT, R15, 0x18, !P0 ;  /* 0x000000180f00780c */ /* 0x000fe40004704270 */
[----:B------:R-:W-:-:S02]  /*40d0*/  FMNMX.FTZ R19, R179, R0, !PT ;  /* 0x00000000b3137209 */ /* 0x000fc40007810000 */
[----:B------:R-:W-:Y:S02]  /*40e0*/  ISETP.LT.OR P0, PT, R14, 0x19, P0 ;  /* 0x000000190e00780c */ /* 0x000fe40000701670 */
[----:B------:R-:W-:Y:S02]  /*40f0*/  FMNMX.FTZ R0, R178, R19, !PT ;  /* 0x00000013b2007209 */ /* 0x000fe40007810000 */
[----:B------:R-:W-:Y:S02]  /*4100*/  FSEL R73, R73, -INF , !P0 ;  /* 0xff80000049497808 */ /* 0x000fe40004000000 */
[----:B------:R-:W-:Y:S02]  /*4110*/  ISETP.NE.AND P0, PT, R43, RZ, PT ;  /* 0x000000ff2b00720c */ /* 0x000fe40003f05270 */
[C---:B------:R-:W-:Y:S02]  /*4120*/  ISETP.GT.AND P2, PT, R15.reuse, 0x28, !P2 ;  /* 0x000000280f00780c */ /* 0x040fe40005744270 */
[----:B------:R-:W-:-:S02]  /*4130*/  ISETP.GT.AND P0, PT, R15, 0x19, !P0 ;  /* 0x000000190f00780c */ /* 0x000fc40004704270 */
[----:B------:R-:W-:Y:S02]  /*4140*/  ISETP.GT.AND P1, PT, R15, 0x29, !P1 ;  /* 0x000000290f00780c */ /* 0x000fe40004f24270 */
[----:B------:R-:W-:Y:S02]  /*4150*/  ISETP.LT.OR P0, PT, R14, 0x1a, P0 ;  /* 0x0000001a0e00780c */ /* 0x000fe40000701670 */
[----:B------:R-:W-:Y:S02]  /*4160*/  FMNMX.FTZ R0, R177, R0, !PT ;  /* 0x00000000b1007209 */ /* 0x000fe40007810000 */
[----:B------:R-:W-:Y:S02]  /*4170*/  FSEL R72, R72, -INF , !P0 ;  /* 0xff80000048487808 */ /* 0x000fe40004000000 */
[----:B------:R-:W-:Y:S02]  /*4180*/  ISETP.NE.AND P0, PT, R3, RZ, PT ;  /* 0x000000ff0300720c */ /* 0x000fe40003f05270 */
[----:B------:R-:W-:-:S02]  /*4190*/  ISETP.LT.OR P2, PT, R14, 0x29, P2 ;  /* 0x000000290e00780c */ /* 0x000fc40001741670 */
[----:B------:R-:W-:Y:S02]  /*41a0*/  ISETP.GT.AND P0, PT, R15, 0x20, !P0 ;  /* 0x000000200f00780c */ /* 0x000fe40004704270 */
[C---:B------:R-:W-:Y:S02]  /*41b0*/  ISETP.LT.OR P1, PT, R14.reuse, 0x2a, P1 ;  /* 0x0000002a0e00780c */ /* 0x040fe40000f21670 */
[----:B------:R-:W-:Y:S02]  /*41c0*/  ISETP.LT.OR P0, PT, R14, 0x21, P0 ;  /* 0x000000210e00780c */ /* 0x000fe40000701670 */
[----:B------:R-:W-:Y:S02]  /*41d0*/  FSEL R189, R189, -INF , !P2 ;  /* 0xff800000bdbd7808 */ /* 0x000fe40005000000 */
[----:B------:R-:W-:Y:S02]  /*41e0*/  FSEL R180, R180, -INF , !P0 ;  /* 0xff800000b4b47808 */ /* 0x000fe40004000000 */
[----:B------:R-:W-:-:S02]  /*41f0*/  ISETP.NE.AND P0, PT, R2, RZ, PT ;  /* 0x000000ff0200720c */ /* 0x000fc40003f05270 */
[----:B------:R-:W-:Y:S02]  /*4200*/  FMNMX.FTZ R2, R41, R39, !PT ;  /* 0x0000002729027209 */ /* 0x000fe40007810000 */
[----:B------:R-:W-:Y:S02]  /*4210*/  ISETP.GT.AND P0, PT, R15, RZ, !P0 ;  /* 0x000000ff0f00720c */ /* 0x000fe40004704270 */
[----:B------:R-:W-:Y:S02]  /*4220*/  FMNMX.FTZ R2, R7, R2, !PT ;  /* 0x0000000207027209 */ /* 0x000fe40007810000 */
[----:B------:R-:W-:Y:S02]  /*4230*/  ISETP.LT.OR P0, PT, R14, 0x1, P0 ;  /* 0x000000010e00780c */ /* 0x000fe40000701670 */
[----:B------:R-:W-:Y:S02]  /*4240*/  FMNMX.FTZ R2, R5, R2, !PT ;  /* 0x0000000205027209 */ /* 0x000fe40007810000 */
[----:B------:R-:W-:-:S02]  /*4250*/  FSEL R75, R75, -INF , !P0 ;  /* 0xff8000004b4b7808 */ /* 0x000fc40004000000 */
[----:B------:R-:W-:Y:S02]  /*4260*/  FMNMX.FTZ R2, R37, R2, !PT ;  /* 0x0000000225027209 */ /* 0x000fe40007810000 */
[----:B------:R-:W-:Y:S02]  /*4270*/  FMNMX.FTZ R17, R75, R140, !PT ;  /* 0x0000008c4b117209 */ /* 0x000fe40007810000 */
[----:B------:R-:W-:Y:S02]  /*4280*/  FMNMX.FTZ R2, R35, R2, !PT ;  /* 0x0000000223027209 */ /* 0x000fe40007810000 */
[----:B------:R-:W-:Y:S02]  /*4290*/  FMNMX.FTZ R17, R124, R17, !PT ;  /* 0x000000117c117209 */ /* 0x000fe40007810000 */
[----:B------:R-:W-:Y:S02]  /*42a0*/  FMNMX.FTZ R2, R33, R2, !PT ;  /* 0x0000000221027209 */ /* 0x000fe40007810000 */
[----:B------:R-:W-:-:S02]  /*42b0*/  FMNMX.FTZ R17, R110, R17, !PT ;  /* 0x000000116e117209 */ /* 0x000fc40007810000 */
[----:B------:R-:W-:Y:S02]  /*42c0*/  FMNMX.FTZ R2, R31, R2, !PT ;  /* 0x000000021f027209 */ /* 0x000fe40007810000 */
[----:B------:R-:W-:Y:S02]  /*42d0*/  FMNMX.FTZ R19, R108, R17, !PT ;  /* 0x000000116c137209 */ /* 0x000fe40007810000 */
[----:B------:R-:W-:Y:S01]  /*42e0*/  FMNMX.FTZ R2, R29, R2, !PT ;  /* 0x000000021d027209 */ /* 0x000fe20007810000 */
[----:B------:R-:W1:Y:S01]  /*42f0*/  SHFL.BFLY PT, R17, R0, 0x2, 0x1f ;  /* 0x0c401f0000117f89 */ /* 0x000e6200000e0000 */
[----:B------:R-:W-:Y:S02]  /*4300*/  FMNMX.FTZ R16, R74, R19, !PT ;  /* 0x000000134a107209 */ /* 0x000fe40007810000 */
[----:B------:R-:W-:Y:S02]  /*4310*/  FMNMX.FTZ R3, R27, R2, !PT ;  /* 0x000000021b037209 */ /* 0x000fe40007810000 */
[----:B------:R-:W-:-:S02]  /*4320*/  FSEL R187, R187, -INF , !P1 ;  /* 0xff800000bbbb7808 */ /* 0x000fc40004800000 */
[----:B------:R-:W-:Y:S02]  /*4330*/  FMNMX.FTZ R2, R26, R3, !PT ;  /* 0x000000031a027209 */ /* 0x000fe40007810000 */
[----:B------:R-:W-:Y:S02]  /*4340*/  IADD3 R233, R153, -0x2, RZ ;  /* 0xfffffffe99e97810 */ /* 0x000fe40007ffe0ff */
[----:B------:R-:W-:-:S05]  /*4350*/  FMNMX.FTZ R11, R25, R2, !PT ;  /* 0x00000002190b7209 */ /* 0x000fca0007810000 */
[----:B------:R-:W2:Y:S01]  /*4360*/  SHFL.BFLY PT, R2, R11, 0x2, 0x1f ;  /* 0x0c401f000b027f89 */ /* 0x000ea200000e0000 */
[----:B-1----:R-:W-:-:S05]  /*4370*/  FMNMX.FTZ R0, R0, R17, !PT ;  /* 0x0000001100007209 */ /* 0x002fca0007810000 */
[----:B------:R-:W1:Y:S01]  /*4380*/  SHFL.BFLY PT, R59, R0, 0x1, 0x1f ;  /* 0x0c201f00003b7f89 */ /* 0x000e6200000e0000 */
[----:B--2---:R-:W-:-:S05]  /*4390*/  FMNMX.FTZ R2, R11, R2, !PT ;  /* 0x000000020b027209 */ /* 0x004fca0007810000 */
[----:B------:R-:W2:Y:S01]  /*43a0*/  SHFL.BFLY PT, R3, R2, 0x1, 0x1f ;  /* 0x0c201f0002037f89 */ /* 0x000ea200000e0000 */
[----:B-1----:R-:W-:-:S05]  /*43b0*/  FMNMX.FTZ R0, R0, R59, !PT ;  /* 0x0000003b00007209 */ /* 0x002fca0007810000 */
[----:B------:R-:W-:Y:S01]  /*43c0*/  FMUL.FTZ R201, R0, c[0x0][0x2d0] ;  /* 0x0000b40000c97a20 */ /* 0x000fe20000410000 */
[----:B--2---:R-:W-:Y:S02]  /*43d0*/  FMNMX.FTZ R3, R2, R3, !PT ;  /* 0x0000000302037209 */ /* 0x004fe40007810000 */
[----:B------:R-:W-:Y:S02]  /*43e0*/  FMNMX.FTZ R2, R24, R9, !PT ;  /* 0x0000000918027209 */ /* 0x000fe40007810000 */
[C---:B------:R-:W-:Y:S01]  /*43f0*/  FSETP.NEU.FTZ.AND P0, PT, R3.reuse, -INF , PT ;  /* 0xff8000000300780b */ /* 0x040fe20003f1d000 */
[----:B------:R-:W-:Y:S01]  /*4400*/  FMUL.FTZ R12, R3, c[0x0][0x2d0] ;  /* 0x0000b400030c7a20 */ /* 0x000fe20000410000 */
[----:B------:R-:W-:-:S04]  /*4410*/  FMNMX.FTZ R9, R57, R2, !PT ;  /* 0x0000000239097209 */ /* 0x000fc80007810000 */
[----:B------:R-:W-:Y:S02]  /*4420*/  FMNMX.FTZ R8, R56, R9, !PT ;  /* 0x0000000938087209 */ /* 0x000fe40007810000 */
[----:B------:R-:W-:-:S03]  /*4430*/  FSEL R12, R12, RZ, P0 ;  /* 0x000000ff0c0c7208 */ /* 0x000fc60000000000 */
[----:B------:R-:W1:Y:S02]  /*4440*/  SHFL.BFLY PT, R9, R8, 0x2, 0x1f ;  /* 0x0c401f0008097f89 */ /* 0x000e6400000e0000 */
[--C-:B------:R-:W-:Y:S02]  /*4450*/  FFMA.FTZ R167, R41, c[0x0][0x2d0], -R12.reuse ;  /* 0x0000b40029a77a23 */ /* 0x100fe4000001080c */
[--C-:B------:R-:W-:Y:S02]  /*4460*/  FFMA.FTZ R166, R39, c[0x0][0x2d0], -R12.reuse ;  /* 0x0000b40027a67a23 */ /* 0x100fe4000001080c */
[--C-:B------:R-:W-:Y:S02]  /*4470*/  FFMA.FTZ R163, R7, c[0x0][0x2d0], -R12.reuse ;  /* 0x0000b40007a37a23 */ /* 0x100fe4000001080c */
[--C-:B------:R-:W-:Y:S01]  /*4480*/  FFMA.FTZ R162, R5, c[0x0][0x2d0], -R12.reuse ;  /* 0x0000b40005a27a23 */ /* 0x100fe2000001080c */
[----:B------:R-:W-:Y:S01]  /*4490*/  MUFU.EX2 R167, R167 ;  /* 0x000000a700a77308 */ /* 0x000fe20000000800 */
[----:B------:R-:W-:-:S02]  /*44a0*/  FFMA.FTZ R161, R37, c[0x0][0x2d0], -R12 ;  /* 0x0000b40025a17a23 */ /* 0x000fc4000001080c */
[--C-:B------:R-:W-:Y:S02]  /*44b0*/  FFMA.FTZ R160, R35, c[0x0][0x2d0], -R12.reuse ;  /* 0x0000b40023a07a23 */ /* 0x100fe4000001080c */
[--C-:B------:R-:W-:Y:S02]  /*44c0*/  FFMA.FTZ R158, R33, c[0x0][0x2d0], -R12.reuse ;  /* 0x0000b400219e7a23 */ /* 0x100fe4000001080c */
[--C-:B------:R-:W-:Y:S01]  /*44d0*/  FFMA.FTZ R155, R31, c[0x0][0x2d0], -R12.reuse ;  /* 0x0000b4001f9b7a23 */ /* 0x100fe2000001080c */
[----:B------:R-:W2:Y:S01]  /*44e0*/  MUFU.EX2 R166, R166 ;  /* 0x000000a600a67308 */ /* 0x000ea20000000800 */
[--C-:B------:R-:W-:Y:S02]  /*44f0*/  FFMA.FTZ R170, R29, c[0x0][0x2d0], -R12.reuse ;  /* 0x0000b4001daa7a23 */ /* 0x100fe4000001080c */
[--C-:B------:R-:W-:Y:S02]  /*4500*/  FFMA.FTZ R171, R27, c[0x0][0x2d0], -R12.reuse ;  /* 0x0000b4001bab7a23 */ /* 0x100fe4000001080c */
[--C-:B------:R-:W-:Y:S01]  /*4510*/  FFMA.FTZ R172, R26, c[0x0][0x2d0], -R12.reuse ;  /* 0x0000b4001aac7a23 */ /* 0x100fe2000001080c */
[----:B-1----:R-:W-:Y:S01]  /*4520*/  FMNMX.FTZ R9, R8, R9, !PT ;  /* 0x0000000908097209 */ /* 0x002fe20007810000 */
[----:B------:R-:W-:Y:S01]  /*4530*/  FFMA.FTZ R173, R25, c[0x0][0x2d0], -R12 ;  /* 0x0000b40019ad7a23 */ /* 0x000fe2000001080c */
[----:B------:R-:W-:Y:S03]  /*4540*/  MUFU.EX2 R163, R163 ;  /* 0x000000a300a37308 */ /* 0x000fe60000000800 */
[----:B------:R-:W1:Y:S01]  /*4550*/  SHFL.BFLY PT, R2, R9, 0x1, 0x1f ;  /* 0x0c201f0009027f89 */ /* 0x000e6200000e0000 */
[----:B--2---:R-:W-:-:S04]  /*4560*/  F2FP.BF16.PACK_AB R96, R166, R167 ;  /* 0x000000a7a660723e */ /* 0x004fc800000010ff */
[----:B------:R-:W2:Y:S01]  /*4570*/  MUFU.EX2 R162, R162 ;  /* 0x000000a200a27308 */ /* 0x000ea20000000800 */
[----:B------:R-:W-:-:S07]  /*4580*/  FADD.FTZ R166, R167, R166 ;  /* 0x000000a6a7a67221 */ /* 0x000fce0000010000 */
[----:B------:R-:W-:Y:S01]  /*4590*/  MUFU.EX2 R161, R161 ;  /* 0x000000a100a17308 */ /* 0x000fe20000000800 */
[----:B--2---:R-:W-:-:S07]  /*45a0*/  F2FP.BF16.PACK_AB R98, R162, R163 ;  /* 0x000000a3a262723e */ /* 0x004fce00000010ff */
[----:B------:R-:W2:Y:S01]  /*45b0*/  MUFU.EX2 R160, R160 ;  /* 0x000000a000a07308 */ /* 0x000ea20000000800 */
[----:B------:R-:W-:Y:S01]  /*45c0*/  FADD.FTZ R163, R163, R166 ;  /* 0x000000a6a3a37221 */ /* 0x000fe20000010000 */
[----:B-1----:R-:W-:-:S03]  /*45d0*/  FMNMX.FTZ R2, R9, R2, !PT ;  /* 0x0000000209027209 */ /* 0x002fc60007810000 */
[----:B------:R-:W-:Y:S01]  /*45e0*/  FADD.FTZ R162, R162, R163 ;  /* 0x000000a3a2a27221 */ /* 0x000fe20000010000 */
[C---:B------:R-:W-:Y:S01]  /*45f0*/  FSETP.NEU.FTZ.AND P0, PT, R2.reuse, -INF , PT ;  /* 0xff8000000200780b */ /* 0x040fe20003f1d000 */
[----:B------:R-:W-:Y:S01]  /*4600*/  FMUL.FTZ R13, R2, c[0x0][0x2d0] ;  /* 0x0000b400020d7a20 */ /* 0x000fe20000410000 */
[----:B------:R-:W-:Y:S04]  /*4610*/  MUFU.EX2 R158, R158 ;  /* 0x0000009e009e7308 */ /* 0x000fe80000000800 */
[----:B------:R-:W-:Y:S02]  /*4620*/  FSEL R13, R13, RZ, P0 ;  /* 0x000000ff0d0d7208 */ /* 0x000fe40000000000 */
[----:B------:R-:W-:Y:S02]  /*4630*/  ISETP.NE.AND P0, PT, R42, RZ, PT ;  /* 0x000000ff2a00720c */ /* 0x000fe40003f05270 */
[----:B------:R-:W1:Y:S01]  /*4640*/  MUFU.EX2 R155, R155 ;  /* 0x0000009b009b7308 */ /* 0x000e620000000800 */
[--C-:B------:R-:W-:Y:S01]  /*4650*/  FFMA.FTZ R164, R6, c[0x0][0x2d0], -R13.reuse ;  /* 0x0000b40006a47a23 */ /* 0x100fe2000001080d */
[----:B------:R-:W-:Y:S01]  /*4660*/  ISETP.GT.AND P0, PT, R15, 0x21, !P0 ;  /* 0x000000210f00780c */ /* 0x000fe20004704270 */
[----:B------:R-:W-:Y:S01]  /*4670*/  LDSM.16.MT88.4 R4, [R212+0x3080] ;  /* 0x00308000d404783b */ /* 0x000fe20000004200 */
[----:B------:R-:W-:Y:S01]  /*4680*/  FMNMX.FTZ R15, R73, R16, !PT ;  /* 0x00000010490f7209 */ /* 0x000fe20007810000 */
[--C-:B------:R-:W-:Y:S01]  /*4690*/  FFMA.FTZ R169, R44, c[0x0][0x2d0], -R13.reuse ;  /* 0x0000b4002ca97a23 */ /* 0x100fe2000001080d */
[----:B------:R-:W-:Y:S01]  /*46a0*/  ISETP.LT.OR P0, PT, R14, 0x22, P0 ;  /* 0x000000220e00780c */ /* 0x000fe20000701670 */
[--C-:B------:R-:W-:Y:S01]  /*46b0*/  FFMA.FTZ R168, R40, c[0x0][0x2d0], -R13.reuse ;  /* 0x0000b40028a87a23 */ /* 0x100fe2000001080d */
[----:B------:R-:W-:Y:S01]  /*46c0*/  FMNMX.FTZ R15, R72, R15, !PT ;  /* 0x0000000f480f7209 */ /* 0x000fe20007810000 */
[--C-:B------:R-:W-:Y:S01]  /*46d0*/  FFMA.FTZ R165, R38, c[0x0][0x2d0], -R13.reuse ;  /* 0x0000b40026a57a23 */ /* 0x100fe2000001080d */
[----:B------:R-:W-:Y:S01]  /*46e0*/  FSEL R190, R190, -INF , !P0 ;  /* 0xff800000bebe7808 */ /* 0x000fe20004000000 */
[----:B------:R-:W-:Y:S01]  /*46f0*/  MUFU.EX2 R169, R169 ;  /* 0x000000a900a97308 */ /* 0x000fe20000000800 */
[----:B------:R-:W-:Y:S01]  /*4700*/  FMNMX.FTZ R15, R180, R15, !PT ;  /* 0x0000000fb40f7209 */ /* 0x000fe20007810000 */
[--C-:B------:R-:W-:Y:S01]  /*4710*/  FFMA.FTZ R159, R36, c[0x0][0x2d0], -R13.reuse ;  /* 0x0000b400249f7a23 */ /* 0x100fe2000001080d */
[----:B------:R-:W-:Y:S01]  /*4720*/  LDSM.16.MT88.4 R44, [R214+0x2880] ;  /* 0x00288000d62c783b */ /* 0x000fe20000004200 */
[--C-:B------:R-:W-:Y:S01]  /*4730*/  FFMA.FTZ R156, R34, c[0x0][0x2d0], -R13.reuse ;  /* 0x0000b400229c7a23 */ /* 0x100fe2000001080d */
[----:B------:R-:W-:Y:S01]  /*4740*/  FMNMX.FTZ R12, R190, R15, !PT ;  /* 0x0000000fbe0c7209 */ /* 0x000fe20007810000 */
[--C-:B------:R-:W-:Y:S01]  /*4750*/  FFMA.FTZ R157, R32, c[0x0][0x2d0], -R13.reuse ;  /* 0x0000b400209d7a23 */ /* 0x100fe2000001080d */
[----:B------:R-:W-:Y:S01]  /*4760*/  LDSM.16.MT88.4 R40, [R212+0x2880] ;  /* 0x00288000d428783b */ /* 0x000fe20000004200 */
[----:B------:R-:W3:Y:S01]  /*4770*/  MUFU.EX2 R168, R168 ;  /* 0x000000a800a87308 */ /* 0x000ee20000000800 */
[----:B------:R-:W-:Y:S01]  /*4780*/  FMNMX.FTZ R12, R189, R12, !PT ;  /* 0x0000000cbd0c7209 */ /* 0x000fe20007810000 */
[--C-:B------:R-:W-:Y:S01]  /*4790*/  FFMA.FTZ R154, R30, c[0x0][0x2d0], -R13.reuse ;  /* 0x0000b4001e9a7a23 */ /* 0x100fe2000001080d */
[----:B------:R-:W-:Y:S01]  /*47a0*/  LDSM.16.MT88.4 R36, [R214+0x3480] ;  /* 0x00348000d624783b */ /* 0x000fe20000004200 */
[----:B------:R-:W-:Y:S01]  /*47b0*/  FSETP.NEU.FTZ.AND P0, PT, R0, -INF , PT ;  /* 0xff8000000000780b */ /* 0x000fe20003f1d000 */
[--C-:B------:R-:W-:Y:S01]  /*47c0*/  FFMA.FTZ R174, R28, c[0x0][0x2d0], -R13.reuse ;  /* 0x0000b4001cae7a23 */ /* 0x100fe2000001080d */
[----:B------:R-:W-:Y:S01]  /*47d0*/  FMNMX.FTZ R91, R187, R12, !PT ;  /* 0x0000000cbb5b7209 */ /* 0x000fe20007810000 */
[----:B------:R-:W-:Y:S01]  /*47e0*/  LDSM.16.MT88.4 R32, [R212+0x3480] ;  /* 0x00348000d420783b */ /* 0x000fe20000004200 */
[----:B------:R-:W-:Y:S01]  /*47f0*/  MUFU.EX2 R165, R165 ;  /* 0x000000a500a57308 */ /* 0x000fe20000000800 */
[----:B------:R-:W-:Y:S01]  /*4800*/  FSEL R201, R201, RZ, P0 ;  /* 0x000000ffc9c97208 */ /* 0x000fe20000000000 */
[--C-:B------:R-:W-:Y:S01]  /*4810*/  FFMA.FTZ R175, R24, c[0x0][0x2d0], -R13.reuse ;  /* 0x0000b40018af7a23 */ /* 0x100fe2000001080d */
[----:B------:R-:W4:Y:S01]  /*4820*/  SHFL.BFLY PT, R58, R91, 0x2, 0x1f ;  /* 0x0c401f005b3a7f89 */ /* 0x000f2200000e0000 */
[----:B--2---:R-:W-:Y:S01]  /*4830*/  F2FP.BF16.PACK_AB R8, R160, R161 ;  /* 0x000000a1a008723e */ /* 0x004fe200000010ff */
[----:B------:R-:W-:Y:S01]  /*4840*/  FFMA.FTZ R176, R57, c[0x0][0x2d0], -R13 ;  /* 0x0000b40039b07a23 */ /* 0x000fe2000001080d */
[----:B-1----:R-:W-:Y:S01]  /*4850*/  F2FP.BF16.PACK_AB R10, R155, R158 ;  /* 0x0000009e9b0a723e */ /* 0x002fe200000010ff */
[----:B------:R-:W-:Y:S01]  /*4860*/  FFMA.FTZ R184, R152, c[0x0][0x2d0], -R201 ;  /* 0x0000b40098b87a23 */ /* 0x000fe200000108c9 */
[----:B------:R-:W1:Y:S01]  /*4870*/  MUFU.EX2 R164, R164 ;  /* 0x000000a400a47308 */ /* 0x000e620000000800 */
[----:B---3--:R-:W-:Y:S01]  /*4880*/  F2FP.BF16.PACK_AB R97, R168, R169 ;  /* 0x000000a9a861723e */ /* 0x008fe200000010ff */
[----:B------:R-:W-:Y:S01]  /*4890*/  FFMA.FTZ R231, R56, c[0x0][0x2d0], -R13 ;  /* 0x0000b40038e77a23 */ /* 0x000fe2000001080d */
[----:B------:R-:W-:Y:S01]  /*48a0*/  LDSM.16.MT88.4 R28, [R214+0x2080] ;  /* 0x00208000d61c783b */ /* 0x000fe20000004200 */
[----:B------:R-:W-:-:S02]  /*48b0*/  FFMA.FTZ R181, R89, c[0x0][0x2d0], -R201 ;  /* 0x0000b40059b57a23 */ /* 0x000fc400000108c9 */
[--C-:B------:R-:W-:Y:S01]  /*48c0*/  FFMA.FTZ R183, R142, c[0x0][0x2d0], -R201.reuse ;  /* 0x0000b4008eb77a23 */ /* 0x100fe200000108c9 */
[----:B------:R-:W-:Y:S01]  /*48d0*/  LDSM.16.MT88.4 R24, [R212+0x2080] ;  /* 0x00208000d418783b */ /* 0x000fe20000004200 */
[----:B------:R-:W-:Y:S01]  /*48e0*/  MUFU.EX2 R159, R159 ;  /* 0x0000009f009f7308 */ /* 0x000fe20000000800 */
[--C-:B------:R-:W-:Y:S02]  /*48f0*/  FFMA.FTZ R193, R94, c[0x0][0x2d0], -R201.reuse ;  /* 0x0000b4005ec17a23 */ /* 0x100fe400000108c9 */
[----:B------:R-:W-:Y:S01]  /*4900*/  LDSM.16.MT88.4 R16, [R212+0x2c80] ;  /* 0x002c8000d410783b */ /* 0x000fe20000004200 */
[--C-:B------:R-:W-:Y:S02]  /*4910*/  FFMA.FTZ R196, R92, c[0x0][0x2d0], -R201.reuse ;  /* 0x0000b4005cc47a23 */ /* 0x100fe400000108c9 */
[--C-:B------:R-:W-:Y:S01]  /*4920*/  FFMA.FTZ R195, R90, c[0x0][0x2d0], -R201.reuse ;  /* 0x0000b4005ac37a23 */ /* 0x100fe200000108c9 */
[----:B------:R-:W-:Y:S01]  /*4930*/  LDSM.16.MT88.4 R12, [R214+0x3880] ;  /* 0x00388000d60c783b */ /* 0x000fe20000004200 */
[----:B-1----:R-:W-:Y:S01]  /*4940*/  F2FP.BF16.PACK_AB R99, R164, R165 ;  /* 0x000000a5a463723e */ /* 0x002fe200000010ff */
[----:B------:R-:W1:Y:S01]  /*4950*/  MUFU.EX2 R156, R156 ;  /* 0x0000009c009c7308 */ /* 0x000e620000000800 */
[----:B------:R-:W-:Y:S01]  /*4960*/  FFMA.FTZ R194, R88, c[0x0][0x2d0], -R201 ;  /* 0x0000b40058c27a23 */ /* 0x000fe200000108c9 */
[----:B----4-:R-:W-:Y:S01]  /*4970*/  FMNMX.FTZ R91, R91, R58, !PT ;  /* 0x0000003a5b5b7209 */ /* 0x010fe20007810000 */
[----:B------:R-:W-:-:S02]  /*4980*/  FADD.FTZ R168, R169, R168 ;  /* 0x000000a8a9a87221 */ /* 0x000fc40000010000 */
[----:B------:R-:W-:Y:S01]  /*4990*/  FADD.FTZ R161, R161, R162 ;  /* 0x000000a2a1a17221 */ /* 0x000fe20000010000 */
[C---:B------:R-:W-:Y:S01]  /*49a0*/  HMMA.16816.F32.BF16 R144, R96.reuse, R136, RZ ;  /* 0x000000886090723c */ /* 0x040fe200000418ff */
[----:B------:R-:W2:Y:S01]  /*49b0*/  SHFL.BFLY PT, R186, R91, 0x1, 0x1f ;  /* 0x0c201f005bba7f89 */ /* 0x000ea200000e0000 */
[----:B------:R-:W-:Y:S01]  /*49c0*/  MUFU.EX2 R157, R157 ;  /* 0x0000009d009d7308 */ /* 0x000fe20000000800 */
[----:B------:R-:W-:Y:S02]  /*49d0*/  FADD.FTZ R165, R165, R168 ;  /* 0x000000a8a5a57221 */ /* 0x000fe40000010000 */
[----:B------:R-:W-:Y:S02]  /*49e0*/  FADD.FTZ R161, R160, R161 ;  /* 0x000000a1a0a17221 */ /* 0x000fe40000010000 */
[----:B------:R-:W-:Y:S01]  /*49f0*/  FADD.FTZ R164, R164, R165 ;  /* 0x000000a5a4a47221 */ /* 0x000fe20000010000 */
[----:B------:R-:W-:Y:S01]  /*4a00*/  HMMA.16816.F32.BF16 R128, R96, R120, RZ ;  /* 0x000000786080723c */ /* 0x000fe200000418ff */
[----:B------:R-:W-:Y:S01]  /*4a10*/  FADD.FTZ R158, R158, R161 ;  /* 0x000000a19e9e7221 */ /* 0x000fe20000010000 */
[----:B------:R-:W3:Y:S01]  /*4a20*/  MUFU.EX2 R154, R154 ;  /* 0x0000009a009a7308 */ /* 0x000ee20000000800 */
[----:B-1----:R-:W-:Y:S01]  /*4a30*/  F2FP.BF16.PACK_AB R9, R156, R159 ;  /* 0x0000009f9c09723e */ /* 0x002fe200000010ff */
[----:B------:R-:W-:-:S02]  /*4a40*/  FADD.FTZ R159, R159, R164 ;  /* 0x000000a49f9f7221 */ /* 0x000fc40000010000 */
[----:B------:R-:W-:Y:S02]  /*4a50*/  FADD.FTZ R155, R155, R158 ;  /* 0x0000009e9b9b7221 */ /* 0x000fe40000010000 */
[C---:B------:R-:W-:Y:S01]  /*4a60*/  HMMA.16816.F32.BF16 R112, R96.reuse, R104, RZ ;  /* 0x000000686070723c */ /* 0x040fe200000418ff */
[----:B------:R-:W-:Y:S01]  /*4a70*/  FADD.FTZ R156, R156, R159 ;  /* 0x0000009f9c9c7221 */ /* 0x000fe20000010000 */
[----:B------:R-:W-:Y:S06]  /*4a80*/  MUFU.EX2 R181, R181 ;  /* 0x000000b500b57308 */ /* 0x000fec0000000800 */
[----:B------:R-:W-:Y:S01]  /*4a90*/  HMMA.16816.F32.BF16 R52, R96, R60, RZ ;  /* 0x0000003c6034723c */ /* 0x000fe200000418ff */
[----:B--2---:R-:W-:Y:S01]  /*4aa0*/  FMNMX.FTZ R152, R91, R186, !PT ;  /* 0x000000ba5b987209 */ /* 0x004fe20007810000 */
[----:B------:R-:W-:Y:S01]  /*4ab0*/  FFMA.FTZ R186, R126, c[0x0][0x2d0], -R201 ;  /* 0x0000b4007eba7a23 */ /* 0x000fe200000108c9 */
[----:B---3--:R-:W-:Y:S01]  /*4ac0*/  F2FP.BF16.PACK_AB R11, R154, R157 ;  /* 0x0000009d9a0b723e */ /* 0x008fe200000010ff */
[----:B------:R-:W1:Y:S01]  /*4ad0*/  MUFU.EX2 R184, R184 ;  /* 0x000000b800b87308 */ /* 0x000e620000000800 */
[C---:B------:R-:W-:Y:S01]  /*4ae0*/  FSETP.NEU.FTZ.AND P0, PT, R152.reuse, -INF , PT ;  /* 0xff8000009800780b */ /* 0x040fe20003f1d000 */
[----:B------:R-:W-:-:S02]  /*4af0*/  FMUL.FTZ R203, R152, c[0x0][0x2d0] ;  /* 0x0000b40098cb7a20 */ /* 0x000fc40000410000 */
[C---:B------:R-:W-:Y:S01]  /*4b00*/  HMMA.16816.F32.BF16 R68, R96.reuse, R76, RZ ;  /* 0x0000004c6044723c */ /* 0x040fe200000418ff */
[----:B------:R-:W-:Y:S02]  /*4b10*/  FADD.FTZ R157, R157, R156 ;  /* 0x0000009c9d9d7221 */ /* 0x000fe40000010000 */
[----:B------:R-:W-:Y:S01]  /*4b20*/  FSEL R203, R203, RZ, P0 ;  /* 0x000000ffcbcb7208 */ /* 0x000fe20000000000 */
[----:B------:R-:W-:Y:S01]  /*4b30*/  MUFU.EX2 R183, R183 ;  /* 0x000000b700b77308 */ /* 0x000fe20000000800 */
[----:B------:R-:W-:Y:S01]  /*4b40*/  FADD.FTZ R157, R154, R157 ;  /* 0x0000009d9a9d7221 */ /* 0x000fe20000010000 */
[----:B------:R-:W-:Y:S02]  /*4b50*/  PLOP3.LUT P0, PT, PT, PT, UP1, 0x40, 0x0 ;  /* 0x000000000000781c */ /* 0x000fe40003f0e818 */
[C---:B------:R-:W-:Y:S01]  /*4b60*/  HMMA.16816.F32.BF16 R84, R96.reuse, R4, RZ ;  /* 0x000000046054723c */ /* 0x040fe200000418ff */
[--C-:B------:R-:W-:Y:S02]  /*4b70*/  FFMA.FTZ R185, R75, c[0x0][0x2d0], -R203.reuse ;  /* 0x0000b4004bb97a23 */ /* 0x100fe400000108cb */
[--C-:B------:R-:W-:Y:S01]  /*4b80*/  FFMA.FTZ R188, R140, c[0x0][0x2d0], -R203.reuse ;  /* 0x0000b4008cbc7a23 */ /* 0x100fe200000108cb */
[----:B------:R-:W2:Y:S01]  /*4b90*/  MUFU.EX2 R186, R186 ;  /* 0x000000ba00ba7308 */ /* 0x000ea20000000800 */
[--C-:B------:R-:W-:Y:S01]  /*4ba0*/  FFMA.FTZ R192, R124, c[0x0][0x2d0], -R203.reuse ;  /* 0x0000b4007cc07a23 */ /* 0x100fe200000108cb */
[----:B-1----:R-:W-:Y:S01]  /*4bb0*/  F2FP.BF16.PACK_AB R92, R184, R181 ;  /* 0x000000b5b85c723e */ /* 0x002fe200000010ff */
[--C-:B------:R-:W-:Y:S01]  /*4bc0*/  FFMA.FTZ R191, R110, c[0x0][0x2d0], -R203.reuse ;  /* 0x0000b4006ebf7a23 */ /* 0x100fe200000108cb */
[----:B------:R-:W-:Y:S01]  /*4bd0*/  HMMA.16816.F32.BF16 R132, R96, R138, RZ ;  /* 0x0000008a6084723c */ /* 0x000fe200000418ff */
[----:B------:R-:W-:-:S02]  /*4be0*/  FFMA.FTZ R200, R108, c[0x0][0x2d0], -R203 ;  /* 0x0000b4006cc87a23 */ /* 0x000fc400000108cb */
[--C-:B------:R-:W-:Y:S01]  /*4bf0*/  FFMA.FTZ R197, R74, c[0x0][0x2d0], -R203.reuse ;  /* 0x0000b4004ac57a23 */ /* 0x100fe200000108cb */
[----:B------:R-:W-:Y:S01]  /*4c00*/  MUFU.EX2 R185, R185 ;  /* 0x000000b900b97308 */ /* 0x000fe20000000800 */
[--C-:B------:R-:W-:Y:S02]  /*4c10*/  FFMA.FTZ R198, R73, c[0x0][0x2d0], -R203.reuse ;  /* 0x0000b40049c67a23 */ /* 0x100fe400000108cb */
[--C-:B------:R-:W-:Y:S01]  /*4c20*/  FFMA.FTZ R199, R72, c[0x0][0x2d0], -R203.reuse ;  /* 0x0000b40048c77a23 */ /* 0x100fe200000108cb */
[----:B------:R-:W-:Y:S01]  /*4c30*/  HMMA.16816.F32.BF16 R116, R96, R122, RZ ;  /* 0x0000007a6074723c */ /* 0x000fe200000418ff */
[----:B------:R-:W-:Y:S02]  /*4c40*/  FADD.FTZ R184, R181, R184 ;  /* 0x000000b8b5b87221 */ /* 0x000fe40000010000 */
[----:B------:R-:W-:Y:S01]  /*4c50*/  FFMA.FTZ R227, R187, c[0x0][0x2d0], -R203 ;  /* 0x0000b400bbe37a23 */ /* 0x000fe200000108cb */
[----:B------:R-:W1:Y:S01]  /*4c60*/  MUFU.EX2 R188, R188 ;  /* 0x000000bc00bc7308 */ /* 0x000e620000000800 */
[----:B--2---:R-:W-:Y:S01]  /*4c70*/  F2FP.BF16.PACK_AB R94, R186, R183 ;  /* 0x000000b7ba5e723e */ /* 0x004fe200000010ff */
[----:B------:R-:W-:-:S02]  /*4c80*/  FADD.FTZ R183, R183, R184 ;  /* 0x000000b8b7b77221 */ /* 0x000fc40000010000 */
[C---:B------:R-:W-:Y:S02]  /*4c90*/  HMMA.16816.F32.BF16 R100, R96.reuse, R106, RZ ;  /* 0x0000006a6064723c */ /* 0x040fe400000418ff */
[----:B------:R-:W-:Y:S02]  /*4ca0*/  FADD.FTZ R186, R186, R183 ;  /* 0x000000b7baba7221 */ /* 0x000fe40000010000 */
[----:B------:R-:W-:Y:S04]  /*4cb0*/  MUFU.EX2 R192, R192 ;  /* 0x000000c000c07308 */ /* 0x000fe80000000800 */
[----:B------:R-:W-:Y:S04]  /*4cc0*/  HMMA.16816.F32.BF16 R64, R96, R62, RZ ;  /* 0x0000003e6040723c */ /* 0x000fe800000418ff */
[----:B------:R-:W2:Y:S01]  /*4cd0*/  MUFU.EX2 R191, R191 ;  /* 0x000000bf00bf7308 */ /* 0x000ea20000000800 */
[----:B-1----:R-:W-:Y:S01]  /*4ce0*/  F2FP.BF16.PACK_AB R93, R188, R185 ;  /* 0x000000b9bc5d723e */ /* 0x002fe200000010ff */
[----:B------:R-:W-:-:S02]  /*4cf0*/  FADD.FTZ R185, R185, R188 ;  /* 0x000000bcb9b97221 */ /* 0x000fc40000010000 */
[C---:B------:R-:W-:Y:S04]  /*4d00*/  HMMA.16816.F32.BF16 R80, R96.reuse, R78, RZ ;  /* 0x0000004e6050723c */ /* 0x040fe800000418ff */
[----:B------:R-:W-:Y:S04]  /*4d10*/  MUFU.EX2 R170, R170 ;  /* 0x000000aa00aa7308 */ /* 0x000fe80000000800 */
[----:B------:R-:W-:Y:S04]  /*4d20*/  HMMA.16816.F32.BF16 R96, R96, R6, RZ ;  /* 0x000000066060723c */ /* 0x000fe800000418ff */
[----:B------:R-:W1:Y:S01]  /*4d30*/  MUFU.EX2 R171, R171 ;  /* 0x000000ab00ab7308 */ /* 0x000e620000000800 */
[----:B--2---:R-:W-:Y:S01]  /*4d40*/  F2FP.BF16.PACK_AB R95, R191, R192 ;  /* 0x000000c0bf5f723e */ /* 0x004fe200000010ff */
[----:B------:R-:W-:-:S02]  /*4d50*/  FADD.FTZ R192, R192, R185 ;  /* 0x000000b9c0c07221 */ /* 0x000fc40000010000 */
[C---:B------:R-:W-:Y:S02]  /*4d60*/  HMMA.16816.F32.BF16 R144, R8.reuse, R148, R144 ;  /* 0x000000940890723c */ /* 0x040fe40000041890 */
[----:B------:R-:W-:Y:S02]  /*4d70*/  FADD.FTZ R191, R191, R192 ;  /* 0x000000c0bfbf7221 */ /* 0x000fe40000010000 */
[----:B------:R-:W-:Y:S04]  /*4d80*/  MUFU.EX2 R172, R172 ;  /* 0x000000ac00ac7308 */ /* 0x000fe80000000800 */
[----:B------:R-:W-:Y:S04]  /*4d90*/  HMMA.16816.F32.BF16 R128, R8, R48, R128 ;  /* 0x000000300880723c */ /* 0x000fe80000041880 */
[----:B------:R-:W2:Y:S01]  /*4da0*/  MUFU.EX2 R173, R173 ;  /* 0x000000ad00ad7308 */ /* 0x000ea20000000800 */
[----:B-1----:R-:W-:Y:S01]  /*4db0*/  F2FP.BF16.PACK_AB R56, R171, R170 ;  /* 0x000000aaab38723e */ /* 0x002fe200000010ff */
[----:B------:R-:W-:-:S02]  /*4dc0*/  FADD.FTZ R170, R170, R155 ;  /* 0x0000009baaaa7221 */ /* 0x000fc40000010000 */
[C---:B------:R-:W-:Y:S02]  /*4dd0*/  HMMA.16816.F32.BF16 R112, R8.reuse, R44, R112 ;  /* 0x0000002c0870723c */ /* 0x040fe40000041870 */
[----:B------:R-:W-:Y:S02]  /*4de0*/  FADD.FTZ R171, R171, R170 ;  /* 0x000000aaabab7221 */ /* 0x000fe40000010000 */
[----:B------:R-:W-:Y:S04]  /*4df0*/  MUFU.EX2 R174, R174 ;  /* 0x000000ae00ae7308 */ /* 0x000fe80000000800 */
[----:B------:R-:W-:Y:S04]  /*4e00*/  HMMA.16816.F32.BF16 R52, R8, R40, R52 ;  /* 0x000000280834723c */ /* 0x000fe80000041834 */
        /* <DEDUP_REMOVED lines=13> */
[----:B------:R-:W-:Y:S01]  /*4ee0*/  HMMA.16816.F32.BF16 R116, R8, R50, R116 ;  /* 0x000000320874723c */ /* 0x000fe20000041874 */
[----:B--2---:R-:W-:-:S03]  /*4ef0*/  F2FP.BF16.PACK_AB R59, R231, R176 ;  /* 0x000000b0e73b723e */ /* 0x004fc600000010ff */
[----:B------:R-:W1:Y:S01]  /*4f00*/  MUFU.EX2 R196, R196 ;  /* 0x000000c400c47308 */ /* 0x000e620000000800 */
[----:B------:R-:W-:-:S03]  /*4f10*/  FADD.FTZ R176, R176, R175 ;  /* 0x000000afb0b07221 */ /* 0x000fc60000010000 */
[----:B------:R-:W-:Y:S01]  /*4f20*/  HMMA.16816.F32.BF16 R100, R8, R46, R100 ;  /* 0x0000002e0864723c */ /* 0x000fe20000041864 */
[----:B------:R-:W-:-:S03]  /*4f30*/  FADD.FTZ R231, R231, R176 ;  /* 0x000000b0e7e77221 */ /* 0x000fc60000010000 */
[----:B------:R-:W-:Y:S04]  /*4f40*/  MUFU.EX2 R195, R195 ;  /* 0x000000c300c37308 */ /* 0x000fe80000000800 */
[C---:B------:R-:W-:Y:S04]  /*4f50*/  HMMA.16816.F32.BF16 R64, R8.reuse, R42, R64 ;  /* 0x0000002a0840723c */ /* 0x040fe80000041840 */
[----:B------:R-:W-:Y:S04]  /*4f60*/  MUFU.EX2 R194, R194 ;  /* 0x000000c200c27308 */ /* 0x000fe80000000800 */
[C---:B------:R-:W-:Y:S04]  /*4f70*/  HMMA.16816.F32.BF16 R80, R8.reuse, R38, R80 ;  /* 0x000000260850723c */ /* 0x040fe80000041850 */
[----:B------:R-:W-:Y:S04]  /*4f80*/  MUFU.EX2 R200, R200 ;  /* 0x000000c800c87308 */ /* 0x000fe80000000800 */
[----:B------:R-:W-:Y:S01]  /*4f90*/  HMMA.16816.F32.BF16 R96, R8, R34, R96 ;  /* 0x000000220860723c */ /* 0x000fe20000041860 */
[----:B------:R-:W2:Y:S03]  /*4fa0*/  LDSM.16.MT88.4 R8, [R212+0x3880] ;  /* 0x00388000d408783b */ /* 0x000ea60000004200 */
[----:B------:R-:W3:Y:S04]  /*4fb0*/  MUFU.EX2 R197, R197 ;  /* 0x000000c500c57308 */ /* 0x000ee80000000800 */
[C---:B------:R-:W-:Y:S04]  /*4fc0*/  HMMA.16816.F32.BF16 R124, R92.reuse, R120, RZ ;  /* 0x000000785c7c723c */ /* 0x040fe800000418ff */
[----:B------:R-:W-:Y:S04]  /*4fd0*/  MUFU.EX2 R198, R198 ;  /* 0x000000c600c67308 */ /* 0x000fe80000000800 */
[C---:B------:R-:W-:Y:S04]  /*4fe0*/  HMMA.16816.F32.BF16 R108, R92.reuse, R104, RZ ;  /* 0x000000685c6c723c */ /* 0x040fe800000418ff */
[----:B------:R-:W4:Y:S04]  /*4ff0*/  MUFU.EX2 R199, R199 ;  /* 0x000000c700c77308 */ /* 0x000f280000000800 */
[----:B------:R-:W-:Y:S04]  /*5000*/  HMMA.16816.F32.BF16 R88, R92, R4, RZ ;  /* 0x000000045c58723c */ /* 0x000fe800000418ff */
[----:B------:R-:W-:Y:S03]  /*5010*/  MUFU.EX2 R227, R227 ;  /* 0x000000e300e37308 */ /* 0x000fe60000000800 */
[----:B-1----:R-:W-:Y:S01]  /*5020*/  F2FP.BF16.PACK_AB R4, R196, R193 ;  /* 0x000000c1c404723e */ /* 0x002fe200000010ff */
[----:B------:R-:W-:Y:S01]  /*5030*/  HMMA.16816.F32.BF16 R144, R56, R28, R144 ;  /* 0x0000001c3890723c */ /* 0x000fe20000041890 */
[----:B---3--:R-:W-:Y:S01]  /*5040*/  F2FP.BF16.PACK_AB R5, R197, R200 ;  /* 0x000000c8c505723e */ /* 0x008fe200000010ff */
[----:B------:R-:W-:-:S02]  /*5050*/  FADD.FTZ R193, R193, R186 ;  /* 0x000000bac1c17221 */ /* 0x000fc40000010000 */
[----:B------:R-:W-:Y:S02]  /*5060*/  FADD.FTZ R200, R200, R191 ;  /* 0x000000bfc8c87221 */ /* 0x000fe40000010000 */
[----:B------:R-:W-:Y:S02]  /*5070*/  FADD.FTZ R196, R196, R193 ;  /* 0x000000c1c4c47221 */ /* 0x000fe40000010000 */
[----:B------:R-:W-:Y:S01]  /*5080*/  HMMA.16816.F32.BF16 R128, R56, R24, R128 ;  /* 0x000000183880723c */ /* 0x000fe20000041880 */
[----:B------:R-:W-:-:S07]  /*5090*/  FADD.FTZ R197, R197, R200 ;  /* 0x000000c8c5c57221 */ /* 0x000fce0000010000 */
[C---:B------:R-:W-:Y:S08]  /*50a0*/  HMMA.16816.F32.BF16 R112, R56.reuse, R20, R112 ;  /* 0x000000143870723c */ /* 0x040ff00000041870 */
[C---:B------:R-:W-:Y:S08]  /*50b0*/  HMMA.16816.F32.BF16 R52, R56.reuse, R16, R52 ;  /* 0x000000103834723c */ /* 0x040ff00000041834 */
[C---:B------:R-:W-:Y:S08]  /*50c0*/  HMMA.16816.F32.BF16 R68, R56.reuse, R12, R68 ;  /* 0x0000000c3844723c */ /* 0x040ff00000041844 */
[C---:B--2---:R-:W-:Y:S08]  /*50d0*/  HMMA.16816.F32.BF16 R84, R56.reuse, R8, R84 ;  /* 0x000000083854723c */ /* 0x044ff00000041854 */
[C---:B------:R-:W-:Y:S08]  /*50e0*/  HMMA.16816.F32.BF16 R132, R56.reuse, R30, R132 ;  /* 0x0000001e3884723c */ /* 0x040ff00000041884 */
[C---:B------:R-:W-:Y:S08]  /*50f0*/  HMMA.16816.F32.BF16 R116, R56.reuse, R26, R116 ;  /* 0x0000001a3874723c */ /* 0x040ff00000041874 */
[C---:B------:R-:W-:Y:S08]  /*5100*/  HMMA.16816.F32.BF16 R100, R56.reuse, R22, R100 ;  /* 0x000000163864723c */ /* 0x040ff00000041864 */
[C---:B------:R-:W-:Y:S08]  /*5110*/  HMMA.16816.F32.BF16 R64, R56.reuse, R18, R64 ;  /* 0x000000123840723c */ /* 0x040ff00000041840 */
[C---:B------:R-:W-:Y:S08]  /*5120*/  HMMA.16816.F32.BF16 R80, R56.reuse, R14, R80 ;  /* 0x0000000e3850723c */ /* 0x040ff00000041850 */
[----:B------:R-:W-:Y:S08]  /*5130*/  HMMA.16816.F32.BF16 R96, R56, R10, R96 ;  /* 0x0000000a3860723c */ /* 0x000ff00000041860 */
[C---:B------:R-:W-:Y:S08]  /*5140*/  HMMA.16816.F32.BF16 R56, R92.reuse, R60, RZ ;  /* 0x0000003c5c38723c */ /* 0x040ff000000418ff */
[C---:B------:R-:W-:Y:S08]  /*5150*/  HMMA.16816.F32.BF16 R72, R92.reuse, R76, RZ ;  /* 0x0000004c5c48723c */ /* 0x040ff000000418ff */
[C---:B------:R-:W-:Y:S08]  /*5160*/  HMMA.16816.F32.BF16 R140, R92.reuse, R136, RZ ;  /* 0x000000885c8c723c */ /* 0x040ff000000418ff */
[C---:B------:R-:W-:Y:S08]  /*5170*/  HMMA.16816.F32.BF16 R136, R92.reuse, R138, RZ ;  /* 0x0000008a5c88723c */ /* 0x040ff000000418ff */
[C---:B------:R-:W-:Y:S08]  /*5180*/  HMMA.16816.F32.BF16 R120, R92.reuse, R122, RZ ;  /* 0x0000007a5c78723c */ /* 0x040ff000000418ff */
[C---:B------:R-:W-:Y:S08]  /*5190*/  HMMA.16816.F32.BF16 R104, R92.reuse, R106, RZ ;  /* 0x0000006a5c68723c */ /* 0x040ff000000418ff */
[C---:B------:R-:W-:Y:S08]  /*51a0*/  HMMA.16816.F32.BF16 R60, R92.reuse, R62, RZ ;  /* 0x0000003e5c3c723c */ /* 0x040ff000000418ff */
[C---:B------:R-:W-:Y:S08]  /*51b0*/  HMMA.16816.F32.BF16 R76, R92.reuse, R78, RZ ;  /* 0x0000004e5c4c723c */ /* 0x040ff000000418ff */
[----:B------:R-:W-:Y:S07]  /*51c0*/  HMMA.16816.F32.BF16 R92, R92, R6, RZ ;  /* 0x000000065c5c723c */ /* 0x000fee00000418ff */
[----:B------:R-:W-:Y:S01]  /*51d0*/  F2FP.BF16.PACK_AB R6, R194, R195 ;  /* 0x000000c3c206723e */ /* 0x000fe200000010ff */
[----:B------:R-:W-:Y:S01]  /*51e0*/  FADD.FTZ R195, R195, R196 ;  /* 0x000000c4c3c37221 */ /* 0x000fe20000010000 */
[----:B----4-:R-:W-:Y:S01]  /*51f0*/  F2FP.BF16.PACK_AB R7, R199, R198 ;  /* 0x000000c6c707723e */ /* 0x010fe200000010ff */
[----:B------:R-:W-:-:S02]  /*5200*/  FADD.FTZ R198, R198, R197 ;  /* 0x000000c5c6c67221 */ /* 0x000fc40000010000 */
[----:B------:R-:W-:Y:S02]  /*5210*/  FADD.FTZ R195, R194, R195 ;  /* 0x000000c3c2c37221 */ /* 0x000fe40000010000 */
[----:B------:R-:W-:Y:S02]  /*5220*/  FADD.FTZ R199, R199, R198 ;  /* 0x000000c6c7c77221 */ /* 0x000fe40000010000 */
[C---:B------:R-:W-:Y:S07]  /*5230*/  HMMA.16816.F32.BF16 R124, R4.reuse, R48, R124 ;  /* 0x00000030047c723c */ /* 0x040fee000004187c */
[--C-:B------:R-:W-:Y:S01]  /*5240*/  FFMA.FTZ R48, R182, c[0x0][0x2d0], -R201.reuse ;  /* 0x0000b400b6307a23 */ /* 0x100fe200000108c9 */
[C---:B------:R-:W-:Y:S05]  /*5250*/  HMMA.16816.F32.BF16 R108, R4.reuse, R44, R108 ;  /* 0x0000002c046c723c */ /* 0x040fea000004186c */
[----:B------:R-:W-:Y:S02]  /*5260*/  MUFU.EX2 R48, R48 ;  /* 0x0000003000307308 */ /* 0x000fe40000000800 */
[----:B------:R-:W-:Y:S01]  /*5270*/  FFMA.FTZ R45, R179, c[0x0][0x2d0], -R201 ;  /* 0x0000b400b32d7a23 */ /* 0x000fe200000108c9 */
[C---:B------:R-:W-:Y:S05]  /*5280*/  HMMA.16816.F32.BF16 R88, R4.reuse, R32, R88 ;  /* 0x000000200458723c */ /* 0x040fea0000041858 */
[----:B------:R-:W1:Y:S02]  /*5290*/  MUFU.EX2 R45, R45 ;  /* 0x0000002d002d7308 */ /* 0x000e640000000800 */
[--C-:B------:R-:W-:Y:S01]  /*52a0*/  FFMA.FTZ R32, R180, c[0x0][0x2d0], -R203.reuse ;  /* 0x0000b400b4207a23 */ /* 0x100fe200000108cb */
[----:B------:R-:W-:Y:S01]  /*52b0*/  HMMA.16816.F32.BF16 R56, R4, R40, R56 ;  /* 0x000000280438723c */ /* 0x000fe20000041838 */
[----:B------:R-:W-:-:S04]  /*52c0*/  FFMA.FTZ R33, R190, c[0x0][0x2d0], -R203 ;  /* 0x0000b400be217a23 */ /* 0x000fc800000108cb */
[----:B------:R-:W-:Y:S02]  /*52d0*/  MUFU.EX2 R32, R32 ;  /* 0x0000002000207308 */ /* 0x000fe40000000800 */
[--C-:B------:R-:W-:Y:S01]  /*52e0*/  FFMA.FTZ R40, R178, c[0x0][0x2d0], -R201.reuse ;  /* 0x0000b400b2287a23 */ /* 0x100fe200000108c9 */
[C---:B------:R-:W-:Y:S05]  /*52f0*/  HMMA.16816.F32.BF16 R72, R4.reuse, R36, R72 ;  /* 0x000000240448723c */ /* 0x040fea0000041848 */
[----:B------:R-:W2:Y:S02]  /*5300*/  MUFU.EX2 R33, R33 ;  /* 0x0000002100217308 */ /* 0x000ea40000000800 */
[----:B------:R-:W-:Y:S01]  /*5310*/  FFMA.FTZ R37, R177, c[0x0][0x2d0], -R201 ;  /* 0x0000b400b1257a23 */ /* 0x000fe200000108c9 */
[----:B------:R-:W-:Y:S01]  /*5320*/  HMMA.16816.F32.BF16 R140, R4, R148, R140 ;  /* 0x00000094048c723c */ /* 0x000fe2000004188c */
[----:B------:R-:W-:-:S04]  /*5330*/  FFMA.FTZ R36, R189, c[0x0][0x2d0], -R203 ;  /* 0x0000b400bd247a23 */ /* 0x000fc800000108cb */
[----:B------:R-:W-:Y:S03]  /*5340*/  MUFU.EX2 R40, R40 ;  /* 0x0000002800287308 */ /* 0x000fe60000000800 */
[C---:B------:R-:W-:Y:S05]  /*5350*/  HMMA.16816.F32.BF16 R136, R4.reuse, R150, R136 ;  /* 0x000000960488723c */ /* 0x040fea0000041888 */
[----:B------:R-:W3:Y:S03]  /*5360*/  MUFU.EX2 R37, R37 ;  /* 0x0000002500257308 */ /* 0x000ee60000000800 */
[C---:B------:R-:W-:Y:S05]  /*5370*/  HMMA.16816.F32.BF16 R120, R4.reuse, R50, R120 ;  /* 0x000000320478723c */ /* 0x040fea0000041878 */
[----:B------:R-:W4:Y:S03]  /*5380*/  MUFU.EX2 R36, R36 ;  /* 0x0000002400247308 */ /* 0x000f260000000800 */
[C---:B------:R-:W-:Y:S08]  /*5390*/  HMMA.16816.F32.BF16 R104, R4.reuse, R46, R104 ;  /* 0x0000002e0468723c */ /* 0x040ff00000041868 */
[C---:B------:R-:W-:Y:S08]  /*53a0*/  HMMA.16816.F32.BF16 R60, R4.reuse, R42, R60 ;  /* 0x0000002a043c723c */ /* 0x040ff0000004183c */
[C---:B------:R-:W-:Y:S08]  /*53b0*/  HMMA.16816.F32.BF16 R76, R4.reuse, R38, R76 ;  /* 0x00000026044c723c */ /* 0x040ff0000004184c */
[----:B------:R-:W-:Y:S07]  /*53c0*/  HMMA.16816.F32.BF16 R92, R4, R34, R92 ;  /* 0x00000022045c723c */ /* 0x000fee000004185c */
[----:B-1----:R-:W-:Y:S01]  /*53d0*/  F2FP.BF16.PACK_AB R4, R45, R48 ;  /* 0x000000302d04723e */ /* 0x002fe200000010ff */
[----:B------:R-:W-:Y:S01]  /*53e0*/  FADD.FTZ R48, R48, R195 ;  /* 0x000000c330307221 */ /* 0x000fe20000010000 */
[----:B--2---:R-:W-:Y:S01]  /*53f0*/  F2FP.BF16.PACK_AB R5, R33, R32 ;  /* 0x000000202105723e */ /* 0x004fe200000010ff */
[----:B------:R-:W-:Y:S01]  /*5400*/  FADD.FTZ R32, R32, R199 ;  /* 0x000000c720207221 */ /* 0x000fe20000010000 */
[----:B---3--:R-:W-:Y:S01]  /*5410*/  F2FP.BF16.PACK_AB R6, R37, R40 ;  /* 0x000000282506723e */ /* 0x008fe200000010ff */
[----:B------:R-:W-:Y:S01]  /*5420*/  FADD.FTZ R45, R45, R48 ;  /* 0x000000302d2d7221 */ /* 0x000fe20000010000 */
[----:B----4-:R-:W-:Y:S01]  /*5430*/  F2FP.BF16.PACK_AB R7, R227, R36 ;  /* 0x00000024e307723e */ /* 0x010fe200000010ff */
[----:B------:R-:W-:-:S02]  /*5440*/  FADD.FTZ R33, R33, R32 ;  /* 0x0000002021217221 */ /* 0x000fc40000010000 */
[----:B------:R-:W-:Y:S02]  /*5450*/  FADD.FTZ R40, R40, R45 ;  /* 0x0000002d28287221 */ /* 0x000fe40000010000 */
[----:B------:R-:W-:Y:S02]  /*5460*/  FADD.FTZ R36, R36, R33 ;  /* 0x0000002124247221 */ /* 0x000fe40000010000 */
[----:B------:R-:W-:Y:S01]  /*5470*/  HMMA.16816.F32.BF16 R140, R4, R28, R140 ;  /* 0x0000001c048c723c */ /* 0x000fe2000004188c */
[----:B------:R-:W-:Y:S02]  /*5480*/  FADD.FTZ R230, R37, R40 ;  /* 0x0000002825e67221 */ /* 0x000fe40000010000 */
[----:B------:R-:W-:-:S05]  /*5490*/  FADD.FTZ R227, R227, R36 ;  /* 0x00000024e3e37221 */ /* 0x000fca0000010000 */
[C---:B------:R-:W-:Y:S08]  /*54a0*/  HMMA.16816.F32.BF16 R136, R4.reuse, R30, R136 ;  /* 0x0000001e0488723c */ /* 0x040ff00000041888 */
        /* <DEDUP_REMOVED lines=9> */
[----:B------:R-:W-:Y:S01]  /*5540*/  HMMA.16816.F32.BF16 R92, R4, R10, R92 ;  /* 0x0000000a045c723c */ /* 0x000fe2000004185c */
[----:B------:R-:W-:Y:S07]  /*5550*/  @P0 BRA `(.L_x_176) ;  /* 0x0000015000000947 */ /* 0x000fee0003800000 */
[----:B------:R-:W-:Y:S01]  /*5560*/  ISETP.LT.AND P0, PT, RZ, UR4, PT ;  /* 0x00000004ff007c0c */ /* 0x000fe2000bf01270 */
[----:B------:R-:W-:-:S02]  /*5570*/  UIADD3 UR12, UR4, -0x1, URZ ;  /* 0xffffffff040c7890 */ /* 0x000fc4000fffe03f */
[----:B------:R-:W-:-:S10]  /*5580*/  ULDC UR10, c[0x0][0x32c] ;  /* 0x0000cb00000a7ab9 */ /* 0x000fd40000000800 */
[----:B------:R-:W-:Y:S05]  /*5590*/  @P0 BRA `(.L_x_177) ;  /* 0x0000008000000947 */ /* 0x000fea0003800000 */
[----:B------:R-:W-:Y:S02]  /*55a0*/  UISETP.NE.AND UP0, UPT, UR10, 0x1, UPT ;  /* 0x000000010a00788c */ /* 0x000fe4000bf05270 */
[----:B------:R-:W-:-:S03]  /*55b0*/  UIADD3 UR12, -UR4, URZ, URZ ;  /* 0x0000003f040c7290 */ /* 0x000fc6000fffe13f */
[----:B------:R-:W-:Y:S02]  /*55c0*/  ULDC.64 UR4, c[0x0][0x330] ;  /* 0x0000cc0000047ab9 */ /* 0x000fe40000000a00 */
[----:B------:R-:W-:-:S07]  /*55d0*/  UIMAD.WIDE.U32 UR14, UR12, UR4, URZ ;  /* 0x000000040c0e72a5 */ /* 0x000fce000f8e003f */
[----:B------:R-:W-:Y:S02]  /*55e0*/  @UP0 UMOV UR13, UR15 ;  /* 0x0000000f000d0c82 */ /* 0x000fe40008000000 */
[----:B------:R-:W-:-:S04]  /*55f0*/  @UP0 USHF.R.U32.HI UR12, URZ, UR5, UR13 ;  /* 0x000000053f0c0299 */ /* 0x000fc8000801160d */
[----:B------:R-:W-:Y:S01]  /*5600*/  ULOP3.LUT UR12, URZ, UR12, URZ, 0x33, !UPT ;  /* 0x0000000c3f0c7292 */ /* 0x000fe2000f8e333f */
[----:B------:R-:W-:Y:S05]  /*5610*/  BRA `(.L_x_178) ;  /* 0x0000005000007947 */ /* 0x000fea0003800000 */
.L_x_177:
[----:B------:R-:W-:Y:S02]  /*5620*/  UISETP.NE.AND UP0, UPT, UR10, 0x1, UPT ;  /* 0x000000010a00788c */ /* 0x000fe4000bf05270 */
[----:B------:R-:W-:Y:S02]  /*5630*/  ULDC.64 UR4, c[0x0][0x330] ;  /* 0x0000cc0000047ab9 */ /* 0x000fe40000000a00 */
[----:B------:R-:W-:-:S07]  /*5640*/  UIMAD.WIDE.U32 UR14, UR12, UR4, URZ ;  /* 0x000000040c0e72a5 */ /* 0x000fce000f8e003f */
[----:B------:R-:W-:Y:S02]  /*5650*/  @UP0 UMOV UR13, UR15 ;  /* 0x0000000f000d0c82 */ /* 0x000fe40008000000 */
[----:B------:R-:W-:Y:S02]  /*5660*/  @UP0 USHF.R.U32.HI UR12, URZ, UR5, UR13 ;  /* 0x000000053f0c0299 */ /* 0x000fe4000801160d */
.L_x_178:
[----:B------:R-:W-:Y:S02]  /*5670*/  ULDC UR4, c[0x0][0x32c] ;  /* 0x0000cb0000047ab9 */ /* 0x000fe40000000800 */
[----:B------:R-:W-:-:S04]  /*5680*/  UIMAD UR4, UR12, UR10, UR4 ;  /* 0x0000000a0c0472a4 */ /* 0x000fc8000f8e0204 */
[----:B------:R-:W-:-:S04]  /*5690*/  UISETP.LT.AND UP0, UPT, UR11, UR4, UPT ;  /* 0x000000040b00728c */ /* 0x000fc8000bf01270 */
[----:B------:R-:W-:-:S04]  /*56a0*/  USEL UR11, UR11, UR4, UP0 ;  /* 0x000000040b0b7287 */ /* 0x000fc80008000000 */
.L_x_176:
[----:B------:R-:W-:-:S04]  /*56b0*/  UIMAD.WIDE UR4, UR11, 0x2aaaaaab, URZ ;  /* 0x2aaaaaab0b0478a5 */ /* 0x000fc8000f8e023f */
[----:B------:R-:W-:-:S04]  /*56c0*/  USHF.R.U32.HI UR4, URZ, 0x1f, UR5 ;  /* 0x0000001f3f047899 */ /* 0x000fc80008011605 */
[----:B------:R-:W-:-:S04]  /*56d0*/  ULEA.HI.SX32 UR4, UR5, UR4, 0x1d ;  /* 0x0000000405047291 */ /* 0x000fc8000f8fea3f */
[----:B------:R-:W-:-:S04]  /*56e0*/  UISETP.LT.AND UP0, UPT, UR6, UR4, UPT ;  /* 0x000000040600728c */ /* 0x000fc8000bf01270 */
[----:B------:R-:W-:-:S06]  /*56f0*/  USEL UR4, UR6, UR4, !UP0 ;  /* 0x0000000406047287 */ /* 0x000fcc000c000000 */
[----:B------:R-:W-:-:S13]  /*5700*/  ISETP.GE.AND P0, PT, R233, UR4, PT ;  /* 0x00000004e9007c0c */ /* 0x000fda000bf06270 */
[----:B------:R-:W-:Y:S05]  /*5710*/  @!P0 BRA `(.L_x_179) ;  /* 0x000044e000008947 */ /* 0x000fea0003800000 */
[----:B------:R-:W-:Y:S01]  /*5720*/  IADD3 R242, P0, R234, 0x20, RZ ;  /* 0x00000020eaf27810 */ /* 0x000fe20007f1e0ff */
[----:B------:R-:W-:Y:S01]  /*5730*/  IMAD.MOV.U32 R150, RZ, RZ, R2 ;  /* 0x000000ffff967224 */ /* 0x000fe200078e0002 */
[----:B------:R-:W-:Y:S01]  /*5740*/  IADD3 R203, P1, R220, 0x20, RZ ;  /* 0x00000020dccb7810 */ /* 0x000fe20007f3e0ff */
[----:B------:R-:W-:Y:S01]  /*5750*/  IMAD.MOV.U32 R151, RZ, RZ, R3 ;  /* 0x000000ffff977224 */ /* 0x000fe200078e0003 */
[-C--:B------:R-:W-:Y:S01]  /*5760*/  IADD3.X R241, RZ, R237.reuse, RZ, P0, !PT ;  /* 0x000000edfff17210 */ /* 0x080fe200007fe4ff */
[----:B------:R-:W-:Y:S01]  /*5770*/  IMAD.MOV.U32 R148, RZ, RZ, R152 ;  /* 0x000000ffff947224 */ /* 0x000fe200078e0098 */
[----:B------:R-:W-:Y:S01]  /*5780*/  IADD3 R240, P2, R234, 0x40, RZ ;  /* 0x00000040eaf07810 */ /* 0x000fe20007f5e0ff */
[----:B------:R-:W-:Y:S01]  /*5790*/  IMAD.MOV.U32 R149, RZ, RZ, R0 ;  /* 0x000000ffff957224 */ /* 0x000fe200078e0000 */
[----:B------:R-:W-:Y:S01]  /*57a0*/  IADD3 R201, P0, R220, 0x40, RZ ;  /* 0x00000040dcc97810 */ /* 0x000fe20007f1e0ff */
[----:B------:R-:W-:Y:S01]  /*57b0*/  IMAD.X R202, RZ, RZ, R229, P1 ;  /* 0x000000ffffca7224 */ /* 0x000fe200008e06e5 */
[----:B------:R-:W-:-:S02]  /*57c0*/  IADD3.X R239, RZ, R237, RZ, P2, !PT ;  /* 0x000000edffef7210 */ /* 0x000fc400017fe4ff */
[----:B------:R-:W-:Y:S02]  /*57d0*/  IADD3.X R200, RZ, R229, RZ, P0, !PT ;  /* 0x000000e5ffc87210 */ /* 0x000fe400007fe4ff */
.L_x_198:
[----:B------:R-:W-:Y:S04]  /*57e0*/  DEPBAR.LE SB0, 0x0 ;  /* 0x000080000000791a */ /* 0x000fe80000000000 */
[----:B------:R-:W-:Y:S01]  /*57f0*/  BAR.SYNC.DEFER_BLOCKING 0x0 ;  /* 0x0000000000007b1d */ /* 0x000fe20000010000 */
[----:B------:R-:W-:Y:S05]  /*5800*/  ISETP.LT.AND P0, PT, R233, UR6, PT ;  /* 0x00000006e9007c0c */ /* 0x000fea000bf01270 */
[----:B------:R1:W2:Y:S04]  /*5810*/  LDSM.16.M88.4 R152, [R217+0x6080] ;  /* 0x00608000d998783b */ /* 0x0002a80000000200 */
[----:B------:R1:W3:Y:S04]  /*5820*/  LDSM.16.M88.4 R160, [R217+0x7080] ;  /* 0x00708000d9a0783b */ /* 0x0002e80000000200 */
[----:B------:R1:W4:Y:S04]  /*5830*/  LDSM.16.M88.4 R156, [R216+0x3c80] ;  /* 0x003c8000d89c783b */ /* 0x0003280000000200 */
[----:B------:R1:W1:Y:S04]  /*5840*/  LDSM.16.M88.4 R164, [R216+0x4080] ;  /* 0x00408000d8a4783b */ /* 0x0002680000000200 */
[----:B------:R1:W1:Y:S04]  /*5850*/  LDSM.16.M88.4 R168, [R216+0x4480] ;  /* 0x00448000d8a8783b */ /* 0x0002680000000200 */
[----:B------:R1:W1:Y:S04]  /*5860*/  LDSM.16.M88.4 R172, [R213+0x6080] ;  /* 0x00608000d5ac783b */ /* 0x0002680000000200 */
[----:B------:R1:W1:Y:S04]  /*5870*/  LDSM.16.M88.4 R180, [R213+0x7080] ;  /* 0x00708000d5b4783b */ /* 0x0002680000000200 */
[----:B------:R1:W1:Y:S04]  /*5880*/  LDSM.16.M88.4 R176, [R215] ;  /* 0x00000000d7b0783b */ /* 0x0002680000000200 */
[----:B------:R1:W1:Y:S04]  /*5890*/  LDSM.16.M88.4 R184, [R211] ;  /* 0x00000000d3b8783b */ /* 0x0002680000000200 */
[----:B------:R1:W1:Y:S01]  /*58a0*/  LDSM.16.M88.4 R188, [R210] ;  /* 0x00000000d2bc783b */ /* 0x0002620000000200 */
[----:B------:R-:W-:-:S05]  /*58b0*/  @P0 BRA `(.L_x_180) ;  /* 0x000002b000000947 */ /* 0x000fca0003800000 */
[----:B------:R-:W-:Y:S01]  /*58c0*/  SHF.R.S32.HI R3, RZ, 0x1f, R233 ;  /* 0x0000001fff037819 */ /* 0x000fe200000114e9 */
[----:B------:R-:W-:Y:S04]  /*58d0*/  IMAD.WIDE.U32 R4, R233, c[0x0][0x208], RZ ;  /* 0x00008200e9047a25 */ /* 0x000fe800078e00ff */
[----:B------:R-:W-:Y:S04]  /*58e0*/  IMAD R3, R3, c[0x0][0x208], RZ ;  /* 0x0000820003037a24 */ /* 0x000fe800078e02ff */
[----:B------:R-:W-:Y:S04]  /*58f0*/  IMAD R3, R233, c[0x0][0x20c], R3 ;  /* 0x00008300e9037a24 */ /* 0x000fe800078e0203 */
[----:B------:R-:W-:Y:S02]  /*5900*/  IMAD.IADD R3, R5, 0x1, R3 ;  /* 0x0000000105037824 */ /* 0x000fe400078e0203 */
[----:B------:R-:W-:Y:S04]  /*5910*/  IMAD.WIDE.U32 R4, R4, 0x30, RZ ;  /* 0x0000003004047825 */ /* 0x000fe800078e00ff */
[----:B------:R-:W-:Y:S01]  /*5920*/  IMAD R3, R3, 0x30, RZ ;  /* 0x0000003003037824 */ /* 0x000fe200078e02ff */
[-C--:B------:R-:W-:Y:S03]  /*5930*/  IADD3 R7, P0, R234, R4.reuse, RZ ;  /* 0x00000004ea077210 */ /* 0x080fe60007f1e0ff */
[----:B------:R-:W-:Y:S01]  /*5940*/  IMAD.IADD R0, R5, 0x1, R3 ;  /* 0x0000000105007824 */ /* 0x000fe200078e0203 */
[C---:B------:R-:W-:Y:S02]  /*5950*/  LEA R12, P2, R7.reuse, c[0x0][0x1f8], 0x1 ;  /* 0x00007e00070c7a11 */ /* 0x040fe400078408ff */
[-C--:B------:R-:W-:Y:S01]  /*5960*/  IADD3 R5, P1, R240, R4.reuse, RZ ;  /* 0x00000004f0057210 */ /* 0x080fe20007f3e0ff */
[----:B------:R-:W-:Y:S01]  /*5970*/  IMAD.X R2, R0, 0x1, R237, P0 ;  /* 0x0000000100027824 */ /* 0x000fe200000e06ed */
[-C--:B------:R-:W-:Y:S04]  /*5980*/  IADD3 R3, P0, R242, R4.reuse, RZ ;  /* 0x00000004f2037210 */ /* 0x080fe80007f1e0ff */
[----:B------:R-:W-:Y:S01]  /*5990*/  LEA.HI.X R13, R7, c[0x0][0x1fc], R2, 0x1, P2 ;  /* 0x00007f00070d7a11 */ /* 0x000fe200010f0c02 */
[C---:B------:R-:W-:Y:S01]  /*59a0*/  IMAD.X R2, R0.reuse, 0x1, R241, P0 ;  /* 0x0000000100027824 */ /* 0x040fe200000e06f1 */
[----:B------:R-:W-:Y:S02]  /*59b0*/  LEA R10, P2, R3, c[0x0][0x1f8], 0x1 ;  /* 0x00007e00030a7a11 */ /* 0x000fe400078408ff */
[----:B------:R-:W-:Y:S01]  /*59c0*/  @!P3 IADD3 R7, P0, R225, R4, RZ ;  /* 0x00000004e107b210 */ /* 0x000fe20007f1e0ff */
[----:B------:R-:W-:Y:S01]  /*59d0*/  @!PT LDS RZ, [RZ] ;  /* 0x00000000fffff984 */ /* 0x000fe20000000800 */
[----:B------:R-:W-:Y:S01]  /*59e0*/  @!PT LDS RZ, [RZ] ;  /* 0x00000000fffff984 */ /* 0x000fe20000000800 */
[----:B------:R-:W-:Y:S01]  /*59f0*/  @!PT LDS RZ, [RZ] ;  /* 0x00000000fffff984 */ /* 0x000fe20000000800 */
[----:B------:R4:W-:Y:S01]  /*5a00*/  LDGSTS.E.BYPASS.LTC128B.128 [R218+0x1880], [R12.64], !P6 ;  /* 0x018800000cda7fae */ /* 0x0009e2000f101d48 */
[----:B------:R-:W-:Y:S01]  /*5a10*/  LEA.HI.X R11, R3, c[0x0][0x1fc], R2, 0x1, P2 ;  /* 0x00007f00030b7a11 */ /* 0x000fe200010f0c02 */
[C---:B------:R-:W-:Y:S01]  /*5a20*/  IMAD.X R4, R0.reuse, 0x1, R239, P1 ;  /* 0x0000000100047824 */ /* 0x040fe200008e06ef */
[----:B------:R-:W-:Y:S01]  /*5a30*/  @!P3 IADD3 R2, P2, R7, R234, RZ ;  /* 0x000000ea0702b210 */ /* 0x000fe20007f5e0ff */
[----:B------:R-:W-:Y:S01]  /*5a40*/  @!P3 IMAD.X R0, R0, 0x1, R224, P0 ;  /* 0x000000010000b824 */ /* 0x000fe200000e06e0 */
[C---:B------:R-:W-:Y:S01]  /*5a50*/  LEA R8, P1, R5.reuse, c[0x0][0x1f8], 0x1 ;  /* 0x00007e0005087a11 */ /* 0x040fe200078208ff */
[----:B------:R4:W-:Y:S03]  /*5a60*/  LDGSTS.E.BYPASS.LTC128B.128 [R218+0x2480], [R10.64], !P5 ;  /* 0x024800000ada7fae */ /* 0x0009e6000e901d48 */
[----:B------:R-:W-:Y:S01]  /*5a70*/  LEA.HI.X R9, R5, c[0x0][0x1fc], R4, 0x1, P1 ;  /* 0x00007f0005097a11 */ /* 0x000fe200008f0c04 */
[----:B------:R-:W-:Y:S01]  /*5a80*/  @!P3 IMAD.X R5, R0, 0x1, R237, P2 ;  /* 0x000000010005b824 */ /* 0x000fe200010e06ed */
[C---:B------:R-:W-:Y:S02]  /*5a90*/  @!P3 IADD3 R3, P1, R7.reuse, R242, RZ ;  /* 0x000000f20703b210 */ /* 0x040fe40007f3e0ff */
[----:B------:R-:W-:Y:S01]  /*5aa0*/  @!P3 LEA R16, P2, R2, c[0x0][0x1f8], 0x1 ;  /* 0x00007e000210ba11 */ /* 0x000fe200078408ff */
[----:B------:R4:W-:Y:S01]  /*5ab0*/  LDGSTS.E.BYPASS.LTC128B.128 [R218+0x3080], [R8.64], !P4 ;  /* 0x0308000008da7fae */ /* 0x0009e2000e101d48 */
[----:B------:R-:W-:Y:S01]  /*5ac0*/  @!P3 IADD3 R7, P0, R7, R240, RZ ;  /* 0x000000f00707b210 */ /* 0x000fe20007f1e0ff */
[----:B------:R-:W-:Y:S01]  /*5ad0*/  @!P3 IMAD.X R4, R0, 0x1, R241, P1 ;  /* 0x000000010004b824 */ /* 0x000fe200008e06f1 */
[----:B------:R-:W-:Y:S02]  /*5ae0*/  @!P3 LEA.HI.X R17, R2, c[0x0][0x1fc], R5, 0x1, P2 ;  /* 0x00007f000211ba11 */ /* 0x000fe400010f0c05 */
[----:B------:R-:W-:Y:S01]  /*5af0*/  @!P3 LEA R14, P1, R3, c[0x0][0x1f8], 0x1 ;  /* 0x00007e00030eba11 */ /* 0x000fe200078208ff */
[----:B------:R-:W-:Y:S01]  /*5b00*/  @!P3 IMAD.X R0, R0, 0x1, R239, P0 ;  /* 0x000000010000b824 */ /* 0x000fe200000e06ef */
[----:B------:R-:W-:Y:S01]  /*5b10*/  @!P3 LEA R6, P0, R7, c[0x0][0x1f8], 0x1 ;  /* 0x00007e000706ba11 */ /* 0x000fe200078008ff */
[----:B------:R4:W-:Y:S01]  /*5b20*/  @!P3 LDGSTS.E.BYPASS.LTC128B.128 [R218+0x2080], [R16.64], !P6 ;  /* 0x0208000010dabfae */ /* 0x0009e2000f101d48 */
[----:B------:R-:W-:Y:S02]  /*5b30*/  @!P3 LEA.HI.X R15, R3, c[0x0][0x1fc], R4, 0x1, P1 ;  /* 0x00007f00030fba11 */ /* 0x000fe400008f0c04 */
[----:B------:R-:W-:Y:S03]  /*5b40*/  @!P3 LEA.HI.X R7, R7, c[0x0][0x1fc], R0, 0x1, P0 ;  /* 0x00007f000707ba11 */ /* 0x000fe600000f0c00 */
[----:B------:R4:W-:Y:S05]  /*5b50*/  @!P3 LDGSTS.E.BYPASS.LTC128B.128 [R218+0x2c80], [R14.64], !P5 ;  /* 0x02c800000edabfae */ /* 0x0009ea000e901d48 */
[----:B------:R4:W-:Y:S02]  /*5b60*/  @!P3 LDGSTS.E.BYPASS.LTC128B.128 [R218+0x3880], [R6.64], !P4 ;  /* 0x0388000006dabfae */ /* 0x0009e4000e101d48 */
.L_x_180:
[-C--:B--2-4-:R-:W-:Y:S01]  /*5b70*/  HMMA.16816.F32.BF16 R4, R152, R156.reuse, RZ ;  /* 0x0000009c9804723c */ /* 0x094fe200000418ff */
[----:B------:R-:W-:Y:S02]  /*5b80*/  LDSM.16.M88.4 R192, [R216+0x4880] ;  /* 0x00488000d8c0783b */ /* 0x000fe40000000200 */
[----:B------:R-:W-:Y:S05]  /*5b90*/  ISETP.GT.AND P0, PT, R233, UR6, PT ;  /* 0x00000006e9007c0c */ /* 0x000fea000bf04270 */
[C---:B---3--:R-:W-:Y:S01]  /*5ba0*/  HMMA.16816.F32.BF16 R8, R160.reuse, R156, RZ ;  /* 0x0000009ca008723c */ /* 0x048fe200000418ff */
[----:B------:R-:W0:Y:S07]  /*5bb0*/  LDGDEPBAR ;  /* 0x00000000000079af */ /* 0x000e2e0000000000 */
[-C--:B------:R-:W-:Y:S01]  /*5bc0*/  HMMA.16816.F32.BF16 R12, R160, R158.reuse, RZ ;  /* 0x0000009ea00c723c */ /* 0x080fe200000418ff */
[----:B------:R-:W-:Y:S07]  /*5bd0*/  LDSM.16.M88.4 R196, [R217+0x9080] ;  /* 0x00908000d9c4783b */ /* 0x000fee0000000200 */
[C---:B------:R-:W-:Y:S01]  /*5be0*/  HMMA.16816.F32.BF16 R16, R152.reuse, R158, RZ ;  /* 0x0000009e9810723c */ /* 0x040fe200000418ff */
[----:B------:R-:W2:Y:S07]  /*5bf0*/  LDSM.16.M88.4 R156, [R217+0x8080] ;  /* 0x00808000d99c783b */ /* 0x000eae0000000200 */
[-C--:B-1----:R-:W-:Y:S08]  /*5c00*/  HMMA.16816.F32.BF16 R20, R152, R164.reuse, RZ ;  /* 0x000000a49814723c */ /* 0x082ff000000418ff */
[C---:B------:R-:W-:Y:S08]  /*5c10*/  HMMA.16816.F32.BF16 R24, R160.reuse, R164, RZ ;  /* 0x000000a4a018723c */ /* 0x040ff000000418ff */
[-C--:B------:R-:W-:Y:S08]  /*5c20*/  HMMA.16816.F32.BF16 R28, R160, R166.reuse, RZ ;  /* 0x000000a6a01c723c */ /* 0x080ff000000418ff */
[C---:B------:R-:W-:Y:S01]  /*5c30*/  HMMA.16816.F32.BF16 R32, R152.reuse, R166, RZ ;  /* 0x000000a69820723c */ /* 0x040fe200000418ff */
[----:B------:R-:W1:Y:S07]  /*5c40*/  LDSM.16.M88.4 R164, [R216+0x4c80] ;  /* 0x004c8000d8a4783b */ /* 0x000e6e0000000200 */
[-C--:B------:R-:W-:Y:S08]  /*5c50*/  HMMA.16816.F32.BF16 R36, R152, R168.reuse, RZ ;  /* 0x000000a89824723c */ /* 0x080ff000000418ff */
[C---:B------:R-:W-:Y:S08]  /*5c60*/  HMMA.16816.F32.BF16 R40, R160.reuse, R168, RZ ;  /* 0x000000a8a028723c */ /* 0x040ff000000418ff */
[-C--:B------:R-:W-:Y:S01]  /*5c70*/  HMMA.16816.F32.BF16 R44, R160, R170.reuse, RZ ;  /* 0x000000aaa02c723c */ /* 0x080fe200000418ff */
[----:B------:R-:W-:Y:S07]  /*5c80*/  LDSM.16.M88.4 R160, [R213+0x8080] ;  /* 0x00808000d5a0783b */ /* 0x000fee0000000200 */
[----:B------:R-:W-:Y:S01]  /*5c90*/  HMMA.16816.F32.BF16 R48, R152, R170, RZ ;  /* 0x000000aa9830723c */ /* 0x000fe200000418ff */
[----:B------:R-:W3:Y:S07]  /*5ca0*/  LDSM.16.M88.4 R152, [R216+0x5080] ;  /* 0x00508000d898783b */ /* 0x000eee0000000200 */
[-C--:B------:R-:W-:Y:S01]  /*5cb0*/  HMMA.16816.F32.BF16 R4, R172, R176.reuse, R4 ;  /* 0x000000b0ac04723c */ /* 0x080fe20000041804 */
[----:B------:R-:W4:Y:S07]  /*5cc0*/  LDSM.16.M88.4 R168, [R209] ;  /* 0x00000000d1a8783b */ /* 0x000f2e0000000200 */
[C---:B------:R-:W-:Y:S08]  /*5cd0*/  HMMA.16816.F32.BF16 R8, R180.reuse, R176, R8 ;  /* 0x000000b0b408723c */ /* 0x040ff00000041808 */
[-C--:B------:R-:W-:Y:S08]  /*5ce0*/  HMMA.16816.F32.BF16 R12, R180, R178.reuse, R12 ;  /* 0x000000b2b40c723c */ /* 0x080ff0000004180c */
[C---:B------:R-:W-:Y:S01]  /*5cf0*/  HMMA.16816.F32.BF16 R16, R172.reuse, R178, R16 ;  /* 0x000000b2ac10723c */ /* 0x040fe20000041810 */
[----:B------:R-:W5:Y:S07]  /*5d00*/  LDSM.16.M88.4 R176, [R213+0x9080] ;  /* 0x00908000d5b0783b */ /* 0x000f6e0000000200 */
[-C--:B------:R-:W-:Y:S08]  /*5d10*/  HMMA.16816.F32.BF16 R20, R172, R184.reuse, R20 ;  /* 0x000000b8ac14723c */ /* 0x080ff00000041814 */
[C---:B------:R-:W-:Y:S08]  /*5d20*/  HMMA.16816.F32.BF16 R24, R180.reuse, R184, R24 ;  /* 0x000000b8b418723c */ /* 0x040ff00000041818 */
[-C--:B------:R-:W-:Y:S08]  /*5d30*/  HMMA.16816.F32.BF16 R28, R180, R186.reuse, R28 ;  /* 0x000000bab41c723c */ /* 0x080ff0000004181c */
[C---:B------:R-:W-:Y:S01]  /*5d40*/  HMMA.16816.F32.BF16 R32, R172.reuse, R186, R32 ;  /* 0x000000baac20723c */ /* 0x040fe20000041820 */
[----:B------:R-:W-:Y:S07]  /*5d50*/  LDSM.16.M88.4 R184, [R216+0x5480] ;  /* 0x00548000d8b8783b */ /* 0x000fee0000000200 */
[-C--:B------:R-:W-:Y:S08]  /*5d60*/  HMMA.16816.F32.BF16 R36, R172, R188.reuse, R36 ;  /* 0x000000bcac24723c */ /* 0x080ff00000041824 */
[C---:B------:R-:W-:Y:S08]  /*5d70*/  HMMA.16816.F32.BF16 R40, R180.reuse, R188, R40 ;  /* 0x000000bcb428723c */ /* 0x040ff00000041828 */
[-C--:B------:R-:W-:Y:S01]  /*5d80*/  HMMA.16816.F32.BF16 R44, R180, R190.reuse, R44 ;  /* 0x000000beb42c723c */ /* 0x080fe2000004182c */
[----:B------:R-:W-:Y:S07]  /*5d90*/  LDSM.16.M88.4 R180, [R207] ;  /* 0x00000000cfb4783b */ /* 0x000fee0000000200 */
[----:B------:R-:W-:Y:S01]  /*5da0*/  HMMA.16816.F32.BF16 R48, R172, R190, R48 ;  /* 0x000000beac30723c */ /* 0x000fe20000041830 */
[----:B------:R-:W1:Y:S08]  /*5db0*/  LDSM.16.M88.4 R172, [R208] ;  /* 0x00000000d0ac783b */ /* 0x000e700000000200 */
[----:B------:R-:W-:Y:S01]  /*5dc0*/  LDSM.16.M88.4 R188, [R216+0x5c80] ;  /* 0x005c8000d8bc783b */ /* 0x000fe20000000200 */
[-C--:B--2---:R-:W-:Y:S08]  /*5dd0*/  HMMA.16816.F32.BF16 R4, R156, R192.reuse, R4 ;  /* 0x000000c09c04723c */ /* 0x084ff00000041804 */
[C---:B------:R-:W-:Y:S08]  /*5de0*/  HMMA.16816.F32.BF16 R8, R196.reuse, R192, R8 ;  /* 0x000000c0c408723c */ /* 0x040ff00000041808 */
[-C--:B------:R-:W-:Y:S08]  /*5df0*/  HMMA.16816.F32.BF16 R12, R196, R194.reuse, R12 ;  /* 0x000000c2c40c723c */ /* 0x080ff0000004180c */
[C---:B------:R-:W-:Y:S01]  /*5e00*/  HMMA.16816.F32.BF16 R16, R156.reuse, R194, R16 ;  /* 0x000000c29c10723c */ /* 0x040fe20000041810 */
[----:B------:R-:W-:Y:S07]  /*5e10*/  LDSM.16.M88.4 R192, [R206] ;  /* 0x00000000cec0783b */ /* 0x000fee0000000200 */
[-C--:B-1----:R-:W-:Y:S08]  /*5e20*/  HMMA.16816.F32.BF16 R20, R156, R164.reuse, R20 ;  /* 0x000000a49c14723c */ /* 0x082ff00000041814 */
[C---:B------:R-:W-:Y:S08]  /*5e30*/  HMMA.16816.F32.BF16 R24, R196.reuse, R164, R24 ;  /* 0x000000a4c418723c */ /* 0x040ff00000041818 */
[-C--:B------:R-:W-:Y:S08]  /*5e40*/  HMMA.16816.F32.BF16 R28, R196, R166.reuse, R28 ;  /* 0x000000a6c41c723c */ /* 0x080ff0000004181c */
[C---:B------:R-:W-:Y:S01]  /*5e50*/  HMMA.16816.F32.BF16 R32, R156.reuse, R166, R32 ;  /* 0x000000a69c20723c */ /* 0x040fe20000041820 */
[----:B------:R-:W1:Y:S07]  /*5e60*/  LDSM.16.M88.4 R164, [R217+0xa080] ;  /* 0x00a08000d9a4783b */ /* 0x000e6e0000000200 */
[-C--:B---3--:R-:W-:Y:S08]  /*5e70*/  HMMA.16816.F32.BF16 R36, R156, R152.reuse, R36 ;  /* 0x000000989c24723c */ /* 0x088ff00000041824 */
[C---:B------:R-:W-:Y:S08]  /*5e80*/  HMMA.16816.F32.BF16 R40, R196.reuse, R152, R40 ;  /* 0x00000098c428723c */ /* 0x040ff00000041828 */
[-C--:B------:R-:W-:Y:S08]  /*5e90*/  HMMA.16816.F32.BF16 R44, R196, R154.reuse, R44 ;  /* 0x0000009ac42c723c */ /* 0x080ff0000004182c */
[----:B------:R-:W-:Y:S01]  /*5ea0*/  HMMA.16816.F32.BF16 R48, R156, R154, R48 ;  /* 0x0000009a9c30723c */ /* 0x000fe20000041830 */
[----:B------:R-:W2:Y:S07]  /*5eb0*/  LDSM.16.M88.4 R152, [R217+0xb080] ;  /* 0x00b08000d998783b */ /* 0x000eae0000000200 */
[-C--:B----4-:R-:W-:Y:S01]  /*5ec0*/  HMMA.16816.F32.BF16 R4, R160, R168.reuse, R4 ;  /* 0x000000a8a004723c */ /* 0x090fe20000041804 */
[----:B------:R-:W3:Y:S07]  /*5ed0*/  LDSM.16.M88.4 R156, [R216+0x5880] ;  /* 0x00588000d89c783b */ /* 0x000eee0000000200 */
[C---:B-----5:R-:W-:Y:S08]  /*5ee0*/  HMMA.16816.F32.BF16 R8, R176.reuse, R168, R8 ;  /* 0x000000a8b008723c */ /* 0x060ff00000041808 */
[-C--:B------:R-:W-:Y:S08]  /*5ef0*/  HMMA.16816.F32.BF16 R12, R176, R170.reuse, R12 ;  /* 0x000000aab00c723c */ /* 0x080ff0000004180c */
[C---:B------:R-:W-:Y:S01]  /*5f00*/  HMMA.16816.F32.BF16 R16, R160.reuse, R170, R16 ;  /* 0x000000aaa010723c */ /* 0x040fe20000041810 */
[----:B------:R-:W4:Y:S07]  /*5f10*/  LDSM.16.M88.4 R168, [R213+0xa080] ;  /* 0x00a08000d5a8783b */ /* 0x000f2e0000000200 */
[-C--:B------:R-:W-:Y:S08]  /*5f20*/  HMMA.16816.F32.BF16 R20, R160, R172.reuse, R20 ;  /* 0x000000aca014723c */ /* 0x080ff00000041814 */
[C---:B------:R-:W-:Y:S08]  /*5f30*/  HMMA.16816.F32.BF16 R24, R176.reuse, R172, R24 ;  /* 0x000000acb018723c */ /* 0x040ff00000041818 */
[-C--:B------:R-:W-:Y:S08]  /*5f40*/  HMMA.16816.F32.BF16 R28, R176, R174.reuse, R28 ;  /* 0x000000aeb01c723c */ /* 0x080ff0000004181c */
[C---:B------:R-:W-:Y:S08]  /*5f50*/  HMMA.16816.F32.BF16 R32, R160.reuse, R174, R32 ;  /* 0x000000aea020723c */ /* 0x040ff00000041820 */
[-C--:B------:R-:W-:Y:S08]  /*5f60*/  HMMA.16816.F32.BF16 R36, R160, R180.reuse, R36 ;  /* 0x000000b4a024723c */ /* 0x080ff00000041824 */
[C---:B------:R-:W-:Y:S08]  /*5f70*/  HMMA.16816.F32.BF16 R40, R176.reuse, R180, R40 ;  /* 0x000000b4b028723c */ /* 0x040ff00000041828 */
[-C--:B------:R-:W-:Y:S08]  /*5f80*/  HMMA.16816.F32.BF16 R44, R176, R182.reuse, R44 ;  /* 0x000000b6b02c723c */ /* 0x080ff0000004182c */
[----:B------:R-:W-:Y:S01]  /*5f90*/  HMMA.16816.F32.BF16 R48, R160, R182, R48 ;  /* 0x000000b6a030723c */ /* 0x000fe20000041830 */
[----:B------:R-:W5:Y:S07]  /*5fa0*/  LDSM.16.M88.4 R160, [R213+0xb080] ;  /* 0x00b08000d5a0783b */ /* 0x000f6e0000000200 */
[-C--:B-1----:R-:W-:Y:S08]  /*5fb0*/  HMMA.16816.F32.BF16 R4, R164, R184.reuse, R4 ;  /* 0x000000b8a404723c */ /* 0x082ff00000041804 */
[C---:B--2---:R-:W-:Y:S08]  /*5fc0*/  HMMA.16816.F32.BF16 R8, R152.reuse, R184, R8 ;  /* 0x000000b89808723c */ /* 0x044ff00000041808 */
[-C--:B------:R-:W-:Y:S08]  /*5fd0*/  HMMA.16816.F32.BF16 R12, R152, R186.reuse, R12 ;  /* 0x000000ba980c723c */ /* 0x080ff0000004180c */
[C---:B------:R-:W-:Y:S08]  /*5fe0*/  HMMA.16816.F32.BF16 R16, R164.reuse, R186, R16 ;  /* 0x000000baa410723c */ /* 0x040ff00000041810 */
[-C--:B---3--:R-:W-:Y:S08]  /*5ff0*/  HMMA.16816.F32.BF16 R20, R164, R156.reuse, R20 ;  /* 0x0000009ca414723c */ /* 0x088ff00000041814 */
[C---:B------:R-:W-:Y:S08]  /*6000*/  HMMA.16816.F32.BF16 R24, R152.reuse, R156, R24 ;  /* 0x0000009c9818723c */ /* 0x040ff00000041818 */
[-C--:B------:R-:W-:Y:S08]  /*6010*/  HMMA.16816.F32.BF16 R28, R152, R158.reuse, R28 ;  /* 0x0000009e981c723c */ /* 0x080ff0000004181c */
[C---:B------:R-:W-:Y:S01]  /*6020*/  HMMA.16816.F32.BF16 R32, R164.reuse, R158, R32 ;  /* 0x0000009ea420723c */ /* 0x040fe20000041820 */
[----:B------:R-:W-:Y:S07]  /*6030*/  LDSM.16.M88.4 R156, [R204] ;  /* 0x00000000cc9c783b */ /* 0x000fee0000000200 */
[-C--:B------:R-:W-:Y:S08]  /*6040*/  HMMA.16816.F32.BF16 R36, R164, R188.reuse, R36 ;  /* 0x000000bca424723c */ /* 0x080ff00000041824 */
[C---:B------:R-:W-:Y:S08]  /*6050*/  HMMA.16816.F32.BF16 R40, R152.reuse, R188, R40 ;  /* 0x000000bc9828723c */ /* 0x040ff00000041828 */
[-C--:B------:R-:W-:Y:S01]  /*6060*/  HMMA.16816.F32.BF16 R44, R152, R190.reuse, R44 ;  /* 0x000000be982c723c */ /* 0x080fe2000004182c */
[----:B------:R-:W1:Y:S01]  /*6070*/  LDSM.16.M88.4 R152, [R205] ;  /* 0x00000000cd98783b */ /* 0x000e620000000200 */
[----:B------:R-:W-:Y:S06]  /*6080*/  DEPBAR.LE SB0, 0x0 ;  /* 0x000080000000791a */ /* 0x000fec0000000000 */
[----:B------:R-:W-:Y:S01]  /*6090*/  HMMA.16816.F32.BF16 R48, R164, R190, R48 ;  /* 0x000000bea430723c */ /* 0x000fe20000041830 */
[----:B------:R-:W-:Y:S07]  /*60a0*/  BAR.SYNC.DEFER_BLOCKING 0x0 ;  /* 0x0000000000007b1d */ /* 0x000fee0000010000 */
[-C--:B----4-:R-:W-:Y:S08]  /*60b0*/  HMMA.16816.F32.BF16 R4, R168, R192.reuse, R4 ;  /* 0x000000c0a804723c */ /* 0x090ff00000041804 */
[C---:B-----5:R-:W-:Y:S08]  /*60c0*/  HMMA.16816.F32.BF16 R8, R160.reuse, R192, R8 ;  /* 0x000000c0a008723c */ /* 0x060ff00000041808 */
[-C--:B------:R-:W-:Y:S08]  /*60d0*/  HMMA.16816.F32.BF16 R12, R160, R194.reuse, R12 ;  /* 0x000000c2a00c723c */ /* 0x080ff0000004180c */
[C---:B------:R-:W-:Y:S04]  /*60e0*/  HMMA.16816.F32.BF16 R16, R168.reuse, R194, R16 ;  /* 0x000000c2a810723c */ /* 0x040fe80000041810 */
[----:B------:R-:W-:Y:S02]  /*60f0*/  FMUL.FTZ R246, R4, c[0x0][0x320] ;  /* 0x0000c80004f67a20 */ /* 0x000fe40000410000 */
[----:B------:R-:W-:Y:S02]  /*6100*/  FMUL.FTZ R248, R5, c[0x0][0x320] ;  /* 0x0000c80005f87a20 */ /* 0x000fe40000410000 */
[-C--:B-1----:R-:W-:Y:S02]  /*6110*/  HMMA.16816.F32.BF16 R20, R168, R152.reuse, R20 ;  /* 0x00000098a814723c */ /* 0x082fe40000041814 */
[----:B------:R-:W1:Y:S02]  /*6120*/  MUFU.TANH R246, R246 ;  /* 0x000000f600f67308 */ /* 0x000e640000002400 */
[----:B------:R-:W-:Y:S02]  /*6130*/  FMUL.FTZ R243, R6, c[0x0][0x320] ;  /* 0x0000c80006f37a20 */ /* 0x000fe40000410000 */
[----:B------:R-:W-:Y:S02]  /*6140*/  FMUL.FTZ R244, R7, c[0x0][0x320] ;  /* 0x0000c80007f47a20 */ /* 0x000fe40000410000 */
[C---:B------:R-:W-:Y:S04]  /*6150*/  HMMA.16816.F32.BF16 R24, R160.reuse, R152, R24 ;  /* 0x00000098a018723c */ /* 0x040fe80000041818 */
[----:B------:R-:W2:Y:S01]  /*6160*/  MUFU.TANH R248, R248 ;  /* 0x000000f800f87308 */ /* 0x000ea20000002400 */
[----:B------:R-:W-:Y:S02]  /*6170*/  FMUL.FTZ R0, R8, c[0x0][0x320] ;  /* 0x0000c80008007a20 */ /* 0x000fe40000410000 */
[----:B------:R-:W-:Y:S01]  /*6180*/  FMUL.FTZ R245, R9, c[0x0][0x320] ;  /* 0x0000c80009f57a20 */ /* 0x000fe20000410000 */
[-C--:B------:R-:W-:Y:S04]  /*6190*/  HMMA.16816.F32.BF16 R28, R160, R154.reuse, R28 ;  /* 0x0000009aa01c723c */ /* 0x080fe8000004181c */
[----:B------:R-:W-:Y:S02]  /*61a0*/  FMUL.FTZ R2, R10, c[0x0][0x320] ;  /* 0x0000c8000a027a20 */ /* 0x000fe40000410000 */
[----:B------:R-:W3:Y:S01]  /*61b0*/  MUFU.TANH R243, R243 ;  /* 0x000000f300f37308 */ /* 0x000ee20000002400 */
[----:B------:R-:W-:Y:S01]  /*61c0*/  FMUL.FTZ R3, R11, c[0x0][0x320] ;  /* 0x0000c8000b037a20 */ /* 0x000fe20000410000 */
[C---:B------:R-:W-:Y:S04]  /*61d0*/  HMMA.16816.F32.BF16 R32, R168.reuse, R154, R32 ;  /* 0x0000009aa820723c */ /* 0x040fe80000041820 */
[----:B------:R-:W-:Y:S02]  /*61e0*/  FMUL.FTZ R187, R22, c[0x0][0x320] ;  /* 0x0000c80016bb7a20 */ /* 0x000fe40000410000 */
[----:B------:R-:W-:Y:S02]  /*61f0*/  FMUL.FTZ R251, R12, c[0x0][0x320] ;  /* 0x0000c8000cfb7a20 */ /* 0x000fe40000410000 */
[----:B------:R4:W1:Y:S01]  /*6200*/  MUFU.TANH R22, R187 ;  /* 0x000000bb00167308 */ /* 0x0008620000002400 */
[-C--:B------:R-:W-:Y:S03]  /*6210*/  HMMA.16816.F32.BF16 R36, R168, R156.reuse, R36 ;  /* 0x0000009ca824723c */ /* 0x080fe60000041824 */
[----:B------:R-:W-:Y:S02]  /*6220*/  FMUL.FTZ R25, R25, c[0x0][0x320] ;  /* 0x0000c80019197a20 */ /* 0x000fe40000410000 */
[----:B------:R-:W-:Y:S02]  /*6230*/  FMUL.FTZ R252, R13, c[0x0][0x320] ;  /* 0x0000c8000dfc7a20 */ /* 0x000fe40000410000 */
[----:B------:R-:W-:Y:S01]  /*6240*/  FMUL.FTZ R247, R14, c[0x0][0x320] ;  /* 0x0000c8000ef77a20 */ /* 0x000fe20000410000 */
[C---:B------:R-:W-:Y:S01]  /*6250*/  HMMA.16816.F32.BF16 R40, R160.reuse, R156, R40 ;  /* 0x0000009ca028723c */ /* 0x040fe20000041828 */
[----:B------:R5:W1:Y:S03]  /*6260*/  MUFU.TANH R199, R25 ;  /* 0x0000001900c77308 */ /* 0x000a660000002400 */
[----:B------:R-:W-:Y:S02]  /*6270*/  FMUL.FTZ R249, R15, c[0x0][0x320] ;  /* 0x0000c8000ff97a20 */ /* 0x000fe40000410000 */
[----:B------:R-:W-:Y:S02]  /*6280*/  FMUL.FTZ R250, R16, c[0x0][0x320] ;  /* 0x0000c80010fa7a20 */ /* 0x000fe40000410000 */
[-C--:B------:R-:W-:Y:S03]  /*6290*/  HMMA.16816.F32.BF16 R44, R160, R158.reuse, R44 ;  /* 0x0000009ea02c723c */ /* 0x080fe6000004182c */
[----:B------:R-:W1:Y:S01]  /*62a0*/  MUFU.TANH R244, R244 ;  /* 0x000000f400f47308 */ /* 0x000e620000002400 */
[----:B------:R-:W-:Y:S02]  /*62b0*/  FMUL.FTZ R191, R17, c[0x0][0x320] ;  /* 0x0000c80011bf7a20 */ /* 0x000fe40000410000 */
[----:B------:R-:W-:Y:S02]  /*62c0*/  FMUL.FTZ R185, R18, c[0x0][0x320] ;  /* 0x0000c80012b97a20 */ /* 0x000fe40000410000 */
[----:B------:R-:W-:Y:S04]  /*62d0*/  HMMA.16816.F32.BF16 R48, R168, R158, R48 ;  /* 0x0000009ea830723c */ /* 0x000fe80000041830 */
[----:B------:R-:W-:Y:S01]  /*62e0*/  FMUL.FTZ R186, R19, c[0x0][0x320] ;  /* 0x0000c80013ba7a20 */ /* 0x000fe20000410000 */
[----:B------:R-:W1:Y:S01]  /*62f0*/  MUFU.TANH R0, R0 ;  /* 0x0000000000007308 */ /* 0x000e620000002400 */
[----:B------:R-:W-:Y:S02]  /*6300*/  FMUL.FTZ R195, R20, c[0x0][0x320] ;  /* 0x0000c80014c37a20 */ /* 0x000fe40000410000 */
[----:B------:R-:W-:Y:S04]  /*6310*/  FMUL.FTZ R194, R21, c[0x0][0x320] ;  /* 0x0000c80015c27a20 */ /* 0x000fe80000410000 */
[----:B------:R-:W-:Y:S02]  /*6320*/  FMUL.FTZ R21, R23, c[0x0][0x320] ;  /* 0x0000c80017157a20 */ /* 0x000fe40000410000 */
[----:B------:R-:W-:Y:S01]  /*6330*/  FMUL.FTZ R190, R24, c[0x0][0x320] ;  /* 0x0000c80018be7a20 */ /* 0x000fe20000410000 */
[----:B------:R-:W1:Y:S01]  /*6340*/  MUFU.TANH R245, R245 ;  /* 0x000000f500f57308 */ /* 0x000e620000002400 */
[----:B------:R-:W-:Y:S02]  /*6350*/  FMUL.FTZ R189, R26, c[0x0][0x320] ;  /* 0x0000c8001abd7a20 */ /* 0x000fe40000410000 */
[----:B----4-:R-:W-:Y:S02]  /*6360*/  FMUL.FTZ R187, R27, c[0x0][0x320] ;  /* 0x0000c8001bbb7a20 */ /* 0x010fe40000410000 */
[----:B------:R-:W-:Y:S02]  /*6370*/  FMUL.FTZ R19, R28, c[0x0][0x320] ;  /* 0x0000c8001c137a20 */ /* 0x000fe40000410000 */
[----:B------:R-:W-:Y:S02]  /*6380*/  FMUL.FTZ R23, R29, c[0x0][0x320] ;  /* 0x0000c8001d177a20 */ /* 0x000fe40000410000 */
[----:B------:R-:W-:Y:S01]  /*6390*/  FMUL.FTZ R18, R30, c[0x0][0x320] ;  /* 0x0000c8001e127a20 */ /* 0x000fe20000410000 */
[----:B------:R-:W4:Y:S01]  /*63a0*/  MUFU.TANH R2, R2 ;  /* 0x0000000200027308 */ /* 0x000f220000002400 */
[----:B------:R-:W-:Y:S02]  /*63b0*/  FMUL.FTZ R17, R31, c[0x0][0x320] ;  /* 0x0000c8001f117a20 */ /* 0x000fe40000410000 */
[----:B------:R-:W-:Y:S02]  /*63c0*/  FMUL.FTZ R165, R32, c[0x0][0x320] ;  /* 0x0000c80020a57a20 */ /* 0x000fe40000410000 */
[----:B------:R-:W-:Y:S02]  /*63d0*/  FMUL.FTZ R33, R33, c[0x0][0x320] ;  /* 0x0000c80021217a20 */ /* 0x000fe40000410000 */
[----:B------:R-:W-:Y:S02]  /*63e0*/  FMUL.FTZ R26, R34, c[0x0][0x320] ;  /* 0x0000c800221a7a20 */ /* 0x000fe40000410000 */
[----:B-----5:R-:W-:Y:S01]  /*63f0*/  FMUL.FTZ R25, R35, c[0x0][0x320] ;  /* 0x0000c80023197a20 */ /* 0x020fe20000410000 */
[----:B------:R-:W1:Y:S01]  /*6400*/  MUFU.TANH R3, R3 ;  /* 0x0000000300037308 */ /* 0x000e620000002400 */
        /* <DEDUP_REMOVED lines=18> */
[----:B------:R-:W-:Y:S09]  /*6530*/  FMUL.FTZ R50, R50, c[0x0][0x320] ;  /* 0x0000c80032327a20 */ /* 0x000ff20000410000 */
[----:B------:R-:W1:Y:S10]  /*6540*/  MUFU.TANH R249, R249 ;  /* 0x000000f900f97308 */ /* 0x000e740000002400 */
        /* <DEDUP_REMOVED lines=23> */
[----:B------:R1:W1:Y:S10]  /*66c0*/  MUFU.TANH R167, R41 ;  /* 0x0000002900a77308 */ /* 0x0002740000002400 */
        /* <DEDUP_REMOVED lines=9> */
[----:B------:R-:W1:Y:S01]  /*6760*/  MUFU.TANH R49, R49 ;  /* 0x0000003100317308 */ /* 0x000e620000002400 */
[----:B------:R-:W-:-:S05]  /*6770*/  @!P0 BRA `(.L_x_181) ;  /* 0x000002f000008947 */ /* 0x000fca0003800000 */
[----:B--234-:R-:W-:Y:S02]  /*6780*/  IADD3 R6, R233, -0x1, RZ ;  /* 0xffffffffe9067810 */ /* 0x01cfe40007ffe0ff */
[----:B------:R-:W-:Y:S02]  /*6790*/  IADD3 R4, -R238, 0x30, RZ ;  /* 0x00000030ee047810 */ /* 0x000fe40007ffe1ff */
[----:B------:R-:W-:Y:S01]  /*67a0*/  SHF.R.S32.HI R5, RZ, 0x1f, R6 ;  /* 0x0000001fff057819 */ /* 0x000fe20000011406 */
[----:B------:R-:W-:Y:S01]  /*67b0*/  IMAD.WIDE.U32 R14, R6, c[0x0][0x1e0], RZ ;  /* 0x00007800060e7a25 */ /* 0x000fe200078e00ff */
[----:B------:R-:W-:Y:S03]  /*67c0*/  ISETP.GE.AND P1, PT, R4, 0x1, PT ;  /* 0x000000010400780c */ /* 0x000fe60003f26270 */
[----:B------:R-:W-:Y:S04]  /*67d0*/  IMAD R5, R5, c[0x0][0x1e0], RZ ;  /* 0x0000780005057a24 */ /* 0x000fe800078e02ff */
[----:B------:R-:W-:Y:S04]  /*67e0*/  IMAD R5, R6, c[0x0][0x1e4], R5 ;  /* 0x0000790006057a24 */ /* 0x000fe800078e0205 */
[----:B------:R-:W-:Y:S02]  /*67f0*/  IMAD.IADD R5, R15, 0x1, R5 ;  /* 0x000000010f057824 */ /* 0x000fe400078e0205 */
[----:B------:R-:W-:Y:S04]  /*6800*/  IMAD.WIDE.U32 R14, R14, 0x30, RZ ;  /* 0x000000300e0e7825 */ /* 0x000fe800078e00ff */
[----:B------:R-:W-:Y:S01]  /*6810*/  IMAD R5, R5, 0x30, RZ ;  /* 0x0000003005057824 */ /* 0x000fe200078e02ff */
[-C--:B------:R-:W-:Y:S02]  /*6820*/  @P1 IADD3 R7, P0, R220, R14.reuse, RZ ;  /* 0x0000000edc071210 */ /* 0x080fe40007f1e0ff */
[-C--:B------:R-:W-:Y:S01]  /*6830*/  @P1 IADD3 R9, P2, R203, R14.reuse, RZ ;  /* 0x0000000ecb091210 */ /* 0x080fe20007f5e0ff */
[----:B------:R-:W-:Y:S04]  /*6840*/  IMAD.IADD R5, R15, 0x1, R5 ;  /* 0x000000010f057824 */ /* 0x000fe800078e0205 */
[----:B------:R-:W-:Y:S01]  /*6850*/  @P1 IMAD.X R6, R5, 0x1, R229, P0 ;  /* 0x0000000105061824 */ /* 0x000fe200000e06e5 */
[----:B------:R-:W-:Y:S01]  /*6860*/  @P1 LEA R12, P0, R7, c[0x0][0x1c8], 0x1 ;  /* 0x00007200070c1a11 */ /* 0x000fe200078008ff */
[----:B------:R-:W-:Y:S01]  /*6870*/  @P1 IMAD.X R8, R5, 0x1, R202, P2 ;  /* 0x0000000105081824 */ /* 0x000fe200010e06ca */
[----:B------:R-:W-:Y:S02]  /*6880*/  @P1 LEA R10, P2, R9, c[0x0][0x1c8], 0x1 ;  /* 0x00007200090a1a11 */ /* 0x000fe400078408ff */
[----:B------:R-:W-:Y:S02]  /*6890*/  @P1 LEA.HI.X R13, R7, c[0x0][0x1cc], R6, 0x1, P0 ;  /* 0x00007300070d1a11 */ /* 0x000fe400000f0c06 */
[----:B------:R-:W-:Y:S02]  /*68a0*/  ISETP.GE.AND P0, PT, R4, 0x21, PT ;  /* 0x000000210400780c */ /* 0x000fe40003f06270 */
[----:B------:R-:W-:Y:S01]  /*68b0*/  @P1 LEA.HI.X R11, R9, c[0x0][0x1cc], R8, 0x1, P2 ;  /* 0x00007300090b1a11 */ /* 0x000fe200010f0c08 */
[----:B------:R-:W-:Y:S01]  /*68c0*/  @!PT LDS RZ, [RZ] ;  /* 0x00000000fffff984 */ /* 0x000fe20000000800 */
[----:B------:R-:W-:Y:S01]  /*68d0*/  @!PT LDS RZ, [RZ] ;  /* 0x00000000fffff984 */ /* 0x000fe20000000800 */
[----:B------:R-:W-:Y:S01]  /*68e0*/  @!PT LDS RZ, [RZ] ;  /* 0x00000000fffff984 */ /* 0x000fe20000000800 */
[----:B------:R2:W-:Y:S01]  /*68f0*/  @P1 LDGSTS.E.BYPASS.LTC128B.128 [R218+0x3c80], [R12.64], !P6 ;  /* 0x03c800000cda1fae */ /* 0x0005e2000f101d48 */
[-C--:B------:R-:W-:Y:S04]  /*6900*/  @P1 IADD3 R7, P2, R201, R14.reuse, RZ ;  /* 0x0000000ec9071210 */ /* 0x080fe80007f5e0ff */
[----:B------:R2:W-:Y:S01]  /*6910*/  @P1 LDGSTS.E.BYPASS.LTC128B.128 [R218+0x4880], [R10.64], !P5 ;  /* 0x048800000ada1fae */ /* 0x0005e2000e901d48 */
[----:B------:R-:W-:Y:S01]  /*6920*/  @P1 IMAD.X R4, R5, 0x1, R200, P2 ;  /* 0x0000000105041824 */ /* 0x000fe200010e06c8 */
[C---:B------:R-:W-:Y:S04]  /*6930*/  @P1 LEA R8, P2, R7.reuse, c[0x0][0x1c8], 0x1 ;  /* 0x0000720007081a11 */ /* 0x040fe800078408ff */
[----:B------:R-:W-:Y:S02]  /*6940*/  @P1 LEA.HI.X R9, R7, c[0x0][0x1cc], R4, 0x1, P2 ;  /* 0x0000730007091a11 */ /* 0x000fe400010f0c04 */
[----:B------:R-:W-:Y:S03]  /*6950*/  @P0 IADD3 R4, P2, R222, R14, RZ ;  /* 0x0000000ede040210 */ /* 0x000fe60007f5e0ff */
[----:B------:R2:W-:Y:S02]  /*6960*/  @P1 LDGSTS.E.BYPASS.LTC128B.128 [R218+0x5480], [R8.64], !P4 ;  /* 0x0548000008da1fae */ /* 0x0005e4000e101d48 */
[----:B------:R-:W-:Y:S01]  /*6970*/  @P0 IMAD.X R5, R223, 0x1, R5, P2 ;  /* 0x00000001df050824 */ /* 0x000fe200010e0605 */
[C---:B------:R-:W-:Y:S05]  /*6980*/  @P0 IADD3 R7, P2, R4.reuse, R220, RZ ;  /* 0x000000dc04070210 */ /* 0x040fea0007f5e0ff */
[----:B------:R-:W-:Y:S01]  /*6990*/  @P0 IMAD.X R6, R5, 0x1, R229, P2 ;  /* 0x0000000105060824 */ /* 0x000fe200010e06e5 */
[C---:B------:R-:W-:Y:S04]  /*69a0*/  @P0 LEA R14, P2, R7.reuse, c[0x0][0x1c8], 0x1 ;  /* 0x00007200070e0a11 */ /* 0x040fe800078408ff */
[----:B------:R-:W-:Y:S02]  /*69b0*/  @P0 LEA.HI.X R15, R7, c[0x0][0x1cc], R6, 0x1, P2 ;  /* 0x00007300070f0a11 */ /* 0x000fe400010f0c06 */
[C---:B------:R-:W-:Y:S03]  /*69c0*/  @P0 IADD3 R7, P2, R4.reuse, R203, RZ ;  /* 0x000000cb04070210 */ /* 0x040fe60007f5e0ff */
[----:B------:R2:W-:Y:S02]  /*69d0*/  @P0 LDGSTS.E.BYPASS.LTC128B.128 [R218+0x4480], [R14.64], !P6 ;  /* 0x044800000eda0fae */ /* 0x0005e4000f101d48 */
[----:B------:R-:W-:Y:S01]  /*69e0*/  @P0 IMAD.X R6, R5, 0x1, R202, P2 ;  /* 0x0000000105060824 */ /* 0x000fe200010e06ca */
[C---:B------:R-:W-:Y:S04]  /*69f0*/  @P0 LEA R40, P2, R7.reuse, c[0x0][0x1c8], 0x1 ;  /* 0x0000720007280a11 */ /* 0x040fe800078408ff */
[----:B-1----:R-:W-:Y:S02]  /*6a00*/  @P0 LEA.HI.X R41, R7, c[0x0][0x1cc], R6, 0x1, P2 ;  /* 0x0000730007290a11 */ /* 0x002fe400010f0c06 */
[----:B------:R-:W-:Y:S03]  /*6a10*/  @P0 IADD3 R4, P2, R4, R201, RZ ;  /* 0x000000c904040210 */ /* 0x000fe60007f5e0ff */
[----:B------:R2:W-:Y:S02]  /*6a20*/  @P0 LDGSTS.E.BYPASS.LTC128B.128 [R218+0x5080], [R40.64], !P5 ;  /* 0x0508000028da0fae */ /* 0x0005e4000e901d48 */
[----:B------:R-:W-:Y:S01]  /*6a30*/  @P0 IMAD.X R5, R5, 0x1, R200, P2 ;  /* 0x0000000105050824 */ /* 0x000fe200010e06c8 */
[C---:B------:R-:W-:Y:S04]  /*6a40*/  @P0 LEA R6, P2, R4.reuse, c[0x0][0x1c8], 0x1 ;  /* 0x0000720004060a11 */ /* 0x040fe800078408ff */
[----:B------:R-:W-:Y:S05]  /*6a50*/  @P0 LEA.HI.X R7, R4, c[0x0][0x1cc], R5, 0x1, P2 ;  /* 0x0000730004070a11 */ /* 0x000fea00010f0c05 */
[----:B------:R2:W-:Y:S04]  /*6a60*/  @P0 LDGSTS.E.BYPASS.LTC128B.128 [R218+0x5c80], [R6.64], !P4 ;  /* 0x05c8000006da0fae */ /* 0x0005e8000e101d48 */
.L_x_181:
[----:B--234-:R-:W-:Y:S01]  /*6a70*/  PLOP3.LUT P1, PT, PT, PT, UP2, 0x80, 0x0 ;  /* 0x000000000000781c */ /* 0x01cfe20003f2f028 */
[----:B------:R-:W0:Y:S01]  /*6a80*/  LDGDEPBAR ;  /* 0x00000000000079af */ /* 0x000e220000000000 */
[----:B------:R-:W-:Y:S01]  /*6a90*/  PLOP3.LUT P0, PT, PT, PT, UP2, 0x80, 0x0 ;  /* 0x000000000000781c */ /* 0x000fe20003f0f028 */
[----:B------:R-:W-:Y:S02]  /*6aa0*/  IMAD.MOV.U32 R10, RZ, RZ, R219 ;  /* 0x000000ffff0a7224 */ /* 0x000fe400078e00db */
[----:B------:R-:W-:Y:S05]  /*6ab0*/  IMAD R9, R233, -0x30, RZ ;  /* 0xffffffd0e9097824 */ /* 0x000fea00078e02ff */
[----:B------:R-:W-:Y:S03]  /*6ac0*/  IADD3 R5, -R226, 0x1, R9 ;  /* 0x00000001e2057810 */ /* 0x000fe60007ffe109 */
[----:B------:R-:W-:Y:S01]  /*6ad0*/  @P1 IMAD.HI.U32 R4, R219, c[0x0][0x2c8], RZ ;  /* 0x0000b200db041a27 */ /* 0x000fe200078e00ff */
[----:B------:R-:W-:Y:S04]  /*6ae0*/  IADD3 R5, R5, c[0x0][0x1d0], RZ ;  /* 0x0000740005057a10 */ /* 0x000fe80007ffe0ff */
[----:B------:R-:W-:Y:S02]  /*6af0*/  @P0 SHF.R.U32.HI R10, RZ, c[0x0][0x2cc], R4 ;  /* 0x0000b300ff0a0a19 */ /* 0x000fe40000011604 */
[----:B------:R-:W-:Y:S02]  /*6b00*/  PLOP3.LUT P0, PT, PT, PT, UP1, 0x40, 0x0 ;  /* 0x000000000000781c */ /* 0x000fe40003f0e818 */
[----:B------:R-:W-:Y:S01]  /*6b10*/  IADD3 R5, R5, -c[0x0][0x168], RZ ;  /* 0x80005a0005057a10 */ /* 0x000fe20007ffe0ff */
[----:B------:R-:W2:Y:S03]  /*6b20*/  SHFL.IDX PT, R4, R10, RZ, 0x1c1f ;  /* 0x001c1fff0a047589 */ /* 0x000ea600000e0000 */
[C---:B------:R-:W-:Y:S02]  /*6b30*/  IADD3 R8, R5.reuse, c[0x0][0x328], RZ ;  /* 0x0000ca0005087a10 */ /* 0x040fe40007ffe0ff */
[----:B------:R-:W-:Y:S03]  /*6b40*/  IADD3 R5, R5, UR7, RZ ;  /* 0x0000000705057c10 */ /* 0x000fe6000fffe0ff */
[----:B--2---:R-:W-:Y:S02]  /*6b50*/  IMAD.IADD R7, R8, 0x1, R4 ;  /* 0x0000000108077824 */ /* 0x004fe400078e0204 */
[----:B------:R-:W-:Y:S01]  /*6b60*/  IMAD.IADD R6, R4, 0x1, R5 ;  /* 0x0000000104067824 */ /* 0x000fe200078e0205 */
[----:B------:R-:W-:-:S05]  /*6b70*/  @P0 BRA `(.L_x_182) ;  /* 0x0000019000000947 */ /* 0x000fca0003800000 */
[----:B------:R-:W-:Y:S01]  /*6b80*/  IADD3 R4, R4, c[0x0][0x1d0], RZ ;  /* 0x0000740004047a10 */ /* 0x000fe20007ffe0ff */
[----:B------:R-:W-:Y:S03]  /*6b90*/  BSSY B0, `(.L_x_183) ;  /* 0x0000012000007945 */ /* 0x000fe60003800000 */
[----:B------:R-:W-:Y:S04]  /*6ba0*/  IADD3 R11, R4, -c[0x0][0x168], RZ ;  /* 0x80005a00040b7a10 */ /* 0x000fe80007ffe0ff */
[----:B------:R-:W-:Y:S11]  /*6bb0*/  ISETP.GT.AND P0, PT, R11, -0x1, PT ;  /* 0xffffffff0b00780c */ /* 0x000ff60003f04270 */
[----:B------:R-:W-:Y:S02]  /*6bc0*/  @!UPT UIADD3 URZ, URZ, URZ, URZ ;  /* 0x0000003f3f3ff290 */ /* 0x000fe4000fffe03f */
[----:B------:R-:W-:-:S05]  /*6bd0*/  @P0 BRA `(.L_x_184) ;  /* 0x0000008000000947 */ /* 0x000fca0003800000 */
[----:B------:R-:W-:Y:S01]  /*6be0*/  LOP3.LUT R11, RZ, R11, RZ, 0x33, !PT ;  /* 0x0000000bff0b7212 */ /* 0x000fe200078e33ff */
[----:B------:R-:W-:Y:S05]  /*6bf0*/  IMAD.MOV.U32 R4, RZ, RZ, c[0x0][0x32c] ;  /* 0x0000cb00ff047624 */ /* 0x000fea00078e00ff */
[----:B------:R-:W-:Y:S11]  /*6c00*/  ISETP.NE.AND P0, PT, R4, 0x1, PT ;  /* 0x000000010400780c */ /* 0x000ff60003f05270 */
[----:B------:R-:W-:Y:S02]  /*6c10*/  @!UPT UIADD3 URZ, URZ, URZ, URZ ;  /* 0x0000003f3f3ff290 */ /* 0x000fe4000fffe03f */
[----:B------:R-:W-:Y:S05]  /*6c20*/  @P0 IMAD.HI.U32 R4, R11, c[0x0][0x330], RZ ;  /* 0x0000cc000b040a27 */ /* 0x000fea00078e00ff */
[----:B------:R-:W-:Y:S04]  /*6c30*/  @P0 SHF.R.U32.HI R11, RZ, c[0x0][0x334], R4 ;  /* 0x0000cd00ff0b0a19 */ /* 0x000fe80000011604 */
[----:B------:R-:W-:Y:S01]  /*6c40*/  LOP3.LUT R11, RZ, R11, RZ, 0x33, !PT ;  /* 0x0000000bff0b7212 */ /* 0x000fe200078e33ff */
[----:B------:R-:W-:-:S05]  /*6c50*/  BRA `(.L_x_185) ;  /* 0x0000005000007947 */ /* 0x000fca0003800000 */
.L_x_184:
[----:B------:R-:W-:Y:S04]  /*6c60*/  MOV R4, c[0x0][0x32c] ;  /* 0x0000cb0000047a02 */ /* 0x000fe80000000f00 */
[----:B------:R-:W-:Y:S11]  /*6c70*/  ISETP.NE.AND P0, PT, R4, 0x1, PT ;  /* 0x000000010400780c */ /* 0x000ff60003f05270 */
[----:B------:R-:W-:Y:S02]  /*6c80*/  @!UPT UIADD3 URZ, URZ, URZ, URZ ;  /* 0x0000003f3f3ff290 */ /* 0x000fe4000fffe03f */
[----:B------:R-:W-:Y:S05]  /*6c90*/  @P0 IMAD.HI.U32 R4, R11, c[0x0][0x330], RZ ;  /* 0x0000cc000b040a27 */ /* 0x000fea00078e00ff */
[----:B------:R-:W-:Y:S02]  /*6ca0*/  @P0 SHF.R.U32.HI R11, RZ, c[0x0][0x334], R4 ;  /* 0x0000cd00ff0b0a19 */ /* 0x000fe40000011604 */
.L_x_185:
[----:B------:R-:W-:Y:S05]  /*6cb0*/  BSYNC B0 ;  /* 0x0000000000007941 */ /* 0x000fea0003800000 */
.L_x_183:
[----:B------:R-:W-:Y:S04]  /*6cc0*/  IMAD.IADD R4, R9, 0x1, -R226 ;  /* 0x0000000109047824 */ /* 0x000fe800078e0ae2 */
[----:B------:R-:W-:Y:S05]  /*6cd0*/  IMAD R11, R11, c[0x0][0x32c], R4 ;  /* 0x0000cb000b0b7a24 */ /* 0x000fea00078e0204 */
[----:B------:R-:W-:Y:S02]  /*6ce0*/  IADD3 R4, R11, c[0x0][0x32c], RZ ;  /* 0x0000cb000b047a10 */ /* 0x000fe40007ffe0ff */
[----:B------:R-:W-:Y:S02]  /*6cf0*/  IMNMX R6, R6, R11, !PT ;  /* 0x0000000b06067217 */ /* 0x000fe40007800200 */
[----:B------:R-:W-:Y:S02]  /*6d00*/  IMNMX R7, R7, R4, PT ;  /* 0x0000000407077217 */ /* 0x000fe40003800200 */
.L_x_182:
[C---:B------:R-:W-:Y:S02]  /*6d10*/  ISETP.GE.AND P0, PT, R9.reuse, 0x1, PT ;  /* 0x000000010900780c */ /* 0x040fe40003f06270 */
[----:B------:R-:W-:Y:S02]  /*6d20*/  ISETP.GE.AND P1, PT, R9, 0x2, PT ;  /* 0x000000020900780c */ /* 0x000fe40003f26270 */
[----:B------:R-:W-:Y:S02]  /*6d30*/  P2R R48, PR, RZ, 0x1 ;  /* 0x00000001ff307803 */ /* 0x000fe40000000000 */
[----:B------:R-:W-:Y:S02]  /*6d40*/  ISETP.GT.AND P0, PT, R6, RZ, !P0 ;  /* 0x000000ff0600720c */ /* 0x000fe40004704270 */
[----:B------:R-:W-:Y:S02]  /*6d50*/  P2R R12, PR, RZ, 0x2 ;  /* 0x00000002ff0c7803 */ /* 0x000fe40000000000 */
[----:B------:R-:W-:Y:S04]  /*6d60*/  ISETP.LT.OR P0, PT, R7, 0x1, P0 ;  /* 0x000000010700780c */ /* 0x000fe80000701670 */
[----:B-1----:R-:W-:Y:S02]  /*6d70*/  FSEL R20, R246, -INF , !P0 ;  /* 0xff800000f6147808 */ /* 0x002fe40004000000 */
[----:B------:R-:W-:Y:S02]  /*6d80*/  ISETP.GT.AND P0, PT, R6, 0x1, !P1 ;  /* 0x000000010600780c */ /* 0x000fe40004f04270 */
[----:B------:R-:W-:Y:S02]  /*6d90*/  ISETP.GE.AND P1, PT, R9, 0x9, PT ;  /* 0x000000090900780c */ /* 0x000fe40003f26270 */
[----:B------:R-:W-:Y:S02]  /*6da0*/  ISETP.LT.OR P0, PT, R7, 0x2, P0 ;  /* 0x000000020700780c */ /* 0x000fe40000701670 */
[----:B------:R-:W-:Y:S02]  /*6db0*/  P2R R47, PR, RZ, 0x2 ;  /* 0x00000002ff2f7803 */ /* 0x000fe40000000000 */
[----:B------:R-:W-:Y:S02]  /*6dc0*/  FSEL R16, R248, -INF , !P0 ;  /* 0xff800000f8107808 */ /* 0x000fe40004000000 */
[----:B------:R-:W-:Y:S02]  /*6dd0*/  ISETP.GT.AND P0, PT, R6, 0x8, !P1 ;  /* 0x000000080600780c */ /* 0x000fe40004f04270 */
[----:B------:R-:W-:Y:S02]  /*6de0*/  ISETP.GE.AND P1, PT, R9, 0xa, PT ;  /* 0x0000000a0900780c */ /* 0x000fe40003f26270 */
[----:B------:R-:W-:Y:S02]  /*6df0*/  ISETP.LT.OR P0, PT, R7, 0x9, P0 ;  /* 0x000000090700780c */ /* 0x000fe40000701670 */
[----:B------:R-:W-:Y:S02]  /*6e00*/  P2R R45, PR, RZ, 0x2 ;  /* 0x00000002ff2d7803 */ /* 0x000fe40000000000 */
[----:B------:R-:W-:Y:S02]  /*6e10*/  FSEL R14, R250, -INF , !P0 ;  /* 0xff800000fa0e7808 */ /* 0x000fe40004000000 */
[C---:B------:R-:W-:Y:S02]  /*6e20*/  ISETP.GT.AND P0, PT, R6.reuse, 0x9, !P1 ;  /* 0x000000090600780c */ /* 0x040fe40004f04270 */
        /* <DEDUP_REMOVED lines=31> */
[----:B------:R-:W-:Y:S04]  /*7020*/  ISETP.LT.OR P0, PT, R7, 0x22, P0 ;  /* 0x000000220700780c */ /* 0x000fe80000701670 */
[----:B------:R-:W-:Y:S02]  /*7030*/  FSEL R250, R177, -INF , !P0 ;  /* 0xff800000b1fa7808 */ /* 0x000fe40004000000 */
[C---:B------:R-:W-:Y:S04]  /*7040*/  ISETP.GT.AND P0, PT, R6.reuse, 0x28, !P1 ;  /* 0x000000280600780c */ /* 0x040fe80004f04270 */
[----:B------:R-:W-:Y:S04]  /*7050*/  ISETP.LT.OR P0, PT, R7, 0x29, P0 ;  /* 0x000000290700780c */ /* 0x000fe80000701670 */
[----:B------:R-:W-:Y:S02]  /*7060*/  FSEL R174, R169, -INF , !P0 ;  /* 0xff800000a9ae7808 */ /* 0x000fe40004000000 */
[----:B------:R-:W-:Y:S04]  /*7070*/  ISETP.GE.AND P0, PT, R9, 0x2a, PT ;  /* 0x0000002a0900780c */ /* 0x000fe80003f06270 */
[----:B------:R-:W-:Y:S02]  /*7080*/  ISETP.GT.AND P2, PT, R6, 0x29, !P0 ;  /* 0x000000290600780c */ /* 0x000fe40004744270 */
[----:B------:R-:W1:Y:S02]  /*7090*/  SHFL.IDX PT, R6, R10, 0x1, 0x1c1f ;  /* 0x003c1f000a067f89 */ /* 0x000e6400000e0000 */
[----:B------:R-:W-:Y:S04]  /*70a0*/  ISETP.LT.OR P2, PT, R7, 0x2a, P2 ;  /* 0x0000002a0700780c */ /* 0x000fe80001741670 */
[----:B------:R-:W-:Y:S02]  /*70b0*/  FSEL R172, R46, -INF , !P2 ;  /* 0xff8000002eac7808 */ /* 0x000fe40005000000 */
[----:B------:R-:W-:Y:S01]  /*70c0*/  PLOP3.LUT P2, PT, PT, PT, UP1, 0x40, 0x0 ;  /* 0x000000000000781c */ /* 0x000fe20003f4e818 */
[--C-:B-1----:R-:W-:Y:S02]  /*70d0*/  IMAD.IADD R11, R8, 0x1, R6.reuse ;  /* 0x00000001080b7824 */ /* 0x102fe400078e0206 */
[----:B------:R-:W-:Y:S10]  /*70e0*/  IMAD.IADD R7, R5, 0x1, R6 ;  /* 0x0000000105077824 */ /* 0x000ff400078e0206 */
        /* <DEDUP_REMOVED lines=15> */
.L_x_188:
[----:B------:R-:W-:Y:S04]  /*71e0*/  MOV R6, c[0x0][0x32c] ;  /* 0x0000cb0000067a02 */ /* 0x000fe80000000f00 */
[----:B------:R-:W-:Y:S11]  /*71f0*/  ISETP.NE.AND P2, PT, R6, 0x1, PT ;  /* 0x000000010600780c */ /* 0x000ff60003f45270 */
[----:B------:R-:W-:Y:S02]  /*7200*/  @!UPT UIADD3 URZ, URZ, URZ, URZ ;  /* 0x0000003f3f3ff290 */ /* 0x000fe4000fffe03f */
[----:B------:R-:W-:Y:S05]  /*7210*/  @P2 IMAD.HI.U32 R6, R13, c[0x0][0x330], RZ ;  /* 0x0000cc000d062a27 */ /* 0x000fea00078e00ff */
[----:B------:R-:W-:Y:S02]  /*7220*/  @P2 SHF.R.U32.HI R13, RZ, c[0x0][0x334], R6 ;  /* 0x0000cd00ff0d2a19 */ /* 0x000fe40000011606 */
.L_x_189:
[----:B------:R-:W-:Y:S05]  /*7230*/  BSYNC B0 ;  /* 0x0000000000007941 */ /* 0x000fea0003800000 */
.L_x_187:
[----:B------:R-:W-:Y:S04]  /*7240*/  IMAD.IADD R6, R9, 0x1, -R226 ;  /* 0x0000000109067824 */ /* 0x000fe800078e0ae2 */
[----:B------:R-:W-:Y:S05]  /*7250*/  IMAD R6, R13, c[0x0][0x32c], R6 ;  /* 0x0000cb000d067a24 */ /* 0x000fea00078e0206 */
[----:B------:R-:W-:Y:S02]  /*7260*/  IADD3 R24, R6, c[0x0][0x32c], RZ ;  /* 0x0000cb0006187a10 */ /* 0x000fe40007ffe0ff */
[----:B------:R-:W-:Y:S02]  /*7270*/  IMNMX R7, R7, R6, !PT ;  /* 0x0000000607077217 */ /* 0x000fe40007800200 */
[----:B------:R-:W-:Y:S02]  /*7280*/  IMNMX R11, R11, R24, PT ;  /* 0x000000180b0b7217 */ /* 0x000fe40003800200 */
.L_x_186:
[----:B------:R-:W-:Y:S04]  /*7290*/  ISETP.NE.AND P2, PT, R12, RZ, PT ;  /* 0x000000ff0c00720c */ /* 0x000fe80003f45270 */
[----:B------:R-:W-:Y:S04]  /*72a0*/  ISETP.GT.AND P2, PT, R7, 0x1, !P2 ;  /* 0x000000010700780c */ /* 0x000fe80005744270 */
[----:B------:R-:W-:Y:S04]  /*72b0*/  ISETP.LT.OR P2, PT, R11, 0x2, P2 ;  /* 0x000000020b00780c */ /* 0x000fe80001741670 */
[----:B------:R-:W-:Y:S02]  /*72c0*/  FSEL R24, R244, -INF , !P2 ;  /* 0xff800000f4187808 */ /* 0x000fe40005000000 */
        /* <DEDUP_REMOVED lines=32> */
[----:B------:R-:W-:Y:S04]  /*74d0*/  ISETP.GT.AND P2, PT, R7, 0x28, !P1 ;  /* 0x000000280700780c */ /* 0x000fe80004f44270 */
[----:B------:R-:W-:Y:S04]  /*74e0*/  ISETP.LT.OR P2, PT, R11, 0x29, P2 ;  /* 0x000000290b00780c */ /* 0x000fe80001741670 */
[----:B------:R-:W-:Y:S02]  /*74f0*/  FSEL R170, R170, -INF , !P2 ;  /* 0xff800000aaaa7808 */ /* 0x000fe40005000000 */
[----:B------:R-:W-:Y:S04]  /*7500*/  ISETP.NE.AND P2, PT, R48, RZ, PT ;  /* 0x000000ff3000720c */ /* 0x000fe80003f45270 */
[----:B------:R-:W-:Y:S04]  /*7510*/  ISETP.GT.AND P2, PT, R7, RZ, !P2 ;  /* 0x000000ff0700720c */ /* 0x000fe80005744270 */
[----:B------:R-:W-:Y:S04]  /*7520*/  ISETP.LT.OR P2, PT, R11, 0x1, P2 ;  /* 0x000000010b00780c */ /* 0x000fe80001741670 */
[----:B------:R-:W-:Y:S02]  /*7530*/  FSEL R21, R243, -INF , !P2 ;  /* 0xff800000f3157808 */ /* 0x000fe40005000000 */
        /* <DEDUP_REMOVED lines=22> */
.L_x_192:
[----:B------:R-:W-:Y:S04]  /*76a0*/  MOV R7, c[0x0][0x32c] ;  /* 0x0000cb0000077a02 */ /* 0x000fe80000000f00 */
[----:B------:R-:W-:Y:S11]  /*76b0*/  ISETP.NE.AND P2, PT, R7, 0x1, PT ;  /* 0x000000010700780c */ /* 0x000ff60003f45270 */
[----:B------:R-:W-:Y:S02]  /*76c0*/  @!UPT UIADD3 URZ, URZ, URZ, URZ ;  /* 0x0000003f3f3ff290 */ /* 0x000fe4000fffe03f */
[----:B------:R-:W-:Y:S05]  /*76d0*/  @P2 IMAD.HI.U32 R7, R26, c[0x0][0x330], RZ ;  /* 0x0000cc001a072a27 */ /* 0x000fea00078e00ff */
[----:B------:R-:W-:Y:S02]  /*76e0*/  @P2 SHF.R.U32.HI R26, RZ, c[0x0][0x334], R7 ;  /* 0x0000cd00ff1a2a19 */ /* 0x000fe40000011607 */
.L_x_193:
[----:B------:R-:W-:Y:S05]  /*76f0*/  BSYNC B0 ;  /* 0x0000000000007941 */ /* 0x000fea0003800000 */
.L_x_191:
[----:B------:R-:W-:Y:S04]  /*7700*/  IMAD.IADD R7, R9, 0x1, -R226 ;  /* 0x0000000109077824 */ /* 0x000fe800078e0ae2 */
[----:B------:R-:W-:Y:S05]  /*7710*/  IMAD R7, R26, c[0x0][0x32c], R7 ;  /* 0x0000cb001a077a24 */ /* 0x000fea00078e0207 */
[----:B------:R-:W-:Y:S02]  /*7720*/  IADD3 R26, R7, c[0x0][0x32c], RZ ;  /* 0x0000cb00071a7a10 */ /* 0x000fe40007ffe0ff */
[----:B------:R-:W-:Y:S02]  /*7730*/  IMNMX R22, R22, R7, !PT ;  /* 0x0000000716167217 */ /* 0x000fe40007800200 */
[----:B------:R-:W-:Y:S02]  /*7740*/  IMNMX R25, R25, R26, PT ;  /* 0x0000001a19197217 */ /* 0x000fe40003800200 */
.L_x_190:
[----:B------:R-:W-:Y:S01]  /*7750*/  ISETP.NE.AND P2, PT, R12, RZ, PT ;  /* 0x000000ff0c00720c */ /* 0x000fe20003f45270 */
[----:B------:R-:W1:Y:S03]  /*7760*/  SHFL.IDX PT, R10, R10, 0x3, 0x1c1f ;  /* 0x007c1f000a0a7f89 */ /* 0x000e6600000e0000 */
[C---:B------:R-:W-:Y:S04]  /*7770*/  ISETP.GT.AND P2, PT, R22.reuse, 0x1, !P2 ;  /* 0x000000011600780c */ /* 0x040fe80005744270 */
[----:B------:R-:W-:Y:S04]  /*7780*/  ISETP.LT.OR P2, PT, R25, 0x2, P2 ;  /* 0x000000021900780c */ /* 0x000fe80001741670 */
[----:B------:R-:W-:Y:S02]  /*7790*/  FSEL R13, R245, -INF , !P2 ;  /* 0xff800000f50d7808 */ /* 0x000fe40005000000 */
[----:B------:R-:W-:Y:S04]  /*77a0*/  ISETP.NE.AND P2, PT, R47, RZ, PT ;  /* 0x000000ff2f00720c */ /* 0x000fe80003f45270 */
[C---:B------:R-:W-:Y:S04]  /*77b0*/  ISETP.GT.AND P2, PT, R22.reuse, 0x8, !P2 ;  /* 0x000000081600780c */ /* 0x040fe80005744270 */
[----:B------:R-:W-:Y:S01]  /*77c0*/  ISETP.LT.OR P2, PT, R25, 0x9, P2 ;  /* 0x000000091900780c */ /* 0x000fe20001741670 */
[--C-:B-1----:R-:W-:Y:S03]  /*77d0*/  IMAD.IADD R5, R5, 0x1, R10.reuse ;  /* 0x0000000105057824 */ /* 0x102fe600078e020a */
        /* <DEDUP_REMOVED lines=22> */
[C---:B------:R-:W-:Y:S04]  /*7940*/  ISETP.GT.AND P2, PT, R22.reuse, 0x20, !P2 ;  /* 0x000000201600780c */ /* 0x040fe80005744270 */
[----:B------:R-:W-:Y:S04]  /*7950*/  ISETP.LT.OR P2, PT, R25, 0x21, P2 ;  /* 0x000000211900780c */ /* 0x000fe80001741670 */
[----:B------:R-:W-:Y:S02]  /*7960*/  FSEL R169, R37, -INF , !P2 ;  /* 0xff80000025a97808 */ /* 0x000fe40005000000 */
[----:B------:R-:W-:Y:S04]  /*7970*/  ISETP.NE.AND P2, PT, R15, RZ, PT ;  /* 0x000000ff0f00720c */ /* 0x000fe80003f45270 */
[C---:B------:R-:W-:Y:S04]  /*7980*/  ISETP.GT.AND P2, PT, R22.reuse, 0x21, !P2 ;  /* 0x000000211600780c */ /* 0x040fe80005744270 */
[----:B------:R-:W-:Y:S04]  /*7990*/  ISETP.LT.OR P2, PT, R25, 0x22, P2 ;  /* 0x000000221900780c */ /* 0x000fe80001741670 */
[----:B------:R-:W-:Y:S02]  /*79a0*/  FSEL R167, R167, -INF , !P2 ;  /* 0xff800000a7a77808 */ /* 0x000fe40005000000 */
[----:B------:R-:W-:Y:S04]  /*79b0*/  ISETP.GT.AND P2, PT, R22, 0x28, !P1 ;  /* 0x000000281600780c */ /* 0x000fe80004f44270 */
[C---:B------:R-:W-:Y:S04]  /*79c0*/  ISETP.LT.OR P2, PT, R25.reuse, 0x29, P2 ;  /* 0x000000291900780c */ /* 0x040fe80001741670 */
[----:B------:R-:W-:Y:S02]  /*79d0*/  FSEL R165, R38, -INF , !P2 ;  /* 0xff80000026a57808 */ /* 0x000fe40005000000 */
[----:B------:R-:W-:Y:S04]  /*79e0*/  ISETP.NE.AND P2, PT, R48, RZ, PT ;  /* 0x000000ff3000720c */ /* 0x000fe80003f45270 */
[----:B------:R-:W-:Y:S04]  /*79f0*/  ISETP.GT.AND P2, PT, R22, RZ, !P2 ;  /* 0x000000ff1600720c */ /* 0x000fe80005744270 */
[C---:B------:R-:W-:Y:S04]  /*7a00*/  ISETP.LT.OR P2, PT, R25.reuse, 0x1, P2 ;  /* 0x000000011900780c */ /* 0x040fe80001741670 */
[----:B------:R-:W-:Y:S01]  /*7a10*/  FSEL R19, R0, -INF , !P2 ;  /* 0xff80000000137808 */ /* 0x000fe20005000000 */
[----:B------:R-:W-:Y:S01]  /*7a20*/  IMAD.IADD R0, R8, 0x1, R10 ;  /* 0x0000000108007824 */ /* 0x000fe200078e020a */
[----:B------:R-:W-:Y:S04]  /*7a30*/  ISETP.GT.AND P2, PT, R22, 0x29, !P0 ;  /* 0x000000291600780c */ /* 0x000fe80004744270 */
[----:B------:R-:W-:Y:S04]  /*7a40*/  ISETP.LT.OR P2, PT, R25, 0x2a, P2 ;  /* 0x0000002a1900780c */ /* 0x000fe80001741670 */
[----:B------:R-:W-:Y:S02]  /*7a50*/  FSEL R163, R39, -INF , !P2 ;  /* 0xff80000027a37808 */ /* 0x000fe40005000000 */
[----:B------:R-:W-:Y:S11]  /*7a60*/  PLOP3.LUT P2, PT, PT, PT, UP1, 0x40, 0x0 ;  /* 0x000000000000781c */ /* 0x000ff60003f4e818 */
[----:B------:R-:W-:Y:S02]  /*7a70*/  @!UPT UIADD3 URZ, URZ, URZ, URZ ;  /* 0x0000003f3f3ff290 */ /* 0x000fe4000fffe03f */
        /* <DEDUP_REMOVED lines=15> */
.L_x_196:
[----:B------:R-:W-:Y:S04]  /*7b70*/  MOV R8, c[0x0][0x32c] ;  /* 0x0000cb0000087a02 */ /* 0x000fe80000000f00 */
[----:B------:R-:W-:Y:S11]  /*7b80*/  ISETP.NE.AND P2, PT, R8, 0x1, PT ;  /* 0x000000010800780c */ /* 0x000ff60003f45270 */
[----:B------:R-:W-:Y:S02]  /*7b90*/  @!UPT UIADD3 URZ, URZ, URZ, URZ ;  /* 0x0000003f3f3ff290 */ /* 0x000fe4000fffe03f */
[----:B------:R-:W-:Y:S05]  /*7ba0*/  @P2 IMAD.HI.U32 R8, R10, c[0x0][0x330], RZ ;  /* 0x0000cc000a082a27 */ /* 0x000fea00078e00ff */
[----:B------:R-:W-:Y:S02]  /*7bb0*/  @P2 SHF.R.U32.HI R10, RZ, c[0x0][0x334], R8 ;  /* 0x0000cd00ff0a2a19 */ /* 0x000fe40000011608 */
.L_x_197:
[----:B------:R-:W-:Y:S05]  /*7bc0*/  BSYNC B0 ;  /* 0x0000000000007941 */ /* 0x000fea0003800000 */
.L_x_195:
[----:B------:R-:W-:Y:S04]  /*7bd0*/  IMAD.IADD R9, R9, 0x1, -R226 ;  /* 0x0000000109097824 */ /* 0x000fe800078e0ae2 */
[----:B------:R-:W-:Y:S05]  /*7be0*/  IMAD R9, R10, c[0x0][0x32c], R9 ;  /* 0x0000cb000a097a24 */ /* 0x000fea00078e0209 */
[----:B------:R-:W-:Y:S02]  /*7bf0*/  IADD3 R23, R9, c[0x0][0x32c], RZ ;  /* 0x0000cb0009177a10 */ /* 0x000fe40007ffe0ff */
[----:B------:R-:W-:Y:S02]  /*7c00*/  IMNMX R5, R5, R9, !PT ;  /* 0x0000000905057217 */ /* 0x000fe40007800200 */
[----:B------:R-:W-:Y:S02]  /*7c10*/  IMNMX R0, R0, R23, PT ;  /* 0x0000001700007217 */ /* 0x000fe40003800200 */
.L_x_194:
[----:B------:R-:W-:Y:S02]  /*7c20*/  ISETP.NE.AND P2, PT, R48, RZ, PT ;  /* 0x000000ff3000720c */ /* 0x000fe40003f45270 */
[C---:B------:R-:W-:Y:S02]  /*7c30*/  ISETP.GT.AND P1, PT, R5.reuse, 0x28, !P1 ;  /* 0x000000280500780c */ /* 0x040fe40004f24270 */
[C---:B------:R-:W-:Y:S02]  /*7c40*/  ISETP.GT.AND P2, PT, R5.reuse, RZ, !P2 ;  /* 0x000000ff0500720c */ /* 0x040fe40005744270 */
[----:B------:R-:W-:Y:S02]  /*7c50*/  ISETP.GT.AND P0, PT, R5, 0x29, !P0 ;  /* 0x000000290500780c */ /* 0x000fe40004704270 */
[C---:B------:R-:W-:Y:S02]  /*7c60*/  ISETP.LT.OR P2, PT, R0.reuse, 0x1, P2 ;  /* 0x000000010000780c */ /* 0x040fe40001741670 */
[----:B------:R-:W-:Y:S02]  /*7c70*/  ISETP.LT.OR P1, PT, R0, 0x29, P1 ;  /* 0x000000290000780c */ /* 0x000fe40000f21670 */
[----:B------:R-:W-:Y:S02]  /*7c80*/  FSEL R9, R2, -INF , !P2 ;  /* 0xff80000002097808 */ /* 0x000fe40005000000 */
[----:B------:R-:W-:Y:S02]  /*7c90*/  ISETP.NE.AND P2, PT, R12, RZ, PT ;  /* 0x000000ff0c00720c */ /* 0x000fe40003f45270 */
[----:B------:R-:W-:Y:S02]  /*7ca0*/  FMNMX.FTZ R23, R9, R148, !PT ;  /* 0x0000009409177209 */ /* 0x000fe40007810000 */
[----:B------:R-:W-:Y:S02]  /*7cb0*/  ISETP.GT.AND P2, PT, R5, 0x1, !P2 ;  /* 0x000000010500780c */ /* 0x000fe40005744270 */
[----:B------:R-:W-:Y:S02]  /*7cc0*/  FSEL R160, R31, -INF , !P1 ;  /* 0xff8000001fa07808 */ /* 0x000fe40004800000 */
[C---:B------:R-:W-:Y:S02]  /*7cd0*/  ISETP.LT.OR P2, PT, R0.reuse, 0x2, P2 ;  /* 0x000000020000780c */ /* 0x040fe40001741670 */
[----:B------:R-:W-:Y:S02]  /*7ce0*/  ISETP.LT.OR P0, PT, R0, 0x2a, P0 ;  /* 0x0000002a0000780c */ /* 0x000fe40000701670 */
[----:B------:R-:W-:Y:S02]  /*7cf0*/  FSEL R12, R3, -INF , !P2 ;  /* 0xff800000030c7808 */ /* 0x000fe40005000000 */
[----:B------:R-:W-:Y:S02]  /*7d00*/  ISETP.NE.AND P2, PT, R47, RZ, PT ;  /* 0x000000ff2f00720c */ /* 0x000fe40003f45270 */
[----:B------:R-:W-:Y:S02]  /*7d10*/  FMNMX.FTZ R3, R20, R151, !PT ;  /* 0x0000009714037209 */ /* 0x000fe40007810000 */
[----:B------:R-:W-:Y:S02]  /*7d20*/  ISETP.GT.AND P2, PT, R5, 0x8, !P2 ;  /* 0x000000080500780c */ /* 0x000fe40005744270 */
[----:B------:R-:W-:Y:S02]  /*7d30*/  FMNMX.FTZ R3, R16, R3, !PT ;  /* 0x0000000310037209 */ /* 0x000fe40007810000 */
[----:B------:R-:W-:Y:S02]  /*7d40*/  ISETP.LT.OR P2, PT, R0, 0x9, P2 ;  /* 0x000000090000780c */ /* 0x000fe40001741670 */
[----:B------:R-:W-:Y:S02]  /*7d50*/  FMNMX.FTZ R3, R14, R3, !PT ;  /* 0x000000030e037209 */ /* 0x000fe40007810000 */
        /* <DEDUP_REMOVED lines=18> */
[----:B------:R-:W-:Y:S02]  /*7e80*/  FSEL R153, R30, -INF , !P0 ;  /* 0xff8000001e997808 */ /* 0x000fe40004000000 */
[----:B------:R-:W-:Y:S04]  /*7e90*/  ISETP.LT.OR P2, PT, R0, 0x12, P2 ;  /* 0x000000120000780c */ /* 0x000fe80001741670 */
[----:B------:R-:W-:Y:S02]  /*7ea0*/  FSEL R252, R187, -INF , !P2 ;  /* 0xff800000bbfc7808 */ /* 0x000fe40005000000 */
[----:B------:R-:W-:Y:S02]  /*7eb0*/  ISETP.NE.AND P2, PT, R36, RZ, PT ;  /* 0x000000ff2400720c */ /* 0x000fe40003f45270 */
[----:B------:R-:W-:Y:S02]  /*7ec0*/  LDSM.16.MT88.4 R36, [R212+0x1880] ;  /* 0x00188000d424783b */ /* 0x000fe40000004200 */
[C---:B------:R-:W-:Y:S04]  /*7ed0*/  ISETP.GT.AND P2, PT, R5.reuse, 0x18, !P2 ;  /* 0x000000180500780c */ /* 0x040fe80005744270 */
[----:B------:R-:W-:Y:S04]  /*7ee0*/  ISETP.LT.OR P2, PT, R0, 0x19, P2 ;  /* 0x000000190000780c */ /* 0x000fe80001741670 */
[----:B------:R-:W-:Y:S02]  /*7ef0*/  FSEL R249, R18, -INF , !P2 ;  /* 0xff80000012f97808 */ /* 0x000fe40005000000 */
[----:B------:R-:W-:Y:S04]  /*7f00*/  ISETP.NE.AND P2, PT, R32, RZ, PT ;  /* 0x000000ff2000720c */ /* 0x000fe80003f45270 */
[----:B------:R-:W-:Y:S04]  /*7f10*/  ISETP.GT.AND P2, PT, R5, 0x19, !P2 ;  /* 0x000000190500780c */ /* 0x000fe80005744270 */
[----:B------:R-:W-:Y:S04]  /*7f20*/  ISETP.LT.OR P2, PT, R0, 0x1a, P2 ;  /* 0x0000001a0000780c */ /* 0x000fe80001741670 */
[----:B------:R-:W-:Y:S02]  /*7f30*/  FSEL R247, R17, -INF , !P2 ;  /* 0xff80000011f77808 */ /* 0x000fe40005000000 */
[----:B------:R-:W-:Y:S02]  /*7f40*/  FMNMX.FTZ R17, R21, R150, !PT ;  /* 0x0000009615117209 */ /* 0x000fe40007810000 */
        /* <DEDUP_REMOVED lines=9> */
[----:B------:R-:W-:Y:S02]  /*7fe0*/  FMNMX.FTZ R17, R46, R17, !PT ;  /* 0x000000112e117209 */ /* 0x000fe40007810000 */
[----:B------:R-:W-:Y:S02]  /*7ff0*/  FMNMX.FTZ R15, R250, R15, !PT ;  /* 0x0000000ffa0f7209 */ /* 0x000fe40007810000 */
[----:B------:R-:W-:Y:S02]  /*8000*/  FMNMX.FTZ R17, R44, R17, !PT ;  /* 0x000000112c117209 */ /* 0x000fe40007810000 */
[----:B------:R-:W-:Y:S02]  /*8010*/  FMNMX.FTZ R15, R174, R15, !PT ;  /* 0x0000000fae0f7209 */ /* 0x000fe40007810000 */
[----:B------:R-:W-:Y:S02]  /*8020*/  FMNMX.FTZ R17, R196, R17, !PT ;  /* 0x00000011c4117209 */ /* 0x000fe40007810000 */
[----:B------:R-:W-:Y:S02]  /*8030*/  FMNMX.FTZ R3, R172, R15, !PT ;  /* 0x0000000fac037209 */ /* 0x000fe40007810000 */
[----:B------:R-:W-:Y:S02]  /*8040*/  FMNMX.FTZ R17, R246, R17, !PT ;  /* 0x00000011f6117209 */ /* 0x000fe40007810000 */
[----:B------:R-:W-:Y:S01]  /*8050*/  FMNMX.FTZ R2, R19, R149, !PT ;  /* 0x0000009513027209 */ /* 0x000fe20007810000 */
[----:B------:R-:W-:Y:S01]  /*8060*/  SHFL.BFLY PT, R22, R3, 0x2, 0x1f ;  /* 0x0c401f0003167f89 */ /* 0x000fe200000e0000 */
[----:B------:R-:W-:Y:S02]  /*8070*/  FMNMX.FTZ R17, R248, R17, !PT ;  /* 0x00000011f8117209 */ /* 0x000fe40007810000 */
[----:B------:R-:W-:Y:S02]  /*8080*/  FMNMX.FTZ R18, R13, R2, !PT ;  /* 0x000000020d127209 */ /* 0x000fe40007810000 */
[----:B------:R-:W-:Y:S02]  /*8090*/  FMNMX.FTZ R17, R244, R17, !PT ;  /* 0x00000011f4117209 */ /* 0x000fe40007810000 */
[----:B------:R-:W-:Y:S02]  /*80a0*/  FMNMX.FTZ R18, R11, R18, !PT ;  /* 0x000000120b127209 */ /* 0x000fe40007810000 */
[----:B------:R-:W-:Y:S02]  /*80b0*/  FMNMX.FTZ R17, R170, R17, !PT ;  /* 0x00000011aa117209 */ /* 0x000fe40007810000 */
[----:B------:R-:W-:Y:S02]  /*80c0*/  ISETP.GT.AND P2, PT, R5, 0x21, !P2 ;  /* 0x000000210500780c */ /* 0x000fe40005744270 */
[----:B------:R-:W-:Y:S02]  /*80d0*/  FMNMX.FTZ R15, R168, R17, !PT ;  /* 0x00000011a80f7209 */ /* 0x000fe40007810000 */
[----:B------:R-:W-:Y:S02]  /*80e0*/  FMNMX.FTZ R17, R7, R18, !PT ;  /* 0x0000001207117209 */ /* 0x000fe40007810000 */
[----:B------:R-:W-:Y:S01]  /*80f0*/  ISETP.LT.OR P2, PT, R0, 0x22, P2 ;  /* 0x000000220000780c */ /* 0x000fe20001741670 */
[----:B------:R-:W1:Y:S01]  /*8100*/  SHFL.BFLY PT, R2, R15, 0x2, 0x1f ;  /* 0x0c401f000f027f89 */ /* 0x000e6200000e0000 */
[----:B------:R-:W-:Y:S02]  /*8110*/  FMNMX.FTZ R18, R198, R17, !PT ;  /* 0x00000011c6127209 */ /* 0x000fe40007810000 */
[----:B------:R-:W-:Y:S02]  /*8120*/  FSEL R162, R27, -INF , !P2 ;  /* 0xff8000001ba27808 */ /* 0x000fe40005000000 */
[----:B------:R-:W-:Y:S04]  /*8130*/  FMNMX.FTZ R18, R199, R18, !PT ;  /* 0x00000012c7127209 */ /* 0x000fe80007810000 */
[----:B------:R-:W-:Y:S04]  /*8140*/  FMNMX.FTZ R18, R243, R18, !PT ;  /* 0x00000012f3127209 */ /* 0x000fe80007810000 */
[----:B------:R-:W-:Y:S04]  /*8150*/  FMNMX.FTZ R18, R251, R18, !PT ;  /* 0x00000012fb127209 */ /* 0x000fe80007810000 */
[----:B------:R-:W-:Y:S04]  /*8160*/  FMNMX.FTZ R18, R169, R18, !PT ;  /* 0x00000012a9127209 */ /* 0x000fe80007810000 */
[----:B------:R-:W-:Y:S02]  /*8170*/  FMNMX.FTZ R18, R167, R18, !PT ;  /* 0x00000012a7127209 */ /* 0x000fe40007810000 */
[----:B-1----:R-:W-:Y:S02]  /*8180*/  FMNMX.FTZ R2, R15, R2, !PT ;  /* 0x000000020f027209 */ /* 0x002fe40007810000 */
[----:B------:R-:W-:Y:S02]  /*8190*/  FMNMX.FTZ R22, R3, R22, !PT ;  /* 0x0000001603167209 */ /* 0x000fe40007810000 */
[----:B------:R-:W-:Y:S01]  /*81a0*/  FMNMX.FTZ R18, R165, R18, !PT ;  /* 0x00000012a5127209 */ /* 0x000fe20007810000 */
[----:B------:R-:W1:Y:S03]  /*81b0*/  SHFL.BFLY PT, R17, R2, 0x1, 0x1f ;  /* 0x0c201f0002117f89 */ /* 0x000e6600000e0000 */
[----:B------:R-:W-:Y:S05]  /*81c0*/  FMNMX.FTZ R15, R163, R18, !PT ;  /* 0x00000012a30f7209 */ /* 0x000fea0007810000 */
[----:B------:R-:W2:Y:S08]  /*81d0*/  SHFL.BFLY PT, R3, R22, 0x1, 0x1f ;  /* 0x0c201f0016037f89 */ /* 0x000eb000000e0000 */
[----:B------:R-:W3:Y:S01]  /*81e0*/  SHFL.BFLY PT, R18, R15, 0x2, 0x1f ;  /* 0x0c401f000f127f89 */ /* 0x000ee200000e0000 */
[----:B-1----:R-:W-:Y:S04]  /*81f0*/  FMNMX.FTZ R2, R2, R17, !PT ;  /* 0x0000001102027209 */ /* 0x002fe80007810000 */
[C---:B------:R-:W-:Y:S01]  /*8200*/  FSETP.NEU.FTZ.AND P1, PT, R2.reuse, -INF , PT ;  /* 0xff8000000200780b */ /* 0x040fe20003f3d000 */
[----:B------:R-:W-:Y:S01]  /*8210*/  FMUL.FTZ R171, R2, c[0x0][0x2d0] ;  /* 0x0000b40002ab7a20 */ /* 0x000fe20000410000 */
[----:B--2---:R-:W-:Y:S04]  /*8220*/  FMNMX.FTZ R3, R22, R3, !PT ;  /* 0x0000000316037209 */ /* 0x004fe80007810000 */
[----:B------:R-:W-:Y:S02]  /*8230*/  FSEL R171, R171, RZ, P1 ;  /* 0x000000ffabab7208 */ /* 0x000fe40000800000 */
[C---:B------:R-:W-:Y:S01]  /*8240*/  FSETP.NEU.FTZ.AND P2, PT, R3.reuse, -INF , PT ;  /* 0xff8000000300780b */ /* 0x040fe20003f5d000 */
[----:B------:R-:W-:Y:S02]  /*8250*/  FMUL.FTZ R173, R3, c[0x0][0x2d0] ;  /* 0x0000b40003ad7a20 */ /* 0x000fe40000410000 */
[--C-:B------:R-:W-:Y:S01]  /*8260*/  FFMA.FTZ R155, R21, c[0x0][0x2d0], -R171.reuse ;  /* 0x0000b400159b7a23 */ /* 0x100fe200000108ab */
[----:B---3--:R-:W-:Y:S01]  /*8270*/  FMNMX.FTZ R15, R15, R18, !PT ;  /* 0x000000120f0f7209 */ /* 0x008fe20007810000 */
[--C-:B------:R-:W-:Y:S01]  /*8280*/  FFMA.FTZ R183, R6, c[0x0][0x2d0], -R171.reuse ;  /* 0x0000b40006b77a23 */ /* 0x100fe200000108ab */
[----:B------:R-:W-:Y:S01]  /*8290*/  FSEL R173, R173, RZ, P2 ;  /* 0x000000ffadad7208 */ /* 0x000fe20001000000 */
[--C-:B------:R-:W-:Y:S02]  /*82a0*/  FFMA.FTZ R154, R24, c[0x0][0x2d0], -R171.reuse ;  /* 0x0000b400189a7a23 */ /* 0x100fe400000108ab */
[----:B------:R-:W-:Y:S01]  /*82b0*/  FFMA.FTZ R182, R186, c[0x0][0x2d0], -R171 ;  /* 0x0000b400bab67a23 */ /* 0x000fe200000108ab */
[----:B------:R-:W-:Y:S01]  /*82c0*/  MUFU.EX2 R155, R155 ;  /* 0x0000009b009b7308 */ /* 0x000fe20000000800 */
[--C-:B------:R-:W-:Y:S01]  /*82d0*/  FFMA.FTZ R177, R14, c[0x0][0x2d0], -R173.reuse ;  /* 0x0000b4000eb17a23 */ /* 0x100fe200000108ad */
[----:B------:R-:W-:Y:S01]  /*82e0*/  FMNMX.FTZ R14, R8, R23, !PT ;  /* 0x00000017080e7209 */ /* 0x000fe20007810000 */
[--C-:B------:R-:W-:Y:S02]  /*82f0*/  FFMA.FTZ R176, R4, c[0x0][0x2d0], -R173.reuse ;  /* 0x0000b40004b07a23 */ /* 0x100fe400000108ad */
[--C-:B------:R-:W-:Y:S01]  /*8300*/  FFMA.FTZ R179, R20, c[0x0][0x2d0], -R173.reuse ;  /* 0x0000b40014b37a23 */ /* 0x100fe200000108ad */
[----:B------:R-:W-:Y:S01]  /*8310*/  FMNMX.FTZ R17, R245, R14, !PT ;  /* 0x0000000ef5117209 */ /* 0x000fe20007810000 */
[----:B------:R-:W-:Y:S01]  /*8320*/  LDSM.16.MT88.4 R20, [R214+0x1880] ;  /* 0x00188000d614783b */ /* 0x000fe20000004200 */
[--C-:B------:R-:W-:Y:S02]  /*8330*/  FFMA.FTZ R178, R16, c[0x0][0x2d0], -R173.reuse ;  /* 0x0000b40010b27a23 */ /* 0x100fe400000108ad */
[----:B------:R-:W-:Y:S01]  /*8340*/  FMNMX.FTZ R4, R252, R17, !PT ;  /* 0x00000011fc047209 */ /* 0x000fe20007810000 */
[----:B------:R-:W-:Y:S01]  /*8350*/  MUFU.EX2 R179, R179 ;  /* 0x000000b300b37308 */ /* 0x000fe20000000800 */
[----:B------:R-:W-:Y:S02]  /*8360*/  FFMA.FTZ R174, R174, c[0x0][0x2d0], -R173 ;  /* 0x0000b400aeae7a23 */ /* 0x000fe400000108ad */
[----:B------:R-:W-:Y:S01]  /*8370*/  FMNMX.FTZ R4, R249, R4, !PT ;  /* 0x00000004f9047209 */ /* 0x000fe20007810000 */
[----:B------:R-:W1:Y:S01]  /*8380*/  SHFL.BFLY PT, R14, R15, 0x1, 0x1f ;  /* 0x0c201f000f0e7f89 */ /* 0x000e6200000e0000 */
[----:B------:R-:W-:Y:S02]  /*8390*/  FFMA.FTZ R170, R170, c[0x0][0x2d0], -R171 ;  /* 0x0000b400aaaa7a23 */ /* 0x000fe400000108ab */
[----:B------:R-:W-:Y:S01]  /*83a0*/  FMNMX.FTZ R17, R247, R4, !PT ;  /* 0x00000004f7117209 */ /* 0x000fe20007810000 */
[--C-:B------:R-:W-:Y:S02]  /*83b0*/  FFMA.FTZ R190, R42, c[0x0][0x2d0], -R173.reuse ;  /* 0x0000b4002abe7a23 */ /* 0x100fe400000108ad */
[----:B------:R-:W2:Y:S01]  /*83c0*/  MUFU.EX2 R178, R178 ;  /* 0x000000b200b27308 */ /* 0x000ea20000000800 */
[----:B------:R-:W-:Y:S01]  /*83d0*/  FMNMX.FTZ R5, R164, R17, !PT ;  /* 0x00000011a4057209 */ /* 0x000fe20007810000 */
[----:B------:R-:W-:Y:S02]  /*83e0*/  FFMA.FTZ R191, R40, c[0x0][0x2d0], -R173 ;  /* 0x0000b40028bf7a23 */ /* 0x000fe400000108ad */
[--C-:B------:R-:W-:Y:S01]  /*83f0*/  FFMA.FTZ R192, R46, c[0x0][0x2d0], -R171.reuse ;  /* 0x0000b4002ec07a23 */ /* 0x100fe200000108ab */
[----:B------:R-:W-:Y:S01]  /*8400*/  FMNMX.FTZ R5, R162, R5, !PT ;  /* 0x00000005a2057209 */ /* 0x000fe20007810000 */
[----:B------:R-:W-:Y:S02]  /*8410*/  FFMA.FTZ R193, R44, c[0x0][0x2d0], -R171 ;  /* 0x0000b4002cc17a23 */ /* 0x000fe400000108ab */
[--C-:B------:R-:W-:Y:S01]  /*8420*/  FFMA.FTZ R194, R194, c[0x0][0x2d0], -R173.reuse ;  /* 0x0000b400c2c27a23 */ /* 0x100fe200000108ad */
[----:B------:R-:W-:Y:S01]  /*8430*/  FMNMX.FTZ R0, R160, R5, !PT ;  /* 0x00000005a0007209 */ /* 0x000fe20007810000 */
[----:B------:R-:W-:Y:S01]  /*8440*/  MUFU.EX2 R177, R177 ;  /* 0x000000b100b17308 */ /* 0x000fe20000000800 */
[----:B------:R-:W-:Y:S02]  /*8450*/  FFMA.FTZ R195, R195, c[0x0][0x2d0], -R173 ;  /* 0x0000b400c3c37a23 */ /* 0x000fe400000108ad */
[----:B------:R-:W-:Y:S01]  /*8460*/  FMNMX.FTZ R4, R153, R0, !PT ;  /* 0x0000000099047209 */ /* 0x000fe20007810000 */
[--C-:B------:R-:W-:Y:S02]  /*8470*/  FFMA.FTZ R196, R196, c[0x0][0x2d0], -R171.reuse ;  /* 0x0000b400c4c47a23 */ /* 0x100fe400000108ab */
[----:B------:R-:W-:Y:S02]  /*8480*/  FFMA.FTZ R197, R246, c[0x0][0x2d0], -R171 ;  /* 0x0000b400f6c57a23 */ /* 0x000fe400000108ab */
[----:B------:R-:W3:Y:S01]  /*8490*/  SHFL.BFLY PT, R5, R4, 0x2, 0x1f ;  /* 0x0c401f0004057f89 */ /* 0x000ee200000e0000 */
[----:B-1----:R-:W-:Y:S01]  /*84a0*/  FMNMX.FTZ R0, R15, R14, !PT ;  /* 0x0000000e0f007209 */ /* 0x002fe20007810000 */
[----:B------:R-:W1:Y:S01]  /*84b0*/  MUFU.EX2 R176, R176 ;  /* 0x000000b000b07308 */ /* 0x000e620000000800 */
[----:B------:R-:W-:Y:S02]  /*84c0*/  FFMA.FTZ R250, R250, c[0x0][0x2d0], -R173 ;  /* 0x0000b400fafa7a23 */ /* 0x000fe400000108ad */
[C---:B------:R-:W-:Y:S01]  /*84d0*/  FSETP.NEU.FTZ.AND P0, PT, R0.reuse, -INF , PT ;  /* 0xff8000000000780b */ /* 0x040fe20003f1d000 */
[----:B------:R-:W-:Y:S01]  /*84e0*/  FMUL.FTZ R166, R0, c[0x0][0x2d0] ;  /* 0x0000b40000a67a20 */ /* 0x000fe20000410000 */
[----:B--2---:R-:W-:Y:S01]  /*84f0*/  F2FP.BF16.PACK_AB R156, R178, R179 ;  /* 0x000000b3b29c723e */ /* 0x004fe200000010ff */
[--C-:B------:R-:W-:Y:S02]  /*8500*/  FFMA.FTZ R248, R248, c[0x0][0x2d0], -R171.reuse ;  /* 0x0000b400f8f87a23 */ /* 0x100fe400000108ab */
[--C-:B------:R-:W-:Y:S01]  /*8510*/  FFMA.FTZ R244, R244, c[0x0][0x2d0], -R171.reuse ;  /* 0x0000b400f4f47a23 */ /* 0x100fe200000108ab */
[----:B------:R-:W-:Y:S01]  /*8520*/  FSEL R166, R166, RZ, P0 ;  /* 0x000000ffa6a67208 */ /* 0x000fe20000000000 */
[----:B------:R-:W2:Y:S01]  /*8530*/  MUFU.EX2 R154, R154 ;  /* 0x0000009a009a7308 */ /* 0x000ea20000000800 */
[----:B------:R-:W-:Y:S03]  /*8540*/  FFMA.FTZ R171, R168, c[0x0][0x2d0], -R171 ;  /* 0x0000b400a8ab7a23 */ /* 0x000fe600000108ab */
[--C-:B------:R-:W-:Y:S01]  /*8550*/  FFMA.FTZ R184, R7, c[0x0][0x2d0], -R166.reuse ;  /* 0x0000b40007b87a23 */ /* 0x100fe200000108a6 */
[----:B------:R-:W-:Y:S01]  /*8560*/  FSEL R7, R2, RZ, P1 ;  /* 0x000000ff02077208 */ /* 0x000fe20000800000 */
[--C-:B------:R-:W-:Y:S02]  /*8570*/  FFMA.FTZ R181, R19, c[0x0][0x2d0], -R166.reuse ;  /* 0x0000b40013b57a23 */ /* 0x100fe400000108a6 */
[----:B------:R-:W-:Y:S02]  /*8580*/  FFMA.FTZ R180, R13, c[0x0][0x2d0], -R166 ;  /* 0x0000b4000db47a23 */ /* 0x000fe400000108a6 */
[----:B------:R-:W-:Y:S01]  /*8590*/  FADD.FTZ R6, -R7, R150 ;  /* 0x0000009607067221 */ /* 0x000fe20000010100 */
[----:B------:R-:W-:Y:S01]  /*85a0*/  MUFU.EX2 R183, R183 ;  /* 0x000000b700b77308 */ /* 0x000fe20000000800 */
[----:B---3--:R-:W-:Y:S01]  /*85b0*/  FMNMX.FTZ R5, R4, R5, !PT ;  /* 0x0000000504057209 */ /* 0x008fe20007810000 */
[--C-:B------:R-:W-:Y:S01]  /*85c0*/  FFMA.FTZ R185, R11, c[0x0][0x2d0], -R166.reuse ;  /* 0x0000b4000bb97a23 */ /* 0x100fe200000108a6 */
[----:B------:R-:W-:Y:S01]  /*85d0*/  FSEL R4, R3, RZ, P2 ;  /* 0x000000ff03047208 */ /* 0x000fe20001000000 */
[----:B------:R-:W-:Y:S01]  /*85e0*/  FMUL.FTZ R150, R6, c[0x0][0x2d0] ;  /* 0x0000b40006967a20 */ /* 0x000fe20000410000 */
[----:B-1----:R-:W-:Y:S01]  /*85f0*/  F2FP.BF16.PACK_AB R158, R176, R177 ;  /* 0x000000b1b09e723e */ /* 0x002fe200000010ff */
[----:B------:R-:W1:Y:S01]  /*8600*/  SHFL.BFLY PT, R152, R5, 0x1, 0x1f ;  /* 0x0c201f0005987f89 */ /* 0x000e6200000e0000 */
[--C-:B------:R-:W-:Y:S02]  /*8610*/  FFMA.FTZ R169, R169, c[0x0][0x2d0], -R166.reuse ;  /* 0x0000b400a9a97a23 */ /* 0x100fe400000108a6 */
[----:B------:R-:W-:Y:S01]  /*8620*/  FADD.FTZ R4, -R4, R151 ;  /* 0x0000009704047221 */ /* 0x000fe20000010100 */
[----:B------:R-:W3:Y:S01]  /*8630*/  MUFU.EX2 R150, R150 ;  /* 0x0000009600967308 */ /* 0x000ee20000000800 */
[--C-:B------:R-:W-:Y:S02]  /*8640*/  FFMA.FTZ R167, R167, c[0x0][0x2d0], -R166.reuse ;  /* 0x0000b400a7a77a23 */ /* 0x100fe400000108a6 */
[----:B------:R-:W-:Y:S01]  /*8650*/  FMUL.FTZ R151, R4, c[0x0][0x2d0] ;  /* 0x0000b40004977a20 */ /* 0x000fe20000410000 */
[----:B------:R-:W-:Y:S01]  /*8660*/  FSEL R4, R0, RZ, P0 ;  /* 0x000000ff00047208 */ /* 0x000fe20000000000 */
[--C-:B------:R-:W-:Y:S01]  /*8670*/  FFMA.FTZ R165, R165, c[0x0][0x2d0], -R166.reuse ;  /* 0x0000b400a5a57a23 */ /* 0x100fe200000108a6 */
[----:B--2---:R-:W-:Y:S01]  /*8680*/  F2FP.BF16.PACK_AB R157, R154, R155 ;  /* 0x0000009b9a9d723e */ /* 0x004fe200000010ff */
[--C-:B------:R-:W-:Y:S02]  /*8690*/  FFMA.FTZ R198, R198, c[0x0][0x2d0], -R166.reuse ;  /* 0x0000b400c6c67a23 */ /* 0x100fe400000108a6 */
[----:B------:R-:W-:Y:S01]  /*86a0*/  FADD.FTZ R4, -R4, R149 ;  /* 0x0000009504047221 */ /* 0x000fe20000010100 */
[----:B------:R-:W-:Y:S01]  /*86b0*/  MUFU.EX2 R151, R151 ;  /* 0x0000009700977308 */ /* 0x000fe20000000800 */
[--C-:B------:R-:W-:Y:S02]  /*86c0*/  FFMA.FTZ R199, R199, c[0x0][0x2d0], -R166.reuse ;  /* 0x0000b400c7c77a23 */ /* 0x100fe400000108a6 */
[----:B------:R-:W-:Y:S02]  /*86d0*/  FMUL.FTZ R149, R4, c[0x0][0x2d0] ;  /* 0x0000b40004957a20 */ /* 0x000fe40000410000 */
[--C-:B------:R-:W-:Y:S02]  /*86e0*/  FFMA.FTZ R243, R243, c[0x0][0x2d0], -R166.reuse ;  /* 0x0000b400f3f37a23 */ /* 0x100fe400000108a6 */
[----:B------:R-:W-:Y:S02]  /*86f0*/  FFMA.FTZ R246, R251, c[0x0][0x2d0], -R166 ;  /* 0x0000b400fbf67a23 */ /* 0x000fe400000108a6 */
[--C-:B------:R-:W-:Y:S01]  /*8700*/  FFMA.FTZ R251, R175, c[0x0][0x2d0], -R173.reuse ;  /* 0x0000b400affb7a23 */ /* 0x100fe200000108ad */
[----:B-1----:R-:W-:Y:S01]  /*8710*/  FMNMX.FTZ R152, R5, R152, !PT ;  /* 0x0000009805987209 */ /* 0x002fe20007810000 */
[----:B------:R-:W1:Y:S01]  /*8720*/  MUFU.EX2 R182, R182 ;  /* 0x000000b600b67308 */ /* 0x000e620000000800 */
[----:B------:R-:W-:Y:S02]  /*8730*/  FFMA.FTZ R173, R172, c[0x0][0x2d0], -R173 ;  /* 0x0000b400acad7a23 */ /* 0x000fe400000108ad */
[C---:B------:R-:W-:Y:S01]  /*8740*/  FSETP.NEU.FTZ.AND P0, PT, R152.reuse, -INF , PT ;  /* 0xff8000009800780b */ /* 0x040fe20003f1d000 */
[----:B------:R-:W-:Y:S02]  /*8750*/  FMUL.FTZ R161, R152, c[0x0][0x2d0] ;  /* 0x0000b40098a17a20 */ /* 0x000fe40000410000 */
[----:B---3--:R-:W-:Y:S01]  /*8760*/  FMUL.FTZ R6, R150, R146 ;  /* 0x0000009296067220 */ /* 0x008fe20000410000 */
[----:B------:R-:W-:Y:S01]  /*8770*/  FSEL R5, R152, RZ, P0 ;  /* 0x000000ff98057208 */ /* 0x000fe20000000000 */
[C---:B------:R-:W-:Y:S01]  /*8780*/  FMUL.FTZ R7, R150.reuse, R147 ;  /* 0x0000009396077220 */ /* 0x040fe20000410000 */
[----:B------:R-:W-:Y:S01]  /*8790*/  FSEL R161, R161, RZ, P0 ;  /* 0x000000ffa1a17208 */ /* 0x000fe20000000000 */
[----:B------:R-:W2:Y:S01]  /*87a0*/  MUFU.EX2 R149, R149 ;  /* 0x0000009500957308 */ /* 0x000ea20000000800 */
[----:B------:R-:W-:Y:S01]  /*87b0*/  FMUL.FTZ R18, R150, R134 ;  /* 0x0000008696127220 */ /* 0x000fe20000410000 */
[----:B------:R-:W-:Y:S01]  /*87c0*/  ISETP.GT.AND P0, PT, R233, UR4, PT ;  /* 0x00000004e9007c0c */ /* 0x000fe2000bf04270 */
[----:B------:R-:W-:Y:S01]  /*87d0*/  FADD.FTZ R5, -R5, R148 ;  /* 0x0000009405057221 */ /* 0x000fe20000010100 */
[----:B------:R-:W-:Y:S01]  /*87e0*/  IADD3 R233, R233, -0x1, RZ ;  /* 0xffffffffe9e97810 */ /* 0x000fe20007ffe0ff */
[--C-:B------:R-:W-:Y:S02]  /*87f0*/  FFMA.FTZ R188, R12, c[0x0][0x2d0], -R161.reuse ;  /* 0x0000b4000cbc7a23 */ /* 0x100fe400000108a1 */
[--C-:B------:R-:W-:Y:S02]  /*8800*/  FFMA.FTZ R189, R9, c[0x0][0x2d0], -R161.reuse ;  /* 0x0000b40009bd7a23 */ /* 0x100fe400000108a1 */
[--C-:B------:R-:W-:Y:S01]  /*8810*/  FFMA.FTZ R187, R10, c[0x0][0x2d0], -R161.reuse ;  /* 0x0000b4000abb7a23 */ /* 0x100fe200000108a1 */
[----:B------:R-:W-:Y:S01]  /*8820*/  MUFU.EX2 R181, R181 ;  /* 0x000000b500b57308 */ /* 0x000fe20000000800 */
[--C-:B------:R-:W-:Y:S02]  /*8830*/  FFMA.FTZ R186, R8, c[0x0][0x2d0], -R161.reuse ;  /* 0x0000b40008ba7a23 */ /* 0x100fe400000108a1 */
[----:B------:R-:W-:Y:S01]  /*8840*/  FMUL.FTZ R8, R5, c[0x0][0x2d0] ;  /* 0x0000b40005087a20 */ /* 0x000fe20000410000 */
[----:B-1----:R-:W-:Y:S01]  /*8850*/  F2FP.BF16.PACK_AB R159, R182, R183 ;  /* 0x000000b7b69f723e */ /* 0x002fe200000010ff */
[C---:B------:R-:W-:Y:S02]  /*8860*/  FMUL.FTZ R4, R151.reuse, R144 ;  /* 0x0000009097047220 */ /* 0x040fe40000410000 */
[C---:B------:R-:W-:Y:S02]  /*8870*/  FMUL.FTZ R5, R151.reuse, R145 ;  /* 0x0000009197057220 */ /* 0x040fe40000410000 */
[C---:B------:R-:W-:Y:S01]  /*8880*/  FMUL.FTZ R16, R151.reuse, R132 ;  /* 0x0000008497107220 */ /* 0x040fe20000410000 */
[----:B------:R1:W3:Y:S01]  /*8890*/  MUFU.EX2 R148, R8 ;  /* 0x0000000800947308 */ /* 0x0002e20000000800 */
[----:B------:R-:W-:Y:S02]  /*88a0*/  FMUL.FTZ R17, R151, R133 ;  /* 0x0000008597117220 */ /* 0x000fe40000410000 */
[C---:B------:R-:W-:Y:S01]  /*88b0*/  FMUL.FTZ R19, R150.reuse, R135 ;  /* 0x0000008796137220 */ /* 0x040fe20000410000 */
[-C--:B------:R-:W-:Y:S01]  /*88c0*/  HMMA.16816.F32.BF16 R4, R156, R20.reuse, R4 ;  /* 0x000000149c04723c */ /* 0x080fe20000041804 */
[C---:B--2---:R-:W-:Y:S01]  /*88d0*/  FMUL.FTZ R9, R149.reuse, R141 ;  /* 0x0000008d95097220 */ /* 0x044fe20000410000 */
[----:B------:R-:W-:Y:S01]  /*88e0*/  LDSM.16.MT88.4 R132, [R214+0x2080] ;  /* 0x00208000d684783b */ /* 0x000fe20000004200 */
[C---:B------:R-:W-:Y:S02]  /*88f0*/  FMUL.FTZ R12, R149.reuse, R136 ;  /* 0x00000088950c7220 */ /* 0x040fe40000410000 */
[----:B------:R-:W-:Y:S01]  /*8900*/  FMUL.FTZ R13, R149, R137 ;  /* 0x00000089950d7220 */ /* 0x000fe20000410000 */
[----:B------:R-:W2:Y:S01]  /*8910*/  MUFU.EX2 R180, R180 ;  /* 0x000000b400b47308 */ /* 0x000ea20000000800 */
[C---:B------:R-:W-:Y:S02]  /*8920*/  FMUL.FTZ R32, R151.reuse, R116 ;  /* 0x0000007497207220 */ /* 0x040fe40000410000 */
[----:B------:R-:W-:Y:S03]  /*8930*/  FMUL.FTZ R33, R151, R117 ;  /* 0x0000007597217220 */ /* 0x000fe60000410000 */
[C---:B------:R-:W-:Y:S02]  /*8940*/  FMUL.FTZ R34, R150.reuse, R118 ;  /* 0x0000007696227220 */ /* 0x040fe40000410000 */
[----:B------:R-:W-:Y:S02]  /*8950*/  FMUL.FTZ R35, R150, R119 ;  /* 0x0000007796237220 */ /* 0x000fe40000410000 */
[----:B------:R-:W-:Y:S01]  /*8960*/  MUFU.EX2 R185, R185 ;  /* 0x000000b900b97308 */ /* 0x000fe20000000800 */
[----:B------:R-:W-:Y:S01]  /*8970*/  LDSM.16.MT88.4 R116, [R214+0x2880] ;  /* 0x00288000d674783b */ /* 0x000fe20000004200 */
[C---:B------:R-:W-:Y:S02]  /*8980*/  FMUL.FTZ R40, R149.reuse, R108 ;  /* 0x0000006c95287220 */ /* 0x040fe40000410000 */
[C---:B-1----:R-:W-:Y:S02]  /*8990*/  FMUL.FTZ R8, R149.reuse, R140 ;  /* 0x0000008c95087220 */ /* 0x042fe40000410000 */
[C---:B---3--:R-:W-:Y:S02]  /*89a0*/  FMUL.FTZ R10, R148.reuse, R142 ;  /* 0x0000008e940a7220 */ /* 0x048fe40000410000 */
[C---:B------:R-:W-:Y:S02]  /*89b0*/  FMUL.FTZ R11, R148.reuse, R143 ;  /* 0x0000008f940b7220 */ /* 0x040fe40000410000 */
[----:B------:R-:W1:Y:S01]  /*89c0*/  MUFU.EX2 R184, R184 ;  /* 0x000000b800b87308 */ /* 0x000e620000000800 */
[C---:B------:R-:W-:Y:S02]  /*89d0*/  FMUL.FTZ R14, R148.reuse, R138 ;  /* 0x0000008a940e7220 */ /* 0x040fe40000410000 */
[----:B------:R-:W-:Y:S01]  /*89e0*/  FMUL.FTZ R15, R148, R139 ;  /* 0x0000008b940f7220 */ /* 0x000fe20000410000 */
[----:B--2---:R-:W-:Y:S01]  /*89f0*/  F2FP.BF16.PACK_AB R144, R180, R181 ;  /* 0x000000b5b490723e */ /* 0x004fe200000010ff */
[C---:B------:R-:W-:Y:S02]  /*8a00*/  FMUL.FTZ R41, R149.reuse, R109 ;  /* 0x0000006d95297220 */ /* 0x040fe40000410000 */
[C---:B------:R-:W-:Y:S02]  /*8a10*/  FMUL.FTZ R42, R148.reuse, R110 ;  /* 0x0000006e942a7220 */ /* 0x040fe40000410000 */
[C---:B------:R-:W-:Y:S01]  /*8a20*/  FMUL.FTZ R43, R148.reuse, R111 ;  /* 0x0000006f942b7220 */ /* 0x040fe20000410000 */
[----:B------:R-:W-:Y:S01]  /*8a30*/  MUFU.EX2 R189, R189 ;  /* 0x000000bd00bd7308 */ /* 0x000fe20000000800 */
[----:B------:R-:W-:Y:S01]  /*8a40*/  LDSM.16.MT88.4 R108, [R214+0x1c80] ;  /* 0x001c8000d66c783b */ /* 0x000fe20000004200 */
[C---:B------:R-:W-:Y:S02]  /*8a50*/  FMUL.FTZ R44, R149.reuse, R104 ;  /* 0x00000068952c7220 */ /* 0x040fe40000410000 */
[----:B------:R-:W-:Y:S02]  /*8a60*/  FMUL.FTZ R45, R149, R105 ;  /* 0x00000069952d7220 */ /* 0x000fe40000410000 */
[C---:B------:R-:W-:Y:S02]  /*8a70*/  FMUL.FTZ R46, R148.reuse, R106 ;  /* 0x0000006a942e7220 */ /* 0x040fe40000410000 */
[----:B------:R-:W-:Y:S02]  /*8a80*/  FMUL.FTZ R47, R148, R107 ;  /* 0x0000006b942f7220 */ /* 0x000fe40000410000 */
[----:B------:R-:W2:Y:S01]  /*8a90*/  MUFU.EX2 R188, R188 ;  /* 0x000000bc00bc7308 */ /* 0x000ea20000000800 */
[----:B------:R-:W-:Y:S01]  /*8aa0*/  LDSM.16.MT88.4 R104, [R212+0x3080] ;  /* 0x00308000d468783b */ /* 0x000fe20000004200 */
[C---:B------:R-:W-:Y:S01]  /*8ab0*/  FMUL.FTZ R48, R151.reuse, R100 ;  /* 0x0000006497307220 */ /* 0x040fe20000410000 */
[----:B-1----:R-:W-:Y:S01]  /*8ac0*/  F2FP.BF16.PACK_AB R146, R184, R185 ;  /* 0x000000b9b892723e */ /* 0x002fe200000010ff */
[----:B------:R-:W-:Y:S02]  /*8ad0*/  FMUL.FTZ R49, R151, R101 ;  /* 0x0000006597317220 */ /* 0x000fe40000410000 */
[C---:B------:R-:W-:Y:S02]  /*8ae0*/  FMUL.FTZ R50, R150.reuse, R102 ;  /* 0x0000006696327220 */ /* 0x040fe40000410000 */
[----:B------:R-:W-:Y:S02]  /*8af0*/  FMUL.FTZ R51, R150, R103 ;  /* 0x0000006796337220 */ /* 0x000fe40000410000 */
[----:B------:R-:W-:Y:S01]  /*8b00*/  MUFU.EX2 R187, R187 ;  /* 0x000000bb00bb7308 */ /* 0x000fe20000000800 */
[----:B------:R-:W-:Y:S01]  /*8b10*/  LDSM.16.MT88.4 R100, [R214+0x3080] ;  /* 0x00308000d664783b */ /* 0x000fe20000004200 */
[----:B------:R-:W-:Y:S02]  /*8b20*/  FFMA.FTZ R166, R163, c[0x0][0x2d0], -R166 ;  /* 0x0000b400a3a67a23 */ /* 0x000fe400000108a6 */
[--C-:B------:R-:W-:Y:S02]  /*8b30*/  FFMA.FTZ R164, R164, c[0x0][0x2d0], -R161.reuse ;  /* 0x0000b400a4a47a23 */ /* 0x100fe400000108a1 */
[C---:B------:R-:W-:Y:S02]  /*8b40*/  FMUL.FTZ R24, R149.reuse, R124 ;  /* 0x0000007c95187220 */ /* 0x040fe40000410000 */
[C---:B------:R-:W-:Y:S02]  /*8b50*/  FMUL.FTZ R25, R149.reuse, R125 ;  /* 0x0000007d95197220 */ /* 0x040fe40000410000 */
[----:B------:R-:W1:Y:S01]  /*8b60*/  MUFU.EX2 R186, R186 ;  /* 0x000000ba00ba7308 */ /* 0x000e620000000800 */
[C---:B------:R-:W-:Y:S02]  /*8b70*/  FMUL.FTZ R26, R148.reuse, R126 ;  /* 0x0000007e941a7220 */ /* 0x040fe40000410000 */
[----:B------:R-:W-:Y:S01]  /*8b80*/  FMUL.FTZ R27, R148, R127 ;  /* 0x0000007f941b7220 */ /* 0x000fe20000410000 */
[----:B--2---:R-:W-:Y:S01]  /*8b90*/  F2FP.BF16.PACK_AB R145, R188, R189 ;  /* 0x000000bdbc91723e */ /* 0x004fe200000010ff */
[----:B------:R-:W-:Y:S02]  /*8ba0*/  FMUL.FTZ R29, R149, R121 ;  /* 0x00000079951d7220 */ /* 0x000fe40000410000 */
[----:B------:R-:W-:Y:S02]  /*8bb0*/  FMUL.FTZ R30, R148, R122 ;  /* 0x0000007a941e7220 */ /* 0x000fe40000410000 */
[C---:B------:R-:W-:Y:S01]  /*8bc0*/  FMUL.FTZ R52, R151.reuse, R52 ;  /* 0x0000003497347220 */ /* 0x040fe20000410000 */
[----:B------:R-:W-:Y:S01]  /*8bd0*/  MUFU.EX2 R127, R174 ;  /* 0x000000ae007f7308 */ /* 0x000fe20000000800 */
[----:B------:R-:W-:Y:S02]  /*8be0*/  FMUL.FTZ R53, R151, R53 ;  /* 0x0000003597357220 */ /* 0x000fe40000410000 */
[C---:B------:R-:W-:Y:S02]  /*8bf0*/  FMUL.FTZ R54, R150.reuse, R54 ;  /* 0x0000003696367220 */ /* 0x040fe40000410000 */
[----:B------:R-:W-:Y:S02]  /*8c00*/  FMUL.FTZ R55, R150, R55 ;  /* 0x0000003796377220 */ /* 0x000fe40000410000 */
[C---:B------:R-:W-:Y:S02]  /*8c10*/  FMUL.FTZ R56, R149.reuse, R56 ;  /* 0x0000003895387220 */ /* 0x040fe40000410000 */
[C---:B------:R-:W-:Y:S01]  /*8c20*/  FMUL.FTZ R57, R149.reuse, R57 ;  /* 0x0000003995397220 */ /* 0x040fe20000410000 */
[----:B------:R2:W-:Y:S01]  /*8c30*/  MUFU.EX2 R136, R173 ;  /* 0x000000ad00887308 */ /* 0x0005e20000000800 */
[C---:B------:R-:W-:Y:S02]  /*8c40*/  FMUL.FTZ R58, R148.reuse, R58 ;  /* 0x0000003a943a7220 */ /* 0x040fe40000410000 */
[----:B------:R-:W-:Y:S01]  /*8c50*/  FMUL.FTZ R59, R148, R59 ;  /* 0x0000003b943b7220 */ /* 0x000fe20000410000 */
[----:B-1----:R-:W-:Y:S01]  /*8c60*/  F2FP.BF16.PACK_AB R147, R186, R187 ;  /* 0x000000bbba93723e */ /* 0x002fe200000010ff */
[C---:B------:R-:W-:Y:S02]  /*8c70*/  FMUL.FTZ R60, R149.reuse, R60 ;  /* 0x0000003c953c7220 */ /* 0x040fe40000410000 */
[----:B------:R-:W-:Y:S02]  /*8c80*/  FMUL.FTZ R61, R149, R61 ;  /* 0x0000003d953d7220 */ /* 0x000fe40000410000 */
[C---:B------:R-:W-:Y:S01]  /*8c90*/  FMUL.FTZ R62, R148.reuse, R62 ;  /* 0x0000003e943e7220 */ /* 0x040fe20000410000 */
[----:B------:R-:W-:Y:S01]  /*8ca0*/  MUFU.EX2 R121, R170 ;  /* 0x000000aa00797308 */ /* 0x000fe20000000800 */
[C---:B------:R-:W-:Y:S01]  /*8cb0*/  HMMA.16816.F32.BF16 R8, R144.reuse, R20, R8 ;  /* 0x000000149008723c */ /* 0x040fe20000041808 */
[----:B------:R-:W-:Y:S02]  /*8cc0*/  FMUL.FTZ R63, R148, R63 ;  /* 0x0000003f943f7220 */ /* 0x000fe40000410000 */
[C---:B------:R-:W-:Y:S02]  /*8cd0*/  FMUL.FTZ R64, R151.reuse, R64 ;  /* 0x0000004097407220 */ /* 0x040fe40000410000 */
[C---:B------:R-:W-:Y:S02]  /*8ce0*/  FMUL.FTZ R65, R151.reuse, R65 ;  /* 0x0000004197417220 */ /* 0x040fe40000410000 */
[C---:B------:R-:W-:Y:S01]  /*8cf0*/  FMUL.FTZ R20, R151.reuse, R128 ;  /* 0x0000008097147220 */ /* 0x040fe20000410000 */
[-C--:B------:R-:W-:Y:S01]  /*8d00*/  HMMA.16816.F32.BF16 R12, R144, R22.reuse, R12 ;  /* 0x00000016900c723c */ /* 0x080fe2000004180c */
[----:B------:R-:W-:Y:S01]  /*8d10*/  FMUL.FTZ R21, R151, R129 ;  /* 0x0000008197157220 */ /* 0x000fe20000410000 */
[----:B------:R-:W-:Y:S02]  /*8d20*/  MUFU.EX2 R138, R171 ;  /* 0x000000ab008a7308 */ /* 0x000fe40000000800 */
[C---:B------:R-:W-:Y:S01]  /*8d30*/  FMUL.FTZ R66, R150.reuse, R66 ;  /* 0x0000004296427220 */ /* 0x040fe20000410000 */
[----:B--2---:R-:W-:Y:S01]  /*8d40*/  LDSM.16.MT88.4 R172, [R214+0x3880] ;  /* 0x00388000d6ac783b */ /* 0x004fe20000004200 */
[----:B------:R-:W-:Y:S02]  /*8d50*/  FMUL.FTZ R67, R150, R67 ;  /* 0x0000004396437220 */ /* 0x000fe40000410000 */
[C---:B------:R-:W-:Y:S01]  /*8d60*/  HMMA.16816.F32.BF16 R16, R156.reuse, R22, R16 ;  /* 0x000000169c10723c */ /* 0x040fe20000041810 */
[C---:B------:R-:W-:Y:S03]  /*8d70*/  FMUL.FTZ R28, R149.reuse, R120 ;  /* 0x00000078951c7220 */ /* 0x040fe60000410000 */
[----:B------:R-:W-:Y:S01]  /*8d80*/  FMUL.FTZ R31, R148, R123 ;  /* 0x0000007b941f7220 */ /* 0x000fe20000410000 */
[----:B------:R1:W-:Y:S01]  /*8d90*/  MUFU.EX2 R124, R169 ;  /* 0x000000a9007c7308 */ /* 0x0003e20000000800 */
[C---:B------:R-:W-:Y:S02]  /*8da0*/  FMUL.FTZ R72, R149.reuse, R72 ;  /* 0x0000004895487220 */ /* 0x040fe40000410000 */
[C---:B------:R-:W-:Y:S04]  /*8db0*/  FMUL.FTZ R22, R150.reuse, R130 ;  /* 0x0000008296167220 */ /* 0x040fe80000410000 */
[----:B------:R-:W-:Y:S02]  /*8dc0*/  FMUL.FTZ R23, R150, R131 ;  /* 0x0000008396177220 */ /* 0x000fe40000410000 */
[----:B------:R-:W2:Y:S01]  /*8dd0*/  LDSM.16.MT88.4 R128, [R214+0x2480] ;  /* 0x00248000d680783b */ /* 0x000ea20000004200 */
[----:B------:R-:W-:Y:S01]  /*8de0*/  MUFU.EX2 R126, R167 ;  /* 0x000000a7007e7308 */ /* 0x000fe20000000800 */
[C---:B------:R-:W-:Y:S02]  /*8df0*/  FMUL.FTZ R73, R149.reuse, R73 ;  /* 0x0000004995497220 */ /* 0x040fe40000410000 */
[C---:B------:R-:W-:Y:S01]  /*8e00*/  FMUL.FTZ R74, R148.reuse, R74 ;  /* 0x0000004a944a7220 */ /* 0x040fe20000410000 */
[-C--:B------:R-:W-:Y:S01]  /*8e10*/  HMMA.16816.F32.BF16 R20, R156, R36.reuse, R20 ;  /* 0x000000249c14723c */ /* 0x080fe20000041814 */
[C---:B------:R-:W-:Y:S02]  /*8e20*/  FMUL.FTZ R75, R148.reuse, R75 ;  /* 0x0000004b944b7220 */ /* 0x040fe40000410000 */
[C---:B------:R-:W-:Y:S02]  /*8e30*/  FMUL.FTZ R76, R149.reuse, R76 ;  /* 0x0000004c954c7220 */ /* 0x040fe40000410000 */
[C---:B------:R-:W-:Y:S01]  /*8e40*/  FMUL.FTZ R77, R149.reuse, R77 ;  /* 0x0000004d954d7220 */ /* 0x040fe20000410000 */
[----:B------:R-:W-:Y:S01]  /*8e50*/  MUFU.EX2 R122, R165 ;  /* 0x000000a5007a7308 */ /* 0x000fe20000000800 */
[C---:B------:R-:W-:Y:S01]  /*8e60*/  FMUL.FTZ R78, R148.reuse, R78 ;  /* 0x0000004e944e7220 */ /* 0x040fe20000410000 */
[C---:B------:R-:W-:Y:S01]  /*8e70*/  HMMA.16816.F32.BF16 R24, R144.reuse, R36, R24 ;  /* 0x000000249018723c */ /* 0x040fe20000041818 */
[C---:B------:R-:W-:Y:S01]  /*8e80*/  FMUL.FTZ R79, R148.reuse, R79 ;  /* 0x0000004f944f7220 */ /* 0x040fe20000410000 */
[----:B-1----:R-:W-:Y:S02]  /*8e90*/  LDSM.16.MT88.4 R168, [R212+0x2c80] ;  /* 0x002c8000d4a8783b */ /* 0x002fe40000004200 */
[C---:B------:R-:W-:Y:S02]  /*8ea0*/  FMUL.FTZ R88, R149.reuse, R88 ;  /* 0x0000005895587220 */ /* 0x040fe40000410000 */
[----:B------:R-:W-:Y:S02]  /*8eb0*/  FMUL.FTZ R89, R149, R89 ;  /* 0x0000005995597220 */ /* 0x000fe40000410000 */
[-C--:B------:R-:W-:Y:S01]  /*8ec0*/  HMMA.16816.F32.BF16 R28, R144, R38.reuse, R28 ;  /* 0x00000026901c723c */ /* 0x080fe2000004181c */
[C---:B------:R-:W-:Y:S01]  /*8ed0*/  FMUL.FTZ R36, R151.reuse, R112 ;  /* 0x0000007097247220 */ /* 0x040fe20000410000 */
[----:B------:R-:W-:Y:S02]  /*8ee0*/  MUFU.EX2 R139, R166 ;  /* 0x000000a6008b7308 */ /* 0x000fe40000000800 */
[----:B------:R-:W-:Y:S02]  /*8ef0*/  FMUL.FTZ R37, R151, R113 ;  /* 0x0000007197257220 */ /* 0x000fe40000410000 */
[C---:B------:R-:W-:Y:S02]  /*8f00*/  FMUL.FTZ R90, R148.reuse, R90 ;  /* 0x0000005a945a7220 */ /* 0x040fe40000410000 */
[C---:B------:R-:W-:Y:S01]  /*8f10*/  HMMA.16816.F32.BF16 R32, R156.reuse, R38, R32 ;  /* 0x000000269c20723c */ /* 0x040fe20000041820 */
[----:B------:R-:W-:Y:S03]  /*8f20*/  FMUL.FTZ R91, R148, R91 ;  /* 0x0000005b945b7220 */ /* 0x000fe60000410000 */
[----:B------:R1:W-:Y:S01]  /*8f30*/  MUFU.EX2 R125, R164 ;  /* 0x000000a4007d7308 */ /* 0x0003e20000000800 */
[C---:B------:R-:W-:Y:S02]  /*8f40*/  FMUL.FTZ R92, R149.reuse, R92 ;  /* 0x0000005c955c7220 */ /* 0x040fe40000410000 */
[C---:B------:R-:W-:Y:S02]  /*8f50*/  FMUL.FTZ R38, R150.reuse, R114 ;  /* 0x0000007296267220 */ /* 0x040fe40000410000 */
[----:B------:R-:W-:Y:S02]  /*8f60*/  FMUL.FTZ R39, R150, R115 ;  /* 0x0000007396277220 */ /* 0x000fe40000410000 */
[----:B------:R-:W3:Y:S01]  /*8f70*/  LDSM.16.MT88.4 R112, [R212+0x2480] ;  /* 0x00248000d470783b */ /* 0x000ee20000004200 */
[----:B------:R-:W-:Y:S02]  /*8f80*/  FMUL.FTZ R93, R149, R93 ;  /* 0x0000005d955d7220 */ /* 0x000fe40000410000 */
[----:B------:R-:W-:Y:S01]  /*8f90*/  MUFU.EX2 R190, R190 ;  /* 0x000000be00be7308 */ /* 0x000fe20000000800 */
[C---:B------:R-:W-:Y:S01]  /*8fa0*/  FMUL.FTZ R94, R148.reuse, R94 ;  /* 0x0000005e945e7220 */ /* 0x040fe20000410000 */
[-C--:B--2---:R-:W-:Y:S01]  /*8fb0*/  HMMA.16816.F32.BF16 R36, R156, R128.reuse, R36 ;  /* 0x000000809c24723c */ /* 0x084fe20000041824 */
[----:B------:R-:W-:Y:S02]  /*8fc0*/  FMUL.FTZ R95, R148, R95 ;  /* 0x0000005f945f7220 */ /* 0x000fe40000410000 */
[C---:B------:R-:W-:Y:S02]  /*8fd0*/  FMUL.FTZ R96, R151.reuse, R96 ;  /* 0x0000006097607220 */ /* 0x040fe40000410000 */
[C---:B------:R-:W-:Y:S02]  /*8fe0*/  FMUL.FTZ R97, R151.reuse, R97 ;  /* 0x0000006197617220 */ /* 0x040fe40000410000 */
[C---:B------:R-:W-:Y:S01]  /*8ff0*/  FMUL.FTZ R98, R150.reuse, R98 ;  /* 0x0000006296627220 */ /* 0x040fe20000410000 */
[C---:B------:R-:W-:Y:S01]  /*9000*/  HMMA.16816.F32.BF16 R40, R144.reuse, R128, R40 ;  /* 0x000000809028723c */ /* 0x040fe20000041828 */
[----:B------:R-:W2:Y:S01]  /*9010*/  MUFU.EX2 R191, R191 ;  /* 0x000000bf00bf7308 */ /* 0x000ea20000000800 */
[----:B-1----:R-:W-:Y:S02]  /*9020*/  LDSM.16.MT88.4 R164, [R214+0x2c80] ;  /* 0x002c8000d6a4783b */ /* 0x002fe40000004200 */
[C---:B------:R-:W-:Y:S02]  /*9030*/  FMUL.FTZ R99, R150.reuse, R99 ;  /* 0x0000006396637220 */ /* 0x040fe40000410000 */
[C---:B------:R-:W-:Y:S02]  /*9040*/  FMUL.FTZ R68, R151.reuse, R68 ;  /* 0x0000004497447220 */ /* 0x040fe40000410000 */
[-C--:B------:R-:W-:Y:S01]  /*9050*/  HMMA.16816.F32.BF16 R44, R144, R130.reuse, R44 ;  /* 0x00000082902c723c */ /* 0x080fe2000004182c */
[C---:B------:R-:W-:Y:S02]  /*9060*/  FMUL.FTZ R69, R151.reuse, R69 ;  /* 0x0000004597457220 */ /* 0x040fe40000410000 */
[----:B------:R-:W-:Y:S01]  /*9070*/  MUFU.EX2 R192, R192 ;  /* 0x000000c000c07308 */ /* 0x000fe20000000800 */
[C---:B------:R-:W-:Y:S02]  /*9080*/  FMUL.FTZ R70, R150.reuse, R70 ;  /* 0x0000004696467220 */ /* 0x040fe40000410000 */
[C---:B------:R-:W-:Y:S02]  /*9090*/  FMUL.FTZ R71, R150.reuse, R71 ;  /* 0x0000004796477220 */ /* 0x040fe40000410000 */
[C---:B------:R-:W-:Y:S01]  /*90a0*/  HMMA.16816.F32.BF16 R48, R156.reuse, R130, R48 ;  /* 0x000000829c30723c */ /* 0x040fe20000041830 */
[C---:B------:R-:W-:Y:S03]  /*90b0*/  FMUL.FTZ R80, R151.reuse, R80 ;  /* 0x0000005097507220 */ /* 0x040fe60000410000 */
[C---:B------:R-:W-:Y:S01]  /*90c0*/  FMUL.FTZ R81, R151.reuse, R81 ;  /* 0x0000005197517220 */ /* 0x040fe20000410000 */
[----:B------:R-:W1:Y:S01]  /*90d0*/  MUFU.EX2 R193, R193 ;  /* 0x000000c100c17308 */ /* 0x000e620000000800 */
[C---:B------:R-:W-:Y:S02]  /*90e0*/  FMUL.FTZ R82, R150.reuse, R82 ;  /* 0x0000005296527220 */ /* 0x040fe40000410000 */
[C---:B------:R-:W-:Y:S01]  /*90f0*/  FMUL.FTZ R83, R150.reuse, R83 ;  /* 0x0000005396537220 */ /* 0x040fe20000410000 */
[-C--:B---3--:R-:W-:Y:S03]  /*9100*/  HMMA.16816.F32.BF16 R52, R156, R112.reuse, R52 ;  /* 0x000000709c34723c */ /* 0x088fe60000041834 */
[C---:B------:R-:W-:Y:S02]  /*9110*/  FMUL.FTZ R84, R151.reuse, R84 ;  /* 0x0000005497547220 */ /* 0x040fe40000410000 */
[----:B------:R-:W-:Y:S01]  /*9120*/  FMUL.FTZ R85, R151, R85 ;  /* 0x0000005597557220 */ /* 0x000fe20000410000 */
[----:B------:R-:W-:Y:S01]  /*9130*/  MUFU.EX2 R194, R194 ;  /* 0x000000c200c27308 */ /* 0x000fe20000000800 */
[C---:B------:R-:W-:Y:S02]  /*9140*/  FMUL.FTZ R86, R150.reuse, R86 ;  /* 0x0000005696567220 */ /* 0x040fe40000410000 */
[----:B------:R-:W-:Y:S01]  /*9150*/  FMUL.FTZ R87, R150, R87 ;  /* 0x0000005796577220 */ /* 0x000fe20000410000 */
[C---:B------:R-:W-:Y:S02]  /*9160*/  HMMA.16816.F32.BF16 R56, R144.reuse, R112, R56 ;  /* 0x000000709038723c */ /* 0x040fe40000041838 */
[--C-:B------:R-:W-:Y:S02]  /*9170*/  FFMA.FTZ R245, R245, c[0x0][0x2d0], -R161.reuse ;  /* 0x0000b400f5f57a23 */ /* 0x100fe400000108a1 */
[--C-:B------:R-:W-:Y:S02]  /*9180*/  FFMA.FTZ R252, R252, c[0x0][0x2d0], -R161.reuse ;  /* 0x0000b400fcfc7a23 */ /* 0x100fe400000108a1 */
[----:B------:R-:W3:Y:S01]  /*9190*/  MUFU.EX2 R195, R195 ;  /* 0x000000c300c37308 */ /* 0x000ee20000000800 */
[--C-:B------:R-:W-:Y:S01]  /*91a0*/  FFMA.FTZ R249, R249, c[0x0][0x2d0], -R161.reuse ;  /* 0x0000b400f9f97a23 */ /* 0x100fe200000108a1 */
[-C--:B------:R-:W-:Y:S01]  /*91b0*/  HMMA.16816.F32.BF16 R60, R144, R114.reuse, R60 ;  /* 0x00000072903c723c */ /* 0x080fe2000004183c */
[--C-:B------:R-:W-:Y:S03]  /*91c0*/  FFMA.FTZ R247, R247, c[0x0][0x2d0], -R161.reuse ;  /* 0x0000b400f7f77a23 */ /* 0x100fe600000108a1 */
[--C-:B------:R-:W-:Y:S02]  /*91d0*/  FFMA.FTZ R162, R162, c[0x0][0x2d0], -R161.reuse ;  /* 0x0000b400a2a27a23 */ /* 0x100fe400000108a1 */
[--C-:B------:R-:W-:Y:S02]  /*91e0*/  FFMA.FTZ R160, R160, c[0x0][0x2d0], -R161.reuse ;  /* 0x0000b400a0a07a23 */ /* 0x100fe400000108a1 */
[C---:B------:R-:W-:Y:S01]  /*91f0*/  HMMA.16816.F32.BF16 R64, R156.reuse, R114, R64 ;  /* 0x000000729c40723c */ /* 0x040fe20000041840 */
[----:B------:R-:W4:Y:S01]  /*9200*/  LDSM.16.MT88.4 R112, [R212+0x1c80] ;  /* 0x001c8000d470783b */ /* 0x000f220000004200 */
[----:B------:R-:W-:Y:S02]  /*9210*/  MUFU.EX2 R196, R196 ;  /* 0x000000c400c47308 */ /* 0x000fe40000000800 */
[----:B------:R-:W-:Y:S02]  /*9220*/  FFMA.FTZ R161, R153, c[0x0][0x2d0], -R161 ;  /* 0x0000b40099a17a23 */ /* 0x000fe400000108a1 */
[----:B------:R-:W-:Y:S01]  /*9230*/  FFMA.FTZ R179, R151, R232, R179 ;  /* 0x000000e897b37223 */ /* 0x000fe200000100b3 */
[----:B------:R-:W-:Y:S01]  /*9240*/  MOV R151, R3 ;  /* 0x0000000300977202 */ /* 0x000fe20000000f00 */
[-C--:B------:R-:W-:Y:S01]  /*9250*/  HMMA.16816.F32.BF16 R68, R156, R100.reuse, R68 ;  /* 0x000000649c44723c */ /* 0x080fe20000041844 */
[----:B------:R-:W-:Y:S03]  /*9260*/  FFMA.FTZ R155, R150, R231, R155 ;  /* 0x000000e7969b7223 */ /* 0x000fe6000001009b */
[----:B------:R-:W5:Y:S01]  /*9270*/  MUFU.EX2 R197, R197 ;  /* 0x000000c500c57308 */ /* 0x000f620000000800 */
[----:B------:R-:W-:Y:S01]  /*9280*/  FFMA.FTZ R181, R149, R230, R181 ;  /* 0x000000e695b57223 */ /* 0x000fe200000100b5 */
[----:B------:R-:W-:Y:S01]  /*9290*/  MOV R150, R2 ;  /* 0x0000000200967202 */ /* 0x000fe20000000f00 */
[----:B------:R-:W-:Y:S01]  /*92a0*/  FFMA.FTZ R189, R148, R227, R189 ;  /* 0x000000e394bd7223 */ /* 0x000fe200000100bd */
[C---:B------:R-:W-:Y:S01]  /*92b0*/  HMMA.16816.F32.BF16 R72, R144.reuse, R100, R72 ;  /* 0x000000649048723c */ /* 0x040fe20000041848 */
[----:B------:R-:W-:Y:S03]  /*92c0*/  FADD.FTZ R178, R178, R179 ;  /* 0x000000b3b2b27221 */ /* 0x000fe60000010000 */
[----:B------:R-:W-:Y:S01]  /*92d0*/  FADD.FTZ R154, R154, R155 ;  /* 0x0000009b9a9a7221 */ /* 0x000fe20000010000 */
[----:B------:R-:W-:Y:S01]  /*92e0*/  MOV R149, R0 ;  /* 0x0000000000957202 */ /* 0x000fe20000000f00 */
[----:B------:R-:W-:Y:S01]  /*92f0*/  MUFU.EX2 R198, R198 ;  /* 0x000000c600c67308 */ /* 0x000fe20000000800 */
[----:B--2---:R-:W-:Y:S01]  /*9300*/  F2FP.BF16.PACK_AB R100, R191, R190 ;  /* 0x000000bebf64723e */ /* 0x004fe200000010ff */
[-C--:B------:R-:W-:Y:S01]  /*9310*/  HMMA.16816.F32.BF16 R76, R144, R102.reuse, R76 ;  /* 0x00000066904c723c */ /* 0x080fe2000004184c */
[----:B-1----:R-:W-:Y:S03]  /*9320*/  F2FP.BF16.PACK_AB R101, R193, R192 ;  /* 0x000000c0c165723e */ /* 0x002fe600000010ff */
[----:B------:R-:W-:Y:S01]  /*9330*/  MOV R148, R152 ;  /* 0x0000009800947202 */ /* 0x000fe20000000f00 */
[----:B------:R-:W-:Y:S02]  /*9340*/  FADD.FTZ R180, R180, R181 ;  /* 0x000000b5b4b47221 */ /* 0x000fe40000010000 */
[----:B------:R-:W-:Y:S01]  /*9350*/  FADD.FTZ R188, R188, R189 ;  /* 0x000000bdbcbc7221 */ /* 0x000fe20000010000 */
[C---:B------:R-:W-:Y:S01]  /*9360*/  HMMA.16816.F32.BF16 R80, R156.reuse, R102, R80 ;  /* 0x000000669c50723c */ /* 0x040fe20000041850 */
[----:B------:R-:W1:Y:S03]  /*9370*/  MUFU.EX2 R199, R199 ;  /* 0x000000c700c77308 */ /* 0x000e660000000800 */
[----:B------:R-:W-:Y:S02]  /*9380*/  FADD.FTZ R177, R177, R178 ;  /* 0x000000b2b1b17221 */ /* 0x000fe40000010000 */
[----:B------:R-:W-:Y:S01]  /*9390*/  FADD.FTZ R183, R183, R154 ;  /* 0x0000009ab7b77221 */ /* 0x000fe20000010000 */
[----:B---3--:R-:W-:Y:S01]  /*93a0*/  F2FP.BF16.PACK_AB R102, R195, R194 ;  /* 0x000000c2c366723e */ /* 0x008fe200000010ff */
[-C--:B------:R-:W-:Y:S01]  /*93b0*/  HMMA.16816.F32.BF16 R84, R156, R104.reuse, R84 ;  /* 0x000000689c54723c */ /* 0x080fe20000041854 */
[----:B-----5:R-:W-:Y:S02]  /*93c0*/  F2FP.BF16.PACK_AB R103, R197, R196 ;  /* 0x000000c4c567723e */ /* 0x020fe400000010ff */
[----:B------:R-:W-:Y:S01]  /*93d0*/  MUFU.EX2 R243, R243 ;  /* 0x000000f300f37308 */ /* 0x000fe20000000800 */
[----:B------:R-:W-:Y:S02]  /*93e0*/  FADD.FTZ R185, R185, R180 ;  /* 0x000000b4b9b97221 */ /* 0x000fe40000010000 */
[----:B------:R-:W-:Y:S02]  /*93f0*/  FADD.FTZ R187, R187, R188 ;  /* 0x000000bcbbbb7221 */ /* 0x000fe40000010000 */
[C---:B------:R-:W-:Y:S01]  /*9400*/  HMMA.16816.F32.BF16 R88, R144.reuse, R104, R88 ;  /* 0x000000689058723c */ /* 0x040fe20000041858 */
[----:B------:R-:W-:Y:S03]  /*9410*/  FADD.FTZ R177, R176, R177 ;  /* 0x000000b1b0b17221 */ /* 0x000fe60000010000 */
[----:B------:R-:W-:Y:S01]  /*9420*/  FADD.FTZ R183, R182, R183 ;  /* 0x000000b7b6b77221 */ /* 0x000fe20000010000 */
[----:B------:R-:W2:Y:S01]  /*9430*/  MUFU.EX2 R246, R246 ;  /* 0x000000f600f67308 */ /* 0x000ea20000000800 */
[----:B------:R-:W-:Y:S02]  /*9440*/  FADD.FTZ R185, R184, R185 ;  /* 0x000000b9b8b97221 */ /* 0x000fe40000010000 */
[-C--:B------:R-:W-:Y:S01]  /*9450*/  HMMA.16816.F32.BF16 R92, R144, R106.reuse, R92 ;  /* 0x0000006a905c723c */ /* 0x080fe2000004185c */
[----:B-1----:R-:W-:Y:S03]  /*9460*/  F2FP.BF16.PACK_AB R104, R199, R198 ;  /* 0x000000c6c768723e */ /* 0x002fe600000010ff */
[----:B------:R-:W-:Y:S02]  /*9470*/  FADD.FTZ R186, R186, R187 ;  /* 0x000000bbbaba7221 */ /* 0x000fe40000010000 */
[----:B------:R-:W-:Y:S01]  /*9480*/  FADD.FTZ R190, R190, R177 ;  /* 0x000000b1bebe7221 */ /* 0x000fe20000010000 */
[----:B------:R-:W-:Y:S01]  /*9490*/  MUFU.EX2 R245, R245 ;  /* 0x000000f500f57308 */ /* 0x000fe20000000800 */
[----:B------:R-:W-:Y:S01]  /*94a0*/  HMMA.16816.F32.BF16 R96, R156, R106, R96 ;  /* 0x0000006a9c60723c */ /* 0x000fe20000041860 */
[----:B------:R-:W-:Y:S03]  /*94b0*/  FADD.FTZ R192, R192, R183 ;  /* 0x000000b7c0c07221 */ /* 0x000fe60000010000 */
[----:B------:R-:W-:Y:S02]  /*94c0*/  FADD.FTZ R198, R198, R185 ;  /* 0x000000b9c6c67221 */ /* 0x000fe40000010000 */
[----:B------:R-:W-:Y:S01]  /*94d0*/  FADD.FTZ R191, R191, R190 ;  /* 0x000000bebfbf7221 */ /* 0x000fe20000010000 */
[----:B------:R-:W-:Y:S01]  /*94e0*/  F2FP.BF16.PACK_AB R158, R136, R127 ;  /* 0x0000007f889e723e */ /* 0x000fe200000010ff */
[-C--:B------:R-:W-:Y:S01]  /*94f0*/  HMMA.16816.F32.BF16 R4, R100, R108.reuse, R4 ;  /* 0x0000006c6404723c */ /* 0x080fe20000041804 */
[----:B------:R-:W1:Y:S03]  /*9500*/  MUFU.EX2 R252, R252 ;  /* 0x000000fc00fc7308 */ /* 0x000e660000000800 */
[----:B------:R-:W-:Y:S01]  /*9510*/  F2FP.BF16.PACK_AB R159, R138, R121 ;  /* 0x000000798a9f723e */ /* 0x000fe200000010ff */
[----:B------:R-:W-:Y:S01]  /*9520*/  FADD.FTZ R193, R193, R192 ;  /* 0x000000c0c1c17221 */ /* 0x000fe20000010000 */
[----:B--2---:R-:W-:Y:S01]  /*9530*/  F2FP.BF16.PACK_AB R106, R246, R243 ;  /* 0x000000f3f66a723e */ /* 0x004fe200000010ff */
[----:B------:R-:W-:Y:S02]  /*9540*/  FADD.FTZ R198, R199, R198 ;  /* 0x000000c6c7c67221 */ /* 0x000fe40000010000 */
[----:B------:R-:W-:Y:S02]  /*9550*/  FADD.FTZ R194, R194, R191 ;  /* 0x000000bfc2c27221 */ /* 0x000fe40000010000 */
[----:B------:R-:W2:Y:S01]  /*9560*/  MUFU.EX2 R249, R249 ;  /* 0x000000f900f97308 */ /* 0x000ea20000000800 */
[----:B------:R-:W-:Y:S02]  /*9570*/  FADD.FTZ R196, R196, R193 ;  /* 0x000000c1c4c47221 */ /* 0x000fe40000010000 */
[----:B------:R-:W-:Y:S02]  /*9580*/  FADD.FTZ R243, R243, R198 ;  /* 0x000000c6f3f37221 */ /* 0x000fe40000010000 */
[----:B------:R-:W-:Y:S02]  /*9590*/  FADD.FTZ R194, R195, R194 ;  /* 0x000000c2c3c27221 */ /* 0x000fe40000010000 */
[----:B------:R-:W-:Y:S02]  /*95a0*/  FADD.FTZ R197, R197, R196 ;  /* 0x000000c4c5c57221 */ /* 0x000fe40000010000 */
[----:B------:R-:W-:Y:S01]  /*95b0*/  FADD.FTZ R243, R246, R243 ;  /* 0x000000f3f6f37221 */ /* 0x000fe20000010000 */
[----:B------:R-:W3:Y:S01]  /*95c0*/  MUFU.EX2 R247, R247 ;  /* 0x000000f700f77308 */ /* 0x000ee20000000800 */
[C---:B-1----:R-:W-:Y:S01]  /*95d0*/  F2FP.BF16.PACK_AB R105, R252.reuse, R245 ;  /* 0x000000f5fc69723e */ /* 0x042fe200000010ff */
[----:B------:R-:W-:Y:S04]  /*95e0*/  FADD.FTZ R245, R245, R186 ;  /* 0x000000baf5f57221 */ /* 0x000fe80000010000 */
[----:B------:R-:W-:Y:S04]  /*95f0*/  FADD.FTZ R252, R252, R245 ;  /* 0x000000f5fcfc7221 */ /* 0x000fe80000010000 */
[----:B------:R-:W-:Y:S01]  /*9600*/  MUFU.EX2 R251, R251 ;  /* 0x000000fb00fb7308 */ /* 0x000fe20000000800 */
[----:B--2---:R-:W-:Y:S09]  /*9610*/  FADD.FTZ R252, R249, R252 ;  /* 0x000000fcf9fc7221 */ /* 0x004ff20000010000 */
[----:B------:R-:W1:Y:S01]  /*9620*/  MUFU.EX2 R250, R250 ;  /* 0x000000fa00fa7308 */ /* 0x000e620000000800 */
[C---:B---3--:R-:W-:Y:S01]  /*9630*/  F2FP.BF16.PACK_AB R107, R247.reuse, R249 ;  /* 0x000000f9f76b723e */ /* 0x048fe200000010ff */
[----:B------:R-:W-:Y:S08]  /*9640*/  FADD.FTZ R252, R247, R252 ;  /* 0x000000fcf7fc7221 */ /* 0x000ff00000010000 */
[----:B------:R-:W2:Y:S01]  /*9650*/  MUFU.EX2 R248, R248 ;  /* 0x000000f800f87308 */ /* 0x000ea20000000800 */
[C---:B------:R-:W-:Y:S08]  /*9660*/  HMMA.16816.F32.BF16 R8, R104.reuse, R108, R8 ;  /* 0x0000006c6808723c */ /* 0x040ff00000041808 */
[-C--:B------:R-:W-:Y:S01]  /*9670*/  HMMA.16816.F32.BF16 R12, R104, R110.reuse, R12 ;  /* 0x0000006e680c723c */ /* 0x080fe2000004180c */
[----:B------:R-:W3:Y:S03]  /*9680*/  MUFU.EX2 R244, R244 ;  /* 0x000000f400f47308 */ /* 0x000ee60000000800 */
[C---:B-1----:R-:W-:Y:S01]  /*9690*/  F2FP.BF16.PACK_AB R156, R250.reuse, R251 ;  /* 0x000000fbfa9c723e */ /* 0x042fe200000010ff */
[----:B------:R-:W-:Y:S03]  /*96a0*/  FADD.FTZ R251, R251, R194 ;  /* 0x000000c2fbfb7221 */ /* 0x000fe60000010000 */
[C---:B------:R-:W-:Y:S01]  /*96b0*/  HMMA.16816.F32.BF16 R16, R100.reuse, R110, R16 ;  /* 0x0000006e6410723c */ /* 0x040fe20000041810 */
[----:B------:R-:W1:Y:S02]  /*96c0*/  LDSM.16.MT88.4 R108, [R212+0x2880] ;  /* 0x00288000d46c783b */ /* 0x000e640000004200 */
[----:B------:R5:W1:Y:S01]  /*96d0*/  MUFU.EX2 R120, R162 ;  /* 0x000000a200787308 */ /* 0x000a620000000800 */
[----:B------:R-:W-:Y:S02]  /*96e0*/  FADD.FTZ R251, R250, R251 ;  /* 0x000000fbfafb7221 */ /* 0x000fe40000010000 */
[----:B--2---:R-:W-:Y:S02]  /*96f0*/  FADD.FTZ R197, R248, R197 ;  /* 0x000000c5f8c57221 */ /* 0x004fe40000010000 */
[-C--:B----4-:R-:W-:Y:S05]  /*9700*/  HMMA.16816.F32.BF16 R20, R100, R112.reuse, R20 ;  /* 0x000000706414723c */ /* 0x090fea0000041814 */
[----:B------:R2:W-:Y:S03]  /*9710*/  MUFU.EX2 R137, R160 ;  /* 0x000000a000897308 */ /* 0x0005e60000000800 */
[C---:B------:R-:W-:Y:S01]  /*9720*/  HMMA.16816.F32.BF16 R24, R104.reuse, R112, R24 ;  /* 0x000000706818723c */ /* 0x040fe20000041818 */
[C---:B---3--:R-:W-:Y:S03]  /*9730*/  F2FP.BF16.PACK_AB R157, R244.reuse, R248 ;  /* 0x000000f8f49d723e */ /* 0x048fe600000010ff */
[----:B------:R-:W-:Y:S03]  /*9740*/  FADD.FTZ R197, R244, R197 ;  /* 0x000000c5f4c57221 */ /* 0x000fe60000010000 */
[----:B------:R1:W3:Y:S01]  /*9750*/  MUFU.EX2 R153, R161 ;  /* 0x000000a100997308 */ /* 0x0002e20000000800 */
[-C--:B------:R-:W-:Y:S01]  /*9760*/  HMMA.16816.F32.BF16 R28, R104, R114.reuse, R28 ;  /* 0x00000072681c723c */ /* 0x080fe2000004181c */
[----:B-----5:R-:W-:Y:S07]  /*9770*/  F2FP.BF16.PACK_AB R162, R139, R122 ;  /* 0x0000007a8ba2723e */ /* 0x020fee00000010ff */
[C---:B------:R-:W-:Y:S01]  /*9780*/  HMMA.16816.F32.BF16 R32, R100.reuse, R114, R32 ;  /* 0x000000726420723c */ /* 0x040fe20000041820 */
[----:B------:R-:W4:Y:S03]  /*9790*/  LDSM.16.MT88.4 R112, [R214+0x3480] ;  /* 0x00348000d670783b */ /* 0x000f260000004200 */
[----:B--2---:R-:W-:Y:S04]  /*97a0*/  F2FP.BF16.PACK_AB R160, R126, R124 ;  /* 0x0000007c7ea0723e */ /* 0x004fe800000010ff */
[-C--:B------:R-:W-:Y:S01]  /*97b0*/  HMMA.16816.F32.BF16 R36, R100, R116.reuse, R36 ;  /* 0x000000746424723c */ /* 0x080fe20000041824 */
[----:B-1----:R-:W-:Y:S07]  /*97c0*/  F2FP.BF16.PACK_AB R161, R120, R125 ;  /* 0x0000007d78a1723e */ /* 0x002fee00000010ff */
[C---:B------:R-:W-:Y:S01]  /*97d0*/  HMMA.16816.F32.BF16 R40, R104.reuse, R116, R40 ;  /* 0x000000746828723c */ /* 0x040fe20000041828 */
[----:B---3--:R-:W-:Y:S07]  /*97e0*/  F2FP.BF16.PACK_AB R163, R153, R137 ;  /* 0x0000008999a3723e */ /* 0x008fee00000010ff */
[-C--:B------:R-:W-:Y:S08]  /*97f0*/  HMMA.16816.F32.BF16 R44, R104, R118.reuse, R44 ;  /* 0x00000076682c723c */ /* 0x080ff0000004182c */
[C---:B------:R-:W-:Y:S01]  /*9800*/  HMMA.16816.F32.BF16 R48, R100.reuse, R118, R48 ;  /* 0x000000766430723c */ /* 0x040fe20000041830 */
[----:B------:R-:W1:Y:S07]  /*9810*/  LDSM.16.MT88.4 R116, [R212+0x3480] ;  /* 0x00348000d474783b */ /* 0x000e6e0000004200 */
[-C--:B------:R-:W-:Y:S08]  /*9820*/  HMMA.16816.F32.BF16 R52, R100, R108.reuse, R52 ;  /* 0x0000006c6434723c */ /* 0x080ff00000041834 */
[C---:B------:R-:W-:Y:S08]  /*9830*/  HMMA.16816.F32.BF16 R56, R104.reuse, R108, R56 ;  /* 0x0000006c6838723c */ /* 0x040ff00000041838 */
[-C--:B------:R-:W-:Y:S08]  /*9840*/  HMMA.16816.F32.BF16 R60, R104, R110.reuse, R60 ;  /* 0x0000006e683c723c */ /* 0x080ff0000004183c */
[C---:B------:R-:W-:Y:S01]  /*9850*/  HMMA.16816.F32.BF16 R64, R100.reuse, R110, R64 ;  /* 0x0000006e6440723c */ /* 0x040fe20000041840 */
[----:B------:R-:W2:Y:S07]  /*9860*/  LDSM.16.MT88.4 R108, [R212+0x2080] ;  /* 0x00208000d46c783b */ /* 0x000eae0000004200 */
[-C--:B----4-:R-:W-:Y:S08]  /*9870*/  HMMA.16816.F32.BF16 R68, R100, R112.reuse, R68 ;  /* 0x000000706444723c */ /* 0x090ff00000041844 */
[C---:B------:R-:W-:Y:S08]  /*9880*/  HMMA.16816.F32.BF16 R72, R104.reuse, R112, R72 ;  /* 0x000000706848723c */ /* 0x040ff00000041848 */
[-C--:B------:R-:W-:Y:S08]  /*9890*/  HMMA.16816.F32.BF16 R76, R104, R114.reuse, R76 ;  /* 0x00000072684c723c */ /* 0x080ff0000004184c */
[C---:B------:R-:W-:Y:S08]  /*98a0*/  HMMA.16816.F32.BF16 R80, R100.reuse, R114, R80 ;  /* 0x000000726450723c */ /* 0x040ff00000041850 */
[-C--:B-1----:R-:W-:Y:S08]  /*98b0*/  HMMA.16816.F32.BF16 R84, R100, R116.reuse, R84 ;  /* 0x000000746454723c */ /* 0x082ff00000041854 */
[C---:B------:R-:W-:Y:S08]  /*98c0*/  HMMA.16816.F32.BF16 R88, R104.reuse, R116, R88 ;  /* 0x000000746858723c */ /* 0x040ff00000041858 */
[-C--:B------:R-:W-:Y:S08]  /*98d0*/  HMMA.16816.F32.BF16 R92, R104, R118.reuse, R92 ;  /* 0x00000076685c723c */ /* 0x080ff0000004185c */
[----:B------:R-:W-:Y:S08]  /*98e0*/  HMMA.16816.F32.BF16 R96, R100, R118, R96 ;  /* 0x000000766460723c */ /* 0x000ff00000041860 */
[-C--:B------:R-:W-:Y:S01]  /*98f0*/  HMMA.16816.F32.BF16 R144, R156, R132.reuse, R4 ;  /* 0x000000849c90723c */ /* 0x080fe20000041804 */
[----:B------:R-:W1:Y:S07]  /*9900*/  LDSM.16.MT88.4 R4, [R212+0x3880] ;  /* 0x00388000d404783b */ /* 0x000e6e0000004200 */
[C---:B------:R-:W-:Y:S07]  /*9910*/  HMMA.16816.F32.BF16 R140, R160.reuse, R132, R8 ;  /* 0x00000084a08c723c */ /* 0x040fee0000041808 */
[----:B------:R-:W-:Y:S02]  /*9920*/  MOV R11, R139 ;  /* 0x0000008b000b7202 */ /* 0x000fe40000000f00 */
[----:B------:R-:W-:Y:S03]  /*9930*/  MOV R10, R138 ;  /* 0x0000008a000a7202 */ /* 0x000fe60000000f00 */
[----:B------:R-:W-:Y:S02]  /*9940*/  MOV R9, R137 ;  /* 0x0000008900097202 */ /* 0x000fe40000000f00 */
[----:B------:R-:W-:Y:S02]  /*9950*/  MOV R8, R136 ;  /* 0x0000008800087202 */ /* 0x000fe40000000f00 */
[-C--:B------:R-:W-:Y:S07]  /*9960*/  HMMA.16816.F32.BF16 R136, R160, R134.reuse, R12 ;  /* 0x00000086a088723c */ /* 0x080fee000004180c */
[----:B------:R-:W-:Y:S01]  /*9970*/  MOV R12, R127 ;  /* 0x0000007f000c7202 */ /* 0x000fe20000000f00 */
[C---:B------:R-:W-:Y:S01]  /*9980*/  HMMA.16816.F32.BF16 R132, R156.reuse, R134, R16 ;  /* 0x000000869c84723c */ /* 0x040fe20000041810 */
[----:B------:R-:W-:Y:S03]  /*9990*/  MOV R15, R122 ;  /* 0x0000007a000f7202 */ /* 0x000fe60000000f00 */
[----:B------:R-:W-:Y:S01]  /*99a0*/  MOV R14, R121 ;  /* 0x00000079000e7202 */ /* 0x000fe20000000f00 */
[----:B------:R-:W-:Y:S01]  /*99b0*/  FADD.FTZ R251, R12, R251 ;  /* 0x000000fb0cfb7221 */ /* 0x000fe20000010000 */
[----:B------:R-:W-:Y:S02]  /*99c0*/  MOV R13, R120 ;  /* 0x00000078000d7202 */ /* 0x000fe40000000f00 */
[-C--:B--2---:R-:W-:Y:S01]  /*99d0*/  HMMA.16816.F32.BF16 R128, R156, R108.reuse, R20 ;  /* 0x0000006c9c80723c */ /* 0x084fe20000041814 */
[----:B------:R-:W-:Y:S03]  /*99e0*/  MOV R19, R126 ;  /* 0x0000007e00137202 */ /* 0x000fe60000000f00 */
[----:B------:R-:W-:Y:S01]  /*99f0*/  MOV R18, R125 ;  /* 0x0000007d00127202 */ /* 0x000fe20000000f00 */
[----:B------:R-:W-:Y:S01]  /*9a00*/  FADD.FTZ R197, R14, R197 ;  /* 0x000000c50ec57221 */ /* 0x000fe20000010000 */
[----:B------:R-:W-:Y:S01]  /*9a10*/  MOV R17, R124 ;  /* 0x0000007c00117202 */ /* 0x000fe20000000f00 */
[----:B------:R-:W-:Y:S01]  /*9a20*/  FADD.FTZ R232, R8, R251 ;  /* 0x000000fb08e87221 */ /* 0x000fe20000010000 */
[C---:B------:R-:W-:Y:S01]  /*9a30*/  HMMA.16816.F32.BF16 R124, R160.reuse, R108, R24 ;  /* 0x0000006ca07c723c */ /* 0x040fe20000041818 */
[----:B------:R-:W-:Y:S03]  /*9a40*/  FADD.FTZ R252, R18, R252 ;  /* 0x000000fc12fc7221 */ /* 0x000fe60000010000 */
[----:B------:R-:W-:Y:S02]  /*9a50*/  FADD.FTZ R243, R17, R243 ;  /* 0x000000f311f37221 */ /* 0x000fe40000010000 */
[----:B------:R-:W-:Y:S02]  /*9a60*/  FADD.FTZ R252, R13, R252 ;  /* 0x000000fc0dfc7221 */ /* 0x000fe40000010000 */
[-C--:B------:R-:W-:Y:S01]  /*9a70*/  HMMA.16816.F32.BF16 R120, R160, R110.reuse, R28 ;  /* 0x0000006ea078723c */ /* 0x080fe2000004181c */
[----:B------:R-:W-:Y:S03]  /*9a80*/  FADD.FTZ R243, R19, R243 ;  /* 0x000000f313f37221 */ /* 0x000fe60000010000 */
[----:B------:R-:W-:Y:S02]  /*9a90*/  FADD.FTZ R252, R9, R252 ;  /* 0x000000fc09fc7221 */ /* 0x000fe40000010000 */
[----:B------:R-:W-:Y:S02]  /*9aa0*/  FADD.FTZ R243, R15, R243 ;  /* 0x000000f30ff37221 */ /* 0x000fe40000010000 */
[C---:B------:R-:W-:Y:S01]  /*9ab0*/  HMMA.16816.F32.BF16 R116, R156.reuse, R110, R32 ;  /* 0x0000006e9c74723c */ /* 0x040fe20000041820 */
[----:B------:R-:W-:Y:S03]  /*9ac0*/  FADD.FTZ R231, R10, R197 ;  /* 0x000000c50ae77221 */ /* 0x000fe60000010000 */
[----:B------:R-:W-:Y:S02]  /*9ad0*/  FADD.FTZ R230, R11, R243 ;  /* 0x000000f30be67221 */ /* 0x000fe40000010000 */
[----:B------:R-:W-:Y:S02]  /*9ae0*/  FADD.FTZ R227, R153, R252 ;  /* 0x000000fc99e37221 */ /* 0x000fe40000010000 */
        /* <DEDUP_REMOVED lines=12> */
[-C--:B-1----:R-:W-:Y:S08]  /*9bb0*/  HMMA.16816.F32.BF16 R84, R156, R4.reuse, R84 ;  /* 0x000000049c54723c */ /* 0x082ff00000041854 */
[C---:B------:R-:W-:Y:S08]  /*9bc0*/  HMMA.16816.F32.BF16 R88, R160.reuse, R4, R88 ;  /* 0x00000004a058723c */ /* 0x040ff00000041858 */
[-C--:B------:R-:W-:Y:S08]  /*9bd0*/  HMMA.16816.F32.BF16 R92, R160, R6.reuse, R92 ;  /* 0x00000006a05c723c */ /* 0x080ff0000004185c */
[----:B------:R-:W-:Y:S01]  /*9be0*/  HMMA.16816.F32.BF16 R96, R156, R6, R96 ;  /* 0x000000069c60723c */ /* 0x000fe20000041860 */
[----:B------:R-:W-:-:S07]  /*9bf0*/  @P0 BRA `(.L_x_198) ;  /* 0xffffbbe000000947 */ /* 0x000fce000383ffff */
.L_x_179:
[----:B------:R-:W1:Y:S01]  /*9c00*/  S2UR UR10, SR_CTAID.X ;  /* 0x00000000000a79c3 */ /* 0x000e620000002500 */
[----:B------:R-:W-:Y:S01]  /*9c10*/  ULDC.64 UR4, c[0x0][0x2c8] ;  /* 0x0000b20000047ab9 */ /* 0x000fe20000000a00 */
[----:B------:R-:W-:Y:S01]  /*9c20*/  PLOP3.LUT P0, PT, PT, PT, UP1, 0x40, 0x0 ;  /* 0x000000000000781c */ /* 0x000fe20003f0e818 */
[----:B-1----:R-:W-:-:S04]  /*9c30*/  ULEA UR10, UR10, 0x7f, 0x7 ;  /* 0x0000007f0a0a7891 */ /* 0x002fc8000f8e383f */
[----:B------:R-:W-:-:S03]  /*9c40*/  UIMAD.WIDE.U32 UR12, UR10, UR4, URZ ;  /* 0x000000040a0c72a5 */ /* 0x000fc6000f8e003f */
[----:B------:R-:W-:Y:S02]  /*9c50*/  ULDC UR4, c[0x0][0x168] ;  /* 0x00005a0000047ab9 */ /* 0x000fe40000000800 */
[----:B------:R-:W-:Y:S02]  /*9c60*/  @UP2 USHF.R.U32.HI UR10, URZ, UR5, UR13 ;  /* 0x000000053f0a2299 */ /* 0x000fe4000801160d */
[----:B------:R-:W-:Y:S02]  /*9c70*/  UIADD3 UR4, -UR4, 0x1, URZ ;  /* 0x0000000104047890 */ /* 0x000fe4000fffe13f */
[----:B------:R-:W-:Y:S02]  /*9c80*/  ULDC UR5, c[0x0][0x1d0] ;  /* 0x0000740000057ab9 */ /* 0x000fe40000000800 */
[----:B------:R-:W-:-:S03]  /*9c90*/  UIADD3 UR11, UR10, UR5, UR4 ;  /* 0x000000050a0b7290 */ /* 0x000fc6000fffe004 */
[----:B------:R-:W-:Y:S02]  /*9ca0*/  ULDC UR10, c[0x0][0x324] ;  /* 0x0000c900000a7ab9 */ /* 0x000fe40000000800 */
[----:B------:R-:W-:Y:S01]  /*9cb0*/  UIADD3 UR10, UR11, -UR10, URZ ;  /* 0x8000000a0b0a7290 */ /* 0x000fe2000fffe03f */
[----:B------:R-:W-:Y:S05]  /*9cc0*/  @P0 BRA `(.L_x_199) ;  /* 0x0000014000000947 */ /* 0x000fea0003800000 */
        /* <DEDUP_REMOVED lines=11> */
.L_x_200:
[----:B------:R-:W-:Y:S02]  /*9d80*/  ULDC UR4, c[0x0][0x32c] ;  /* 0x0000cb0000047ab9 */ /* 0x000fe40000000800 */
[----:B------:R-:W-:-:S03]  /*9d90*/  UISETP.NE.AND UP0, UPT, UR4, 0x1, UPT ;  /* 0x000000010400788c */ /* 0x000fc6000bf05270 */
[----:B------:R-:W-:Y:S02]  /*9da0*/  ULDC.64 UR4, c[0x0][0x330] ;  /* 0x0000cc0000047ab9 */ /* 0x000fe40000000a00 */
[----:B------:R-:W-:-:S06]  /*9db0*/  UIMAD.WIDE.U32 UR12, UR11, UR4, URZ ;  /* 0x000000040b0c72a5 */ /* 0x000fcc000f8e003f */
[----:B------:R-:W-:Y:S02]  /*9dc0*/  @UP0 USHF.R.U32.HI UR11, URZ, UR5, UR13 ;  /* 0x000000053f0b0299 */ /* 0x000fe4000801160d */
.L_x_201:
[----:B------:R-:W-:Y:S02]  /*9dd0*/  ULDC UR4, c[0x0][0x32c] ;  /* 0x0000cb0000047ab9 */ /* 0x000fe40000000800 */
[----:B------:R-:W-:-:S04]  /*9de0*/  UIMAD UR4, UR11, UR4, URZ ;  /* 0x000000040b0472a4 */ /* 0x000fc8000f8e023f */
[----:B------:R-:W-:-:S04]  /*9df0*/  UISETP.LT.AND UP0, UPT, UR10, UR4, UPT ;  /* 0x000000040a00728c */ /* 0x000fc8000bf01270 */
[----:B------:R-:W-:-:S04]  /*9e00*/  USEL UR10, UR10, UR4, !UP0 ;  /* 0x000000040a0a7287 */ /* 0x000fc8000c000000 */
.L_x_199:
[----:B------:R-:W-:-:S04]  /*9e10*/  UIADD3 UR10, UR10, 0x2f, URZ ;  /* 0x0000002f0a0a7890 */ /* 0x000fc8000fffe03f */
[----:B------:R-:W-:-:S04]  /*9e20*/  UIMAD.WIDE UR4, UR10, 0x2aaaaaab, URZ ;  /* 0x2aaaaaab0a0478a5 */ /* 0x000fc8000f8e023f */
[----:B------:R-:W-:-:S04]  /*9e30*/  USHF.R.U32.HI UR4, URZ, 0x1f, UR5 ;  /* 0x0000001f3f047899 */ /* 0x000fc80008011605 */
[----:B------:R-:W-:-:S04]  /*9e40*/  ULEA.HI.SX32 UR4, UR5, UR4, 0x1d ;  /* 0x0000000405047291 */ /* 0x000fc8000f8fea3f */
[----:B------:R-:W-:-:S04]  /*9e50*/  UISETP.LT.AND UP0, UPT, UR6, UR4, UPT ;  /* 0x000000040600728c */ /* 0x000fc8000bf01270 */
[----:B------:R-:W-:-:S06]  /*9e60*/  USEL UR4, UR6, UR4, !UP0 ;  /* 0x0000000406047287 */ /* 0x000fcc000c000000 */
[----:B------:R-:W-:-:S13]  /*9e70*/  ISETP.GE.AND P0, PT, R233, UR4, PT ;  /* 0x00000004e9007c0c */ /* 0x000fda000bf06270 */
[----:B------:R-:W-:Y:S05]  /*9e80*/  @!P0 BRA `(.L_x_202) ;  /* 0x0000303000008947 */ /* 0x000fea0003800000 */
[C---:B------:R-:W-:Y:S02]  /*9e90*/  IADD3 R246, P0, R234.reuse, 0x20, RZ ;  /* 0x00000020eaf67810 */ /* 0x040fe40007f1e0ff */
[----:B------:R-:W-:Y:S02]  /*9ea0*/  IADD3 R244, P2, R234, 0x40, RZ ;  /* 0x00000040eaf47810 */ /* 0x000fe40007f5e0ff */
[C---:B------:R-:W-:Y:S01]  /*9eb0*/  IADD3 R242, P1, R220.reuse, 0x20, RZ ;  /* 0x00000020dcf27810 */ /* 0x040fe20007f3e0ff */
[--C-:B------:R-:W-:Y:S01]  /*9ec0*/  IMAD.X R245, RZ, RZ, R237.reuse, P0 ;  /* 0x000000fffff57224 */ /* 0x100fe200000e06ed */
[----:B------:R-:W-:Y:S01]  /*9ed0*/  IADD3 R240, P0, R220, 0x40, RZ ;  /* 0x00000040dcf07810 */ /* 0x000fe20007f1e0ff */
[----:B------:R-:W-:Y:S02]  /*9ee0*/  IMAD.X R243, RZ, RZ, R237, P2 ;  /* 0x000000fffff37224 */ /* 0x000fe400010e06ed */
[--C-:B------:R-:W-:Y:S02]  /*9ef0*/  IMAD.X R241, RZ, RZ, R229.reuse, P1 ;  /* 0x000000fffff17224 */ /* 0x100fe400008e06e5 */
[----:B------:R-:W-:-:S02]  /*9f00*/  IMAD.X R239, RZ, RZ, R229, P0 ;  /* 0x000000ffffef7224 */ /* 0x000fc400000e06e5 */
.L_x_205:
[----:B------:R-:W-:Y:S04]  /*9f10*/  DEPBAR.LE SB0, 0x0 ;  /* 0x000080000000791a */ /* 0x000fe80000000000 */
[----:B------:R-:W-:Y:S01]  /*9f20*/  BAR.SYNC.DEFER_BLOCKING 0x0 ;  /* 0x0000000000007b1d */ /* 0x000fe20000010000 */
[----:B------:R-:W-:Y:S01]  /*9f30*/  ISETP.LT.AND P0, PT, R233, UR6, PT ;  /* 0x00000006e9007c0c */ /* 0x000fe2000bf01270 */
[----:B------:R-:W-:Y:S01]  /*9f40*/  IMAD.MOV.U32 R148, RZ, RZ, R3 ;  /* 0x000000ffff947224 */ /* 0x000fe200078e0003 */
[----:B------:R-:W-:Y:S01]  /*9f50*/  MOV R153, R2 ;  /* 0x0000000200997202 */ /* 0x000fe20000000f00 */
[----:B------:R-:W-:Y:S02]  /*9f60*/  IMAD.MOV.U32 R149, RZ, RZ, R0 ;  /* 0x000000ffff957224 */ /* 0x000fe400078e0000 */
        /* <DEDUP_REMOVED lines=18> */
[-C--:B------:R-:W-:Y:S02]  /*a090*/  IADD3 R10, P0, R234, R16.reuse, RZ ;  /* 0x00000010ea0a7210 */ /* 0x080fe40007f1e0ff */
[-C--:B------:R-:W-:Y:S01]  /*a0a0*/  IADD3 R8, P1, R244, R16.reuse, RZ ;  /* 0x00000010f4087210 */ /* 0x080fe20007f3e0ff */
[----:B------:R-:W-:Y:S01]  /*a0b0*/  IMAD.IADD R4, R17, 0x1, R5 ;  /* 0x0000000111047824 */ /* 0x000fe200078e0205 */
[----:B------:R-:W-:Y:S03]  /*a0c0*/  LEA R14, P2, R10, c[0x0][0x1f8], 0x1 ;  /* 0x00007e000a0e7a11 */ /* 0x000fe600078408ff */
[----:B------:R-:W-:Y:S01]  /*a0d0*/  IMAD.X R5, R4, 0x1, R237, P0 ;  /* 0x0000000104057824 */ /* 0x000fe200000e06ed */
[-C--:B------:R-:W-:Y:S01]  /*a0e0*/  IADD3 R6, P0, R246, R16.reuse, RZ ;  /* 0x00000010f6067210 */ /* 0x080fe20007f1e0ff */
[----:B------:R-:W-:Y:S03]  /*a0f0*/  IMAD.X R7, R4, 0x1, R243, P1 ;  /* 0x0000000104077824 */ /* 0x000fe600008e06f3 */
[----:B------:R-:W-:Y:S01]  /*a100*/  LEA.HI.X R15, R10, c[0x0][0x1fc], R5, 0x1, P2 ;  /* 0x00007f000a0f7a11 */ /* 0x000fe200010f0c05 */
[----:B------:R-:W-:Y:S01]  /*a110*/  IMAD.X R5, R4, 0x1, R245, P0 ;  /* 0x0000000104057824 */ /* 0x000fe200000e06f5 */
[C---:B------:R-:W-:Y:S02]  /*a120*/  LEA R12, P2, R6.reuse, c[0x0][0x1f8], 0x1 ;  /* 0x00007e00060c7a11 */ /* 0x040fe400078408ff */
[----:B------:R-:W-:Y:S01]  /*a130*/  @!P3 IADD3 R9, P0, R225, R16, RZ ;  /* 0x00000010e109b210 */ /* 0x000fe20007f1e0ff */
[----:B------:R-:W-:Y:S01]  /*a140*/  @!PT LDS RZ, [RZ] ;  /* 0x00000000fffff984 */ /* 0x000fe20000000800 */
[----:B------:R-:W-:Y:S01]  /*a150*/  @!PT LDS RZ, [RZ] ;  /* 0x00000000fffff984 */ /* 0x000fe20000000800 */
[----:B------:R-:W-:Y:S01]  /*a160*/  @!PT LDS RZ, [RZ] ;  /* 0x00000000fffff984 */ /* 0x000fe20000000800 */
[----:B------:R4:W-:Y:S01]  /*a170*/  LDGSTS.E.BYPASS.LTC128B.128 [R218+0x1880], [R14.64], !P6 ;  /* 0x018800000eda7fae */ /* 0x0009e2000f101d48 */
[----:B------:R-:W-:Y:S02]  /*a180*/  LEA.HI.X R13, R6, c[0x0][0x1fc], R5, 0x1, P2 ;  /* 0x00007f00060d7a11 */ /* 0x000fe400010f0c05 */
[C---:B------:R-:W-:Y:S01]  /*a190*/  @!P3 IADD3 R5, P2, R9.reuse, R234, RZ ;  /* 0x000000ea0905b210 */ /* 0x040fe20007f5e0ff */
[----:B------:R-:W-:Y:S01]  /*a1a0*/  @!P3 IMAD.X R4, R4, 0x1, R224, P0 ;  /* 0x000000010404b824 */ /* 0x000fe200000e06e0 */
[C---:B------:R-:W-:Y:S01]  /*a1b0*/  LEA R10, P1, R8.reuse, c[0x0][0x1f8], 0x1 ;  /* 0x00007e00080a7a11 */ /* 0x040fe200078208ff */
[----:B------:R4:W-:Y:S03]  /*a1c0*/  LDGSTS.E.BYPASS.LTC128B.128 [R218+0x2480], [R12.64], !P5 ;  /* 0x024800000cda7fae */ /* 0x0009e6000e901d48 */
[----:B------:R-:W-:Y:S01]  /*a1d0*/  LEA.HI.X R11, R8, c[0x0][0x1fc], R7, 0x1, P1 ;  /* 0x00007f00080b7a11 */ /* 0x000fe200008f0c07 */
[C---:B------:R-:W-:Y:S01]  /*a1e0*/  @!P3 IMAD.X R8, R4.reuse, 0x1, R237, P2 ;  /* 0x000000010408b824 */ /* 0x040fe200010e06ed */
[----:B------:R-:W-:Y:S02]  /*a1f0*/  @!P3 IADD3 R6, P1, R9, R246, RZ ;  /* 0x000000f60906b210 */ /* 0x000fe40007f3e0ff */
[----:B------:R-:W-:Y:S01]  /*a200*/  @!P3 LEA R18, P2, R5, c[0x0][0x1f8], 0x1 ;  /* 0x00007e000512ba11 */ /* 0x000fe200078408ff */
[----:B------:R4:W-:Y:S01]  /*a210*/  LDGSTS.E.BYPASS.LTC128B.128 [R218+0x3080], [R10.64], !P4 ;  /* 0x030800000ada7fae */ /* 0x0009e2000e101d48 */
[----:B------:R-:W-:Y:S01]  /*a220*/  @!P3 IADD3 R9, P0, R9, R244, RZ ;  /* 0x000000f40909b210 */ /* 0x000fe20007f1e0ff */
[----:B------:R-:W-:Y:S01]  /*a230*/  @!P3 IMAD.X R7, R4, 0x1, R245, P1 ;  /* 0x000000010407b824 */ /* 0x000fe200008e06f5 */
[----:B------:R-:W-:Y:S02]  /*a240*/  @!P3 LEA.HI.X R19, R5, c[0x0][0x1fc], R8, 0x1, P2 ;  /* 0x00007f000513ba11 */ /* 0x000fe400010f0c08 */
[----:B------:R-:W-:Y:S01]  /*a250*/  @!P3 LEA R16, P1, R6, c[0x0][0x1f8], 0x1 ;  /* 0x00007e000610ba11 */ /* 0x000fe200078208ff */
[----:B------:R-:W-:Y:S01]  /*a260*/  @!P3 IMAD.X R4, R4, 0x1, R243, P0 ;  /* 0x000000010404b824 */ /* 0x000fe200000e06f3 */
[C---:B------:R-:W-:Y:S01]  /*a270*/  @!P3 LEA R20, P0, R9.reuse, c[0x0][0x1f8], 0x1 ;  /* 0x00007e000914ba11 */ /* 0x040fe200078008ff */
[----:B------:R4:W-:Y:S01]  /*a280*/  @!P3 LDGSTS.E.BYPASS.LTC128B.128 [R218+0x2080], [R18.64], !P6 ;  /* 0x0208000012dabfae */ /* 0x0009e2000f101d48 */
[----:B------:R-:W-:Y:S02]  /*a290*/  @!P3 LEA.HI.X R17, R6, c[0x0][0x1fc], R7, 0x1, P1 ;  /* 0x00007f000611ba11 */ /* 0x000fe400008f0c07 */
[----:B------:R-:W-:Y:S03]  /*a2a0*/  @!P3 LEA.HI.X R21, R9, c[0x0][0x1fc], R4, 0x1, P0 ;  /* 0x00007f000915ba11 */ /* 0x000fe600000f0c04 */
[----:B------:R4:W-:Y:S05]  /*a2b0*/  @!P3 LDGSTS.E.BYPASS.LTC128B.128 [R218+0x2c80], [R16.64], !P5 ;  /* 0x02c8000010dabfae */ /* 0x0009ea000e901d48 */
[----:B------:R4:W-:Y:S02]  /*a2c0*/  @!P3 LDGSTS.E.BYPASS.LTC128B.128 [R218+0x3880], [R20.64], !P4 ;  /* 0x0388000014dabfae */ /* 0x0009e4000e101d48 */
.L_x_203:
        /* <DEDUP_REMOVED lines=9> */
[-C--:B-1----:R-:W-:Y:S01]  /*a360*/  HMMA.16816.F32.BF16 R20, R156, R32.reuse, RZ ;  /* 0x000000209c14723c */ /* 0x082fe200000418ff */
[----:B------:R-:W1:Y:S07]  /*a370*/  LDSM.16.M88.4 R192, [R216+0x4c80] ;  /* 0x004c8000d8c0783b */ /* 0x000e6e0000000200 */
[C---:B------:R-:W-:Y:S01]  /*a380*/  HMMA.16816.F32.BF16 R24, R44.reuse, R32, RZ ;  /* 0x000000202c18723c */ /* 0x040fe200000418ff */
[----:B------:R-:W-:Y:S07]  /*a390*/  LDSM.16.M88.4 R196, [R209] ;  /* 0x00000000d1c4783b */ /* 0x000fee0000000200 */
[-C--:B------:R-:W-:Y:S01]  /*a3a0*/  HMMA.16816.F32.BF16 R28, R44, R34.reuse, RZ ;  /* 0x000000222c1c723c */ /* 0x080fe200000418ff */
[----:B------:R-:W-:Y:S07]  /*a3b0*/  LDSM.16.M88.4 R200, [R213+0x9080] ;  /* 0x00908000d5c8783b */ /* 0x000fee0000000200 */
[C---:B------:R-:W-:Y:S08]  /*a3c0*/  HMMA.16816.F32.BF16 R32, R156.reuse, R34, RZ ;  /* 0x000000229c20723c */ /* 0x040ff000000418ff */
[-C--:B------:R-:W-:Y:S08]  /*a3d0*/  HMMA.16816.F32.BF16 R36, R156, R48.reuse, RZ ;  /* 0x000000309c24723c */ /* 0x080ff000000418ff */
[C---:B------:R-:W-:Y:S08]  /*a3e0*/  HMMA.16816.F32.BF16 R40, R44.reuse, R48, RZ ;  /* 0x000000302c28723c */ /* 0x040ff000000418ff */
[-C--:B------:R-:W-:Y:S08]  /*a3f0*/  HMMA.16816.F32.BF16 R44, R44, R50.reuse, RZ ;  /* 0x000000322c2c723c */ /* 0x080ff000000418ff */
[----:B------:R-:W-:Y:S01]  /*a400*/  HMMA.16816.F32.BF16 R48, R156, R50, RZ ;  /* 0x000000329c30723c */ /* 0x000fe200000418ff */
[----:B------:R-:W3:Y:S07]  /*a410*/  LDSM.16.M88.4 R156, [R216+0x5080] ;  /* 0x00508000d89c783b */ /* 0x000eee0000000200 */
[-C--:B------:R-:W-:Y:S08]  /*a420*/  HMMA.16816.F32.BF16 R4, R164, R168.reuse, R4 ;  /* 0x000000a8a404723c */ /* 0x080ff00000041804 */
[C---:B------:R-:W-:Y:S08]  /*a430*/  HMMA.16816.F32.BF16 R8, R172.reuse, R168, R8 ;  /* 0x000000a8ac08723c */ /* 0x040ff00000041808 */
[-C--:B------:R-:W-:Y:S08]  /*a440*/  HMMA.16816.F32.BF16 R12, R172, R170.reuse, R12 ;  /* 0x000000aaac0c723c */ /* 0x080ff0000004180c */
[C---:B------:R-:W-:Y:S01]  /*a450*/  HMMA.16816.F32.BF16 R16, R164.reuse, R170, R16 ;  /* 0x000000aaa410723c */ /* 0x040fe20000041810 */
[----:B------:R-:W4:Y:S07]  /*a460*/  LDSM.16.M88.4 R168, [R213+0x8080] ;  /* 0x00808000d5a8783b */ /* 0x000f2e0000000200 */
        /* <DEDUP_REMOVED lines=10> */
[----:B------:R-:W5:Y:S08]  /*a510*/  LDSM.16.M88.4 R164, [R208] ;  /* 0x00000000d0a4783b */ /* 0x000f700000000200 */
[----:B------:R-:W3:Y:S01]  /*a520*/  LDSM.16.M88.4 R180, [R216+0x5480] ;  /* 0x00548000d8b4783b */ /* 0x000ee20000000200 */
[-C--:B--2---:R-:W-:Y:S08]  /*a530*/  HMMA.16816.F32.BF16 R4, R160, R184.reuse, R4 ;  /* 0x000000b8a004723c */ /* 0x084ff00000041804 */
        /* <DEDUP_REMOVED lines=8> */
[----:B------:R-:W-:Y:S07]  /*a5c0*/  LDSM.16.M88.4 R192, [R206] ;  /* 0x00000000cec0783b */ /* 0x000fee0000000200 */
[-C--:B---3--:R-:W-:Y:S08]  /*a5d0*/  HMMA.16816.F32.BF16 R36, R160, R156.reuse, R36 ;  /* 0x0000009ca024723c */ /* 0x088ff00000041824 */
[C---:B------:R-:W-:Y:S08]  /*a5e0*/  HMMA.16816.F32.BF16 R40, R188.reuse, R156, R40 ;  /* 0x0000009cbc28723c */ /* 0x040ff00000041828 */
[-C--:B------:R-:W-:Y:S01]  /*a5f0*/  HMMA.16816.F32.BF16 R44, R188, R158.reuse, R44 ;  /* 0x0000009ebc2c723c */ /* 0x080fe2000004182c */
[----:B------:R-:W-:Y:S07]  /*a600*/  LDSM.16.M88.4 R188, [R213+0xa080] ;  /* 0x00a08000d5bc783b */ /* 0x000fee0000000200 */
[----:B------:R-:W-:Y:S01]  /*a610*/  HMMA.16816.F32.BF16 R48, R160, R158, R48 ;  /* 0x0000009ea030723c */ /* 0x000fe20000041830 */
[----:B------:R-:W1:Y:S07]  /*a620*/  LDSM.16.M88.4 R156, [R217+0xb080] ;  /* 0x00b08000d99c783b */ /* 0x000e6e0000000200 */
[-C--:B----4-:R-:W-:Y:S01]  /*a630*/  HMMA.16816.F32.BF16 R4, R168, R196.reuse, R4 ;  /* 0x000000c4a804723c */ /* 0x090fe20000041804 */
[----:B------:R-:W2:Y:S07]  /*a640*/  LDSM.16.M88.4 R160, [R216+0x5880] ;  /* 0x00588000d8a0783b */ /* 0x000eae0000000200 */
[C---:B------:R-:W-:Y:S08]  /*a650*/  HMMA.16816.F32.BF16 R8, R200.reuse, R196, R8 ;  /* 0x000000c4c808723c */ /* 0x040ff00000041808 */
[-C--:B------:R-:W-:Y:S08]  /*a660*/  HMMA.16816.F32.BF16 R12, R200, R198.reuse, R12 ;  /* 0x000000c6c80c723c */ /* 0x080ff0000004180c */
[C---:B------:R-:W-:Y:S08]  /*a670*/  HMMA.16816.F32.BF16 R16, R168.reuse, R198, R16 ;  /* 0x000000c6a810723c */ /* 0x040ff00000041810 */
[-C--:B-----5:R-:W-:Y:S08]  /*a680*/  HMMA.16816.F32.BF16 R20, R168, R164.reuse, R20 ;  /* 0x000000a4a814723c */ /* 0x0a0ff00000041814 */
[C---:B------:R-:W-:Y:S08]  /*a690*/  HMMA.16816.F32.BF16 R24, R200.reuse, R164, R24 ;  /* 0x000000a4c818723c */ /* 0x040ff00000041818 */
[-C--:B------:R-:W-:Y:S08]  /*a6a0*/  HMMA.16816.F32.BF16 R28, R200, R166.reuse, R28 ;  /* 0x000000a6c81c723c */ /* 0x080ff0000004181c */
[C---:B------:R-:W-:Y:S01]  /*a6b0*/  HMMA.16816.F32.BF16 R32, R168.reuse, R166, R32 ;  /* 0x000000a6a820723c */ /* 0x040fe20000041820 */
[----:B------:R-:W3:Y:S07]  /*a6c0*/  LDSM.16.M88.4 R164, [R213+0xb080] ;  /* 0x00b08000d5a4783b */ /* 0x000eee0000000200 */
[-C--:B------:R-:W-:Y:S08]  /*a6d0*/  HMMA.16816.F32.BF16 R36, R168, R172.reuse, R36 ;  /* 0x000000aca824723c */ /* 0x080ff00000041824 */
[C---:B------:R-:W-:Y:S08]  /*a6e0*/  HMMA.16816.F32.BF16 R40, R200.reuse, R172, R40 ;  /* 0x000000acc828723c */ /* 0x040ff00000041828 */
[-C--:B------:R-:W-:Y:S08]  /*a6f0*/  HMMA.16816.F32.BF16 R44, R200, R174.reuse, R44 ;  /* 0x000000aec82c723c */ /* 0x080ff0000004182c */
[----:B------:R-:W-:Y:S08]  /*a700*/  HMMA.16816.F32.BF16 R48, R168, R174, R48 ;  /* 0x000000aea830723c */ /* 0x000ff00000041830 */
[-C--:B------:R-:W-:Y:S08]  /*a710*/  HMMA.16816.F32.BF16 R4, R176, R180.reuse, R4 ;  /* 0x000000b4b004723c */ /* 0x080ff00000041804 */
[C---:B-1----:R-:W-:Y:S08]  /*a720*/  HMMA.16816.F32.BF16 R8, R156.reuse, R180, R8 ;  /* 0x000000b49c08723c */ /* 0x042ff00000041808 */
[-C--:B------:R-:W-:Y:S08]  /*a730*/  HMMA.16816.F32.BF16 R12, R156, R182.reuse, R12 ;  /* 0x000000b69c0c723c */ /* 0x080ff0000004180c */
[C---:B------:R-:W-:Y:S08]  /*a740*/  HMMA.16816.F32.BF16 R16, R176.reuse, R182, R16 ;  /* 0x000000b6b010723c */ /* 0x040ff00000041810 */
[-C--:B--2---:R-:W-:Y:S08]  /*a750*/  HMMA.16816.F32.BF16 R20, R176, R160.reuse, R20 ;  /* 0x000000a0b014723c */ /* 0x084ff00000041814 */
[C---:B------:R-:W-:Y:S08]  /*a760*/  HMMA.16816.F32.BF16 R24, R156.reuse, R160, R24 ;  /* 0x000000a09c18723c */ /* 0x040ff00000041818 */
[-C--:B------:R-:W-:Y:S08]  /*a770*/  HMMA.16816.F32.BF16 R28, R156, R162.reuse, R28 ;  /* 0x000000a29c1c723c */ /* 0x080ff0000004181c */
[C---:B------:R-:W-:Y:S08]  /*a780*/  HMMA.16816.F32.BF16 R32, R176.reuse, R162, R32 ;  /* 0x000000a2b020723c */ /* 0x040ff00000041820 */
[-C--:B------:R-:W-:Y:S08]  /*a790*/  HMMA.16816.F32.BF16 R36, R176, R184.reuse, R36 ;  /* 0x000000b8b024723c */ /* 0x080ff00000041824 */
[C---:B------:R-:W-:Y:S08]  /*a7a0*/  HMMA.16816.F32.BF16 R40, R156.reuse, R184, R40 ;  /* 0x000000b89c28723c */ /* 0x040ff00000041828 */
[-C--:B------:R-:W-:Y:S01]  /*a7b0*/  HMMA.16816.F32.BF16 R44, R156, R186.reuse, R44 ;  /* 0x000000ba9c2c723c */ /* 0x080fe2000004182c */
[----:B------:R-:W1:Y:S07]  /*a7c0*/  LDSM.16.M88.4 R156, [R205] ;  /* 0x00000000cd9c783b */ /* 0x000e6e0000000200 */
[----:B------:R-:W-:Y:S08]  /*a7d0*/  HMMA.16816.F32.BF16 R48, R176, R186, R48 ;  /* 0x000000bab030723c */ /* 0x000ff00000041830 */
[-C--:B------:R-:W-:Y:S08]  /*a7e0*/  HMMA.16816.F32.BF16 R4, R188, R192.reuse, R4 ;  /* 0x000000c0bc04723c */ /* 0x080ff00000041804 */
[C---:B---3--:R-:W-:Y:S08]  /*a7f0*/  HMMA.16816.F32.BF16 R8, R164.reuse, R192, R8 ;  /* 0x000000c0a408723c */ /* 0x048ff00000041808 */
[-C--:B------:R-:W-:Y:S08]  /*a800*/  HMMA.16816.F32.BF16 R12, R164, R194.reuse, R12 ;  /* 0x000000c2a40c723c */ /* 0x080ff0000004180c */
[----:B------:R-:W-:Y:S01]  /*a810*/  FMUL.FTZ R183, R7, c[0x0][0x320] ;  /* 0x0000c80007b77a20 */ /* 0x000fe20000410000 */
[C---:B------:R-:W-:Y:S04]  /*a820*/  HMMA.16816.F32.BF16 R16, R188.reuse, R194, R16 ;  /* 0x000000c2bc10723c */ /* 0x040fe80000041810 */
[----:B------:R-:W-:Y:S01]  /*a830*/  FMUL.FTZ R182, R4, c[0x0][0x320] ;  /* 0x0000c80004b67a20 */ /* 0x000fe20000410000 */
[----:B------:R-:W2:Y:S01]  /*a840*/  MUFU.TANH R183, R183 ;  /* 0x000000b700b77308 */ /* 0x000ea20000002400 */
[----:B------:R-:W-:Y:S02]  /*a850*/  FMUL.FTZ R180, R5, c[0x0][0x320] ;  /* 0x0000c80005b47a20 */ /* 0x000fe40000410000 */
[----:B------:R-:W-:Y:S01]  /*a860*/  FMUL.FTZ R9, R9, c[0x0][0x320] ;  /* 0x0000c80009097a20 */ /* 0x000fe20000410000 */
[-C--:B-1----:R-:W-:Y:S03]  /*a870*/  HMMA.16816.F32.BF16 R20, R188, R156.reuse, R20 ;  /* 0x0000009cbc14723c */ /* 0x082fe60000041814 */
[----:B------:R-:W-:Y:S02]  /*a880*/  FMUL.FTZ R10, R10, c[0x0][0x320] ;  /* 0x0000c8000a0a7a20 */ /* 0x000fe40000410000 */
[----:B------:R-:W-:Y:S01]  /*a890*/  FMUL.FTZ R11, R11, c[0x0][0x320] ;  /* 0x0000c8000b0b7a20 */ /* 0x000fe20000410000 */
[----:B------:R-:W1:Y:S01]  /*a8a0*/  MUFU.TANH R250, R9 ;  /* 0x0000000900fa7308 */ /* 0x000e620000002400 */
[----:B------:R-:W-:Y:S01]  /*a8b0*/  FMUL.FTZ R192, R8, c[0x0][0x320] ;  /* 0x0000c80008c07a20 */ /* 0x000fe20000410000 */
[C---:B------:R-:W-:Y:S04]  /*a8c0*/  HMMA.16816.F32.BF16 R24, R164.reuse, R156, R24 ;  /* 0x0000009ca418723c */ /* 0x040fe80000041818 */
[----:B------:R-:W-:Y:S02]  /*a8d0*/  FMUL.FTZ R185, R6, c[0x0][0x320] ;  /* 0x0000c80006b97a20 */ /* 0x000fe40000410000 */
[----:B------:R-:W-:Y:S02]  /*a8e0*/  FMUL.FTZ R193, R12, c[0x0][0x320] ;  /* 0x0000c8000cc17a20 */ /* 0x000fe40000410000 */
[----:B------:R-:W3:Y:S01]  /*a8f0*/  MUFU.TANH R7, R10 ;  /* 0x0000000a00077308 */ /* 0x000ee20000002400 */
        /* <DEDUP_REMOVED lines=8> */
[----:B------:R-:W-:Y:S03]  /*a980*/  FMUL.FTZ R17, R18, c[0x0][0x320] ;  /* 0x0000c80012117a20 */ /* 0x000fe60000410000 */
        /* <DEDUP_REMOVED lines=8> */
[----:B------:R-:W-:Y:S01]  /*aa10*/  FMUL.FTZ R198, R32, c[0x0][0x320] ;  /* 0x0000c80020c67a20 */ /* 0x000fe20000410000 */
[----:B----4-:R-:W4:Y:S01]  /*aa20*/  LDSM.16.M88.4 R8, [R204] ;  /* 0x00000000cc08783b */ /* 0x010f220000000200 */
[----:B------:R-:W-:Y:S04]  /*aa30*/  DEPBAR.LE SB0, 0x0 ;  /* 0x000080000000791a */ /* 0x000fe80000000000 */
[----:B------:R-:W-:Y:S01]  /*aa40*/  FMUL.FTZ R23, R23, c[0x0][0x320] ;  /* 0x0000c80017177a20 */ /* 0x000fe20000410000 */
[----:B------:R-:W1:Y:S01]  /*aa50*/  MUFU.TANH R185, R185 ;  /* 0x000000b900b97308 */ /* 0x000e620000002400 */
[----:B------:R-:W-:Y:S01]  /*aa60*/  FMUL.FTZ R25, R25, c[0x0][0x320] ;  /* 0x0000c80019197a20 */ /* 0x000fe20000410000 */
[----:B------:R-:W-:Y:S01]  /*aa70*/  BAR.SYNC.DEFER_BLOCKING 0x0 ;  /* 0x0000000000007b1d */ /* 0x000fe20000010000 */
        /* <DEDUP_REMOVED lines=8> */
[----:B------:R-:W-:Y:S03]  /*ab00*/  FMUL.FTZ R35, R35, c[0x0][0x320] ;  /* 0x0000c80023237a20 */ /* 0x000fe60000410000 */
[----:B------:R-:W1:Y:S10]  /*ab10*/  MUFU.TANH R193, R193 ;  /* 0x000000c100c17308 */ /* 0x000e740000002400 */
[----:B------:R-:W1:Y:S01]  /*ab20*/  MUFU.TANH R252, R252 ;  /* 0x000000fc00fc7308 */ /* 0x000e620000002400 */
[-C--:B----4-:R-:W-:Y:S09]  /*ab30*/  HMMA.16816.F32.BF16 R36, R188, R8.reuse, R36 ;  /* 0x00000008bc24723c */ /* 0x090ff20000041824 */
[----:B------:R-:W4:Y:S01]  /*ab40*/  MUFU.TANH R12, R12 ;  /* 0x0000000c000c7308 */ /* 0x000f220000002400 */
[C---:B------:R-:W-:Y:S09]  /*ab50*/  HMMA.16816.F32.BF16 R40, R164.reuse, R8, R40 ;  /* 0x00000008a428723c */ /* 0x040ff20000041828 */
[----:B------:R-:W1:Y:S01]  /*ab60*/  MUFU.TANH R13, R13 ;  /* 0x0000000d000d7308 */ /* 0x000e620000002400 */
[-C--:B------:R-:W-:Y:S04]  /*ab70*/  HMMA.16816.F32.BF16 R44, R164, R10.reuse, R44 ;  /* 0x0000000aa42c723c */ /* 0x080fe8000004182c */
[----:B------:R-:W-:Y:S04]  /*ab80*/  FMUL.FTZ R171, R36, c[0x0][0x320] ;  /* 0x0000c80024ab7a20 */ /* 0x000fe80000410000 */
[----:B------:R-:W-:Y:S01]  /*ab90*/  HMMA.16816.F32.BF16 R48, R188, R10, R48 ;  /* 0x0000000abc30723c */ /* 0x000fe20000041830 */
[----:B------:R-:W1:Y:S03]  /*aba0*/  MUFU.TANH R14, R14 ;  /* 0x0000000e000e7308 */ /* 0x000e660000002400 */
        /* <DEDUP_REMOVED lines=17> */
[----:B------:R-:W-:Y:S07]  /*acc0*/  FMUL.FTZ R51, R51, c[0x0][0x320] ;  /* 0x0000c80033337a20 */ /* 0x000fee0000410000 */
[----:B------:R-:W1:Y:S10]  /*acd0*/  MUFU.TANH R194, R194 ;  /* 0x000000c200c27308 */ /* 0x000e740000002400 */
[----:B------:R1:W1:Y:S10]  /*ace0*/  MUFU.TANH R196, R21 ;  /* 0x0000001500c47308 */ /* 0x0002740000002400 */
[----:B------:R1:W1:Y:S10]  /*acf0*/  MUFU.TANH R201, R22 ;  /* 0x0000001600c97308 */ /* 0x0002740000002400 */
[----:B------:R1:W1:Y:S10]  /*ad00*/  MUFU.TANH R199, R23 ;  /* 0x0000001700c77308 */ /* 0x0002740000002400 */
        /* <DEDUP_REMOVED lines=27> */
[----:B------:R1:W1:Y:S01]  /*aec0*/  MUFU.TANH R172, R51 ;  /* 0x0000003300ac7308 */ /* 0x0002620000002400 */
[----:B------:R-:W-:-:S05]  /*aed0*/  @!P0 BRA `(.L_x_204) ;  /* 0x0000038000008947 */ /* 0x000fca0003800000 */
[----:B--234-:R-:W-:Y:S04]  /*aee0*/  IADD3 R6, -R238, 0x30, RZ ;  /* 0x00000030ee067810 */ /* 0x01cfe80007ffe1ff */
[----:B------:R-:W-:Y:S11]  /*aef0*/  ISETP.GE.AND P1, PT, R6, 0x1, PT ;  /* 0x000000010600780c */ /* 0x000ff60003f26270 */
[----:B------:R-:W-:Y:S02]  /*af00*/  @!UPT UIADD3 URZ, URZ, URZ, URZ ;  /* 0x0000003f3f3ff290 */ /* 0x000fe4000fffe03f */
[----:B------:R-:W-:Y:S01]  /*af10*/  @P1 IMAD.MOV.U32 R8, RZ, RZ, R220 ;  /* 0x000000ffff081224 */ /* 0x000fe200078e00dc */
[----:B------:R-:W-:Y:S01]  /*af20*/  @P1 IADD3 R5, R233, -0x1, RZ ;  /* 0xffffffffe9051810 */ /* 0x000fe20007ffe0ff */
[----:B------:R-:W-:Y:S03]  /*af30*/  @P1 IMAD.MOV.U32 R9, RZ, RZ, R229 ;  /* 0x000000ffff091224 */ /* 0x000fe600078e00e5 */
[----:B------:R-:W-:Y:S01]  /*af40*/  @P1 SHF.R.S32.HI R4, RZ, 0x1f, R5 ;  /* 0x0000001fff041819 */ /* 0x000fe20000011405 */
[C---:B------:R-:W-:Y:S04]  /*af50*/  @P1 IMAD.WIDE.U32 R10, R5.reuse, c[0x0][0x1e0], RZ ;  /* 0x00007800050a1a25 */ /* 0x040fe800078e00ff */
[----:B------:R-:W-:Y:S02]  /*af60*/  @P1 IMAD R4, R4, c[0x0][0x1e0], RZ ;  /* 0x0000780004041a24 */ /* 0x000fe400078e02ff */
[----:B------:R-:W-:Y:S04]  /*af70*/  @P1 IMAD.WIDE.U32 R8, R10, 0x30, R8 ;  /* 0x000000300a081825 */ /* 0x000fe800078e0008 */
[----:B------:R-:W-:Y:S02]  /*af80*/  @P1 IMAD R4, R5, c[0x0][0x1e4], R4 ;  /* 0x0000790005041a24 */ /* 0x000fe400078e0204 */
[----:B------:R-:W-:Y:S02]  /*af90*/  @P1 IMAD.SHL.U32 R5, R8, 0x2, RZ ;  /* 0x0000000208051824 */ /* 0x000fe400078e00ff */
[----:B------:R-:W-:Y:S03]  /*afa0*/  @P1 IMAD.IADD R4, R11, 0x1, R4 ;  /* 0x000000010b041824 */ /* 0x000fe600078e0204 */
[----:B------:R-:W-:Y:S01]  /*afb0*/  @P1 IADD3 R18, P2, R5, 0x40, RZ ;  /* 0x0000004005121810 */ /* 0x000fe20007f5e0ff */
[----:B------:R-:W-:Y:S03]  /*afc0*/  @P1 IMAD R4, R4, 0x30, RZ ;  /* 0x0000003004041824 */ /* 0x000fe600078e02ff */
[----:B------:R-:W-:Y:S01]  /*afd0*/  @P1 IADD3 R18, P0, R18, c[0x0][0x1c8], RZ ;  /* 0x0000720012121a10 */ /* 0x000fe20007f1e0ff */
[----:B------:R-:W-:Y:S05]  /*afe0*/  @P1 IMAD.IADD R4, R9, 0x1, R4 ;  /* 0x0000000109041824 */ /* 0x000fea00078e0204 */
[----:B------:R-:W-:Y:S04]  /*aff0*/  @P1 SHF.L.U64.HI R4, R8, 0x1, R4 ;  /* 0x0000000108041819 */ /* 0x000fe80000010204 */
[--C-:B------:R-:W-:Y:S02]  /*b000*/  @P1 IADD3.X R19, RZ, c[0x0][0x1cc], R4.reuse, P0, P2 ;  /* 0x00007300ff131a10 */ /* 0x100fe400007e4404 */
[----:B------:R-:W-:Y:S04]  /*b010*/  @P1 IADD3 R10, P2, R5, 0x80, RZ ;  /* 0x00000080050a1810 */ /* 0x000fe80007f5e0ff */
[----:B------:R-:W-:Y:S04]  /*b020*/  @P1 IADD3 R10, P0, R10, c[0x0][0x1c8], RZ ;  /* 0x000072000a0a1a10 */ /* 0x000fe80007f1e0ff */
[----:B------:R-:W-:Y:S02]  /*b030*/  @P1 IADD3.X R11, RZ, c[0x0][0x1cc], R4, P0, P2 ;  /* 0x00007300ff0b1a10 */ /* 0x000fe400007e4404 */
[----:B------:R-:W-:Y:S11]  /*b040*/  ISETP.GE.AND P0, PT, R6, 0x21, PT ;  /* 0x000000210600780c */ /* 0x000ff60003f06270 */
[----:B------:R-:W-:Y:S02]  /*b050*/  @!UPT UIADD3 URZ, URZ, URZ, URZ ;  /* 0x0000003f3f3ff290 */ /* 0x000fe4000fffe03f */
[----:B------:R-:W-:Y:S04]  /*b060*/  @P0 IADD3 R9, R233, -0x1, RZ ;  /* 0xffffffffe9090810 */ /* 0x000fe80007ffe0ff */
[----:B------:R-:W-:Y:S01]  /*b070*/  @P0 SHF.R.S32.HI R6, RZ, 0x1f, R9 ;  /* 0x0000001fff060819 */ /* 0x000fe20000011409 */
[C---:B-1----:R-:W-:Y:S04]  /*b080*/  @P0 IMAD.WIDE.U32 R22, R9.reuse, c[0x0][0x1e0], RZ ;  /* 0x0000780009160a25 */ /* 0x042fe800078e00ff */
[----:B------:R-:W-:Y:S04]  /*b090*/  @P0 IMAD R6, R6, c[0x0][0x1e0], RZ ;  /* 0x0000780006060a24 */ /* 0x000fe800078e02ff */
[----:B------:R-:W-:Y:S04]  /*b0a0*/  @P0 IMAD R6, R9, c[0x0][0x1e4], R6 ;  /* 0x0000790009060a24 */ /* 0x000fe800078e0206 */
[----:B------:R-:W-:Y:S02]  /*b0b0*/  @P0 IMAD.IADD R6, R23, 0x1, R6 ;  /* 0x0000000117060824 */ /* 0x000fe400078e0206 */
[----:B------:R-:W-:Y:S04]  /*b0c0*/  @P0 IMAD.WIDE.U32 R22, R22, 0x30, R222 ;  /* 0x0000003016160825 */ /* 0x000fe800078e00de */
[----:B------:R-:W-:Y:S01]  /*b0d0*/  @P0 IMAD R6, R6, 0x30, RZ ;  /* 0x0000003006060824 */ /* 0x000fe200078e02ff */
[-C--:B------:R-:W-:Y:S03]  /*b0e0*/  @P0 IADD3 R9, P2, R220, R22.reuse, RZ ;  /* 0x00000016dc090210 */ /* 0x080fe60007f5e0ff */
[----:B------:R-:W-:Y:S04]  /*b0f0*/  @P0 IMAD.IADD R6, R6, 0x1, R23 ;  /* 0x0000000106060824 */ /* 0x000fe800078e0217 */
[----:B------:R-:W-:Y:S01]  /*b100*/  @P0 IMAD.X R8, R6, 0x1, R229, P2 ;  /* 0x0000000106080824 */ /* 0x000fe200010e06e5 */
[C---:B------:R-:W-:Y:S04]  /*b110*/  @P0 LEA R20, P2, R9.reuse, c[0x0][0x1c8], 0x1 ;  /* 0x0000720009140a11 */ /* 0x040fe800078408ff */
[----:B------:R-:W-:Y:S02]  /*b120*/  @P0 LEA.HI.X R21, R9, c[0x0][0x1cc], R8, 0x1, P2 ;  /* 0x0000730009150a11 */ /* 0x000fe400010f0c08 */
[-C--:B------:R-:W-:Y:S05]  /*b130*/  @P0 IADD3 R9, P2, R242, R22.reuse, RZ ;  /* 0x00000016f2090210 */ /* 0x080fea0007f5e0ff */
[----:B------:R-:W-:Y:S01]  /*b140*/  @P0 IMAD.X R8, R6, 0x1, R241, P2 ;  /* 0x0000000106080824 */ /* 0x000fe200010e06f1 */
[C---:B------:R-:W-:Y:S04]  /*b150*/  @P0 LEA R24, P2, R9.reuse, c[0x0][0x1c8], 0x1 ;  /* 0x0000720009180a11 */ /* 0x040fe800078408ff */
[----:B------:R-:W-:Y:S02]  /*b160*/  @P0 LEA.HI.X R25, R9, c[0x0][0x1cc], R8, 0x1, P2 ;  /* 0x0000730009190a11 */ /* 0x000fe400010f0c08 */
[----:B------:R-:W-:Y:S05]  /*b170*/  @P0 IADD3 R8, P2, R240, R22, RZ ;  /* 0x00000016f0080210 */ /* 0x000fea0007f5e0ff */
[----:B------:R-:W-:Y:S01]  /*b180*/  @P0 IMAD.X R9, R6, 0x1, R239, P2 ;  /* 0x0000000106090824 */ /* 0x000fe200010e06ef */
[----:B------:R-:W-:Y:S04]  /*b190*/  @P1 IADD3 R22, P2, R5, c[0x0][0x1c8], RZ ;  /* 0x0000720005161a10 */ /* 0x000fe80007f5e0ff */
[----:B------:R-:W-:Y:S02]  /*b1a0*/  @P1 IADD3.X R23, R4, c[0x0][0x1cc], RZ, P2, !PT ;  /* 0x0000730004171a10 */ /* 0x000fe400017fe4ff */
[C---:B------:R-:W-:Y:S03]  /*b1b0*/  @P0 LEA R4, P2, R8.reuse, c[0x0][0x1c8], 0x1 ;  /* 0x0000720008040a11 */ /* 0x040fe600078408ff */
[----:B------:R-:W-:Y:S01]  /*b1c0*/  @!PT LDS RZ, [RZ] ;  /* 0x00000000fffff984 */ /* 0x000fe20000000800 */
[----:B------:R-:W-:Y:S01]  /*b1d0*/  @!PT LDS RZ, [RZ] ;  /* 0x00000000fffff984 */ /* 0x000fe20000000800 */
[----:B------:R-:W-:Y:S01]  /*b1e0*/  @!PT LDS RZ, [RZ] ;  /* 0x00000000fffff984 */ /* 0x000fe20000000800 */
[----:B------:R1:W-:Y:S01]  /*b1f0*/  @P1 LDGSTS.E.BYPASS.LTC128B.128 [R218+0x3c80], [R22.64], !P6 ;  /* 0x03c8000016da1fae */ /* 0x0003e2000f101d48 */
[----:B------:R-:W-:Y:S06]  /*b200*/  @P0 LEA.HI.X R5, R8, c[0x0][0x1cc], R9, 0x1, P2 ;  /* 0x0000730008050a11 */ /* 0x000fec00010f0c09 */
[----:B------:R1:W-:Y:S07]  /*b210*/  @P1 LDGSTS.E.BYPASS.LTC128B.128 [R218+0x4880], [R18.64], !P5 ;  /* 0x0488000012da1fae */ /* 0x0003ee000e901d48 */
[----:B------:R1:W-:Y:S07]  /*b220*/  @P1 LDGSTS.E.BYPASS.LTC128B.128 [R218+0x5480], [R10.64], !P4 ;  /* 0x054800000ada1fae */ /* 0x0003ee000e101d48 */
[----:B------:R1:W-:Y:S07]  /*b230*/  @P0 LDGSTS.E.BYPASS.LTC128B.128 [R218+0x4480], [R20.64], !P6 ;  /* 0x0448000014da0fae */ /* 0x0003ee000f101d48 */
[----:B------:R1:W-:Y:S07]  /*b240*/  @P0 LDGSTS.E.BYPASS.LTC128B.128 [R218+0x5080], [R24.64], !P5 ;  /* 0x0508000018da0fae */ /* 0x0003ee000e901d48 */
[----:B------:R1:W-:Y:S02]  /*b250*/  @P0 LDGSTS.E.BYPASS.LTC128B.128 [R218+0x5c80], [R4.64], !P4 ;  /* 0x05c8000004da0fae */ /* 0x0003e4000e101d48 */
.L_x_204:
[----:B-1234-:R-:W-:Y:S01]  /*b260*/  FMNMX.FTZ R5, R182, R3, !PT ;  /* 0x00000003b6057209 */ /* 0x01efe20007810000 */
[----:B------:R-:W-:Y:S01]  /*b270*/  LDSM.16.MT88.4 R36, [R212+0x1880] ;  /* 0x00188000d424783b */ /* 0x000fe20000004200 */
[----:B------:R-:W-:Y:S02]  /*b280*/  FMNMX.FTZ R2, R185, R2, !PT ;  /* 0x00000002b9027209 */ /* 0x000fe40007810000 */
[----:B------:R-:W-:Y:S02]  /*b290*/  FMNMX.FTZ R5, R180, R5, !PT ;  /* 0x00000005b4057209 */ /* 0x000fe40007810000 */
[----:B------:R-:W-:Y:S02]  /*b2a0*/  FMNMX.FTZ R2, R183, R2, !PT ;  /* 0x00000002b7027209 */ /* 0x000fe40007810000 */
[----:B------:R-:W-:Y:S01]  /*b2b0*/  FMNMX.FTZ R5, R14, R5, !PT ;  /* 0x000000050e057209 */ /* 0x000fe20007810000 */
[----:B------:R-:W0:Y:S01]  /*b2c0*/  LDGDEPBAR ;  /* 0x00000000000079af */ /* 0x000e220000000000 */
        /* <DEDUP_REMOVED lines=26> */
[----:B------:R-:W-:Y:S01]  /*b470*/  SHFL.BFLY PT, R0, R21, 0x2, 0x1f ;  /* 0x0c401f0015007f89 */ /* 0x000fe200000e0000 */
[----:B------:R-:W-:Y:S02]  /*b480*/  FMNMX.FTZ R5, R167, R2, !PT ;  /* 0x00000002a7057209 */ /* 0x000fe40007810000 */
[----:B------:R-:W-:Y:S02]  /*b490*/  FMNMX.FTZ R19, R172, R9, !PT ;  /* 0x00000009ac137209 */ /* 0x000fe40007810000 */
[----:B------:R-:W-:Y:S02]  /*b4a0*/  FMNMX.FTZ R5, R166, R5, !PT ;  /* 0x00000005a6057209 */ /* 0x000fe40007810000 */
[C---:B------:R-:W-:Y:S01]  /*b4b0*/  ISETP.GT.AND P0, PT, R233.reuse, UR4, PT ;  /* 0x00000004e9007c0c */ /* 0x040fe2000bf04270 */
[----:B------:R-:W-:Y:S01]  /*b4c0*/  SHFL.BFLY PT, R2, R19, 0x2, 0x1f ;  /* 0x0c401f0013027f89 */ /* 0x000fe200000e0000 */
[----:B------:R-:W-:Y:S02]  /*b4d0*/  FMNMX.FTZ R8, R162, R5, !PT ;  /* 0x00000005a2087209 */ /* 0x000fe40007810000 */
[----:B------:R-:W-:Y:S02]  /*b4e0*/  IADD3 R233, R233, -0x1, RZ ;  /* 0xffffffffe9e97810 */ /* 0x000fe40007ffe0ff */
[----:B------:R-:W-:Y:S05]  /*b4f0*/  FMNMX.FTZ R4, R165, R8, !PT ;  /* 0x00000008a5047209 */ /* 0x000fea0007810000 */
[----:B------:R-:W1:Y:S02]  /*b500*/  SHFL.BFLY PT, R9, R4, 0x2, 0x1f ;  /* 0x0c401f0004097f89 */ /* 0x000e6400000e0000 */
[----:B-1----:R-:W-:Y:S02]  /*b510*/  FMNMX.FTZ R9, R4, R9, !PT ;  /* 0x0000000904097209 */ /* 0x002fe40007810000 */
[----:B------:R-:W-:Y:S02]  /*b520*/  FMNMX.FTZ R6, R21, R0, !PT ;  /* 0x0000000015067209 */ /* 0x000fe40007810000 */
[----:B------:R-:W-:Y:S02]  /*b530*/  FMNMX.FTZ R0, R7, R152, !PT ;  /* 0x0000009807007209 */ /* 0x000fe40007810000 */
[----:B------:R-:W-:Y:S01]  /*b540*/  SHFL.BFLY PT, R4, R9, 0x1, 0x1f ;  /* 0x0c201f0009047f89 */ /* 0x000fe200000e0000 */
[----:B------:R-:W-:Y:S02]  /*b550*/  FMNMX.FTZ R11, R19, R2, !PT ;  /* 0x00000002130b7209 */ /* 0x000fe40007810000 */
[----:B------:R-:W-:Y:S04]  /*b560*/  FMNMX.FTZ R21, R197, R0, !PT ;  /* 0x00000000c5157209 */ /* 0x000fe80007810000 */
[----:B------:R-:W-:Y:S01]  /*b570*/  FMNMX.FTZ R0, R12, R21, !PT ;  /* 0x000000150c007209 */ /* 0x000fe20007810000 */
[----:B------:R-:W1:Y:S03]  /*b580*/  SHFL.BFLY PT, R5, R6, 0x1, 0x1f ;  /* 0x0c201f0006057f89 */ /* 0x000e6600000e0000 */
[----:B------:R-:W-:Y:S04]  /*b590*/  FMNMX.FTZ R0, R13, R0, !PT ;  /* 0x000000000d007209 */ /* 0x000fe80007810000 */
[----:B------:R-:W-:Y:S01]  /*b5a0*/  FMNMX.FTZ R0, R251, R0, !PT ;  /* 0x00000000fb007209 */ /* 0x000fe20007810000 */
[----:B------:R-:W2:Y:S03]  /*b5b0*/  SHFL.BFLY PT, R2, R11, 0x1, 0x1f ;  /* 0x0c201f000b027f89 */ /* 0x000ea600000e0000 */
[----:B------:R-:W-:Y:S04]  /*b5c0*/  FMNMX.FTZ R0, R249, R0, !PT ;  /* 0x00000000f9007209 */ /* 0x000fe80007810000 */
[----:B------:R-:W-:Y:S01]  /*b5d0*/  FMNMX.FTZ R0, R179, R0, !PT ;  /* 0x00000000b3007209 */ /* 0x000fe20007810000 */
[----:B------:R-:W-:Y:S01]  /*b5e0*/  LDSM.16.MT88.4 R20, [R214+0x1880] ;  /* 0x00188000d614783b */ /* 0x000fe20000004200 */
[----:B-1----:R-:W-:Y:S02]  /*b5f0*/  FMNMX.FTZ R3, R6, R5, !PT ;  /* 0x0000000506037209 */ /* 0x002fe40007810000 */
[----:B------:R-:W-:Y:S03]  /*b600*/  FMNMX.FTZ R5, R177, R0, !PT ;  /* 0x00000000b1057209 */ /* 0x000fe60007810000 */
[C---:B------:R-:W-:Y:S01]  /*b610*/  FADD.FTZ R0, -R3.reuse, R148 ;  /* 0x0000009403007221 */ /* 0x040fe20000010100 */
[----:B------:R-:W-:Y:S01]  /*b620*/  FMNMX.FTZ R6, R164, R5, !PT ;  /* 0x00000005a4067209 */ /* 0x000fe20007810000 */
[----:B------:R-:W-:Y:S01]  /*b630*/  FMUL.FTZ R159, R3, c[0x0][0x2d0] ;  /* 0x0000b400039f7a20 */ /* 0x000fe20000410000 */
[----:B--2---:R-:W-:Y:S01]  /*b640*/  FMNMX.FTZ R2, R11, R2, !PT ;  /* 0x000000020b027209 */ /* 0x004fe20007810000 */
[----:B------:R-:W-:Y:S01]  /*b650*/  FMUL.FTZ R151, R0, c[0x0][0x2d0] ;  /* 0x0000b40000977a20 */ /* 0x000fe20000410000 */
[----:B------:R-:W-:Y:S01]  /*b660*/  FMNMX.FTZ R0, R163, R6, !PT ;  /* 0x00000006a3007209 */ /* 0x000fe20007810000 */
[----:B------:R-:W-:Y:S02]  /*b670*/  FFMA.FTZ R181, R182, c[0x0][0x2d0], -R159 ;  /* 0x0000b400b6b57a23 */ /* 0x000fe4000001089f */
[C---:B------:R-:W-:Y:S01]  /*b680*/  FADD.FTZ R6, -R2.reuse, R153 ;  /* 0x0000009902067221 */ /* 0x040fe20000010100 */
[----:B------:R-:W-:Y:S01]  /*b690*/  FMNMX.FTZ R5, R155, R0, !PT ;  /* 0x000000009b057209 */ /* 0x000fe20007810000 */
[----:B------:R-:W-:Y:S01]  /*b6a0*/  FMUL.FTZ R158, R2, c[0x0][0x2d0] ;  /* 0x0000b400029e7a20 */ /* 0x000fe20000410000 */
[----:B------:R-:W-:Y:S01]  /*b6b0*/  FMNMX.FTZ R0, R9, R4, !PT ;  /* 0x0000000409007209 */ /* 0x000fe20007810000 */
[----:B------:R-:W-:Y:S01]  /*b6c0*/  FMUL.FTZ R150, R6, c[0x0][0x2d0] ;  /* 0x0000b40006967a20 */ /* 0x000fe20000410000 */
[----:B------:R-:W-:Y:S01]  /*b6d0*/  FMNMX.FTZ R4, R154, R5, !PT ;  /* 0x000000059a047209 */ /* 0x000fe20007810000 */
[----:B------:R-:W-:Y:S01]  /*b6e0*/  FFMA.FTZ R180, R180, c[0x0][0x2d0], -R159 ;  /* 0x0000b400b4b47a23 */ /* 0x000fe2000001089f */
[----:B------:R-:W1:Y:S01]  /*b6f0*/  MUFU.EX2 R151, R151 ;  /* 0x0000009700977308 */ /* 0x000e620000000800 */
[----:B------:R-:W-:Y:S02]  /*b700*/  FADD.FTZ R6, -R0, R149 ;  /* 0x0000009500067221 */ /* 0x000fe40000010100 */
[----:B------:R-:W2:Y:S01]  /*b710*/  SHFL.BFLY PT, R5, R4, 0x2, 0x1f ;  /* 0x0c401f0004057f89 */ /* 0x000ea200000e0000 */
[--C-:B------:R-:W-:Y:S02]  /*b720*/  FFMA.FTZ R184, R185, c[0x0][0x2d0], -R158.reuse ;  /* 0x0000b400b9b87a23 */ /* 0x100fe4000001089e */
[----:B------:R-:W-:Y:S02]  /*b730*/  FMUL.FTZ R149, R6, c[0x0][0x2d0] ;  /* 0x0000b40006957a20 */ /* 0x000fe40000410000 */
[--C-:B------:R-:W-:Y:S02]  /*b740*/  FFMA.FTZ R183, R183, c[0x0][0x2d0], -R158.reuse ;  /* 0x0000b400b7b77a23 */ /* 0x100fe4000001089e */
[--C-:B------:R-:W-:Y:S01]  /*b750*/  FFMA.FTZ R186, R14, c[0x0][0x2d0], -R159.reuse ;  /* 0x0000b4000eba7a23 */ /* 0x100fe2000001089f */
[----:B------:R-:W3:Y:S01]  /*b760*/  MUFU.EX2 R150, R150 ;  /* 0x0000009600967308 */ /* 0x000ee20000000800 */
[--C-:B------:R-:W-:Y:S02]  /*b770*/  FFMA.FTZ R185, R16, c[0x0][0x2d0], -R159.reuse ;  /* 0x0000b40010b97a23 */ /* 0x100fe4000001089f */
[--C-:B------:R-:W-:Y:S02]  /*b780*/  FFMA.FTZ R182, R17, c[0x0][0x2d0], -R158.reuse ;  /* 0x0000b40011b67a23 */ /* 0x100fe4000001089e */
[----:B------:R-:W-:Y:S02]  /*b790*/  FFMA.FTZ R187, R15, c[0x0][0x2d0], -R158 ;  /* 0x0000b4000fbb7a23 */ /* 0x000fe4000001089e */
[----:B------:R-:W-:Y:S02]  /*b7a0*/  FMUL.FTZ R157, R0, c[0x0][0x2d0] ;  /* 0x0000b400009d7a20 */ /* 0x000fe40000410000 */
[----:B------:R-:W-:Y:S01]  /*b7b0*/  FFMA.FTZ R171, R171, c[0x0][0x2d0], -R159 ;  /* 0x0000b400abab7a23 */ /* 0x000fe2000001089f */
[----:B------:R-:W-:Y:S01]  /*b7c0*/  MUFU.EX2 R181, R181 ;  /* 0x000000b500b57308 */ /* 0x000fe20000000800 */
[--C-:B------:R-:W-:Y:S02]  /*b7d0*/  FFMA.FTZ R195, R192, c[0x0][0x2d0], -R157.reuse ;  /* 0x0000b400c0c37a23 */ /* 0x100fe4000001089d */
[--C-:B------:R-:W-:Y:S02]  /*b7e0*/  FFMA.FTZ R192, R250, c[0x0][0x2d0], -R157.reuse ;  /* 0x0000b400fac07a23 */ /* 0x100fe4000001089d */
[--C-:B------:R-:W-:Y:S01]  /*b7f0*/  FFMA.FTZ R193, R193, c[0x0][0x2d0], -R157.reuse ;  /* 0x0000b400c1c17a23 */ /* 0x100fe2000001089d */
[----:B--2---:R-:W-:Y:S01]  /*b800*/  FMNMX.FTZ R6, R4, R5, !PT ;  /* 0x0000000504067209 */ /* 0x004fe20007810000 */
[--C-:B------:R-:W-:Y:S02]  /*b810*/  FFMA.FTZ R190, R252, c[0x0][0x2d0], -R157.reuse ;  /* 0x0000b400fcbe7a23 */ /* 0x100fe4000001089d */
[C---:B-1----:R-:W-:Y:S01]  /*b820*/  FMUL.FTZ R5, R151.reuse, R145 ;  /* 0x0000009197057220 */ /* 0x042fe20000410000 */
[----:B------:R-:W-:Y:S01]  /*b830*/  MUFU.EX2 R180, R180 ;  /* 0x000000b400b47308 */ /* 0x000fe20000000800 */
[----:B------:R-:W1:Y:S01]  /*b840*/  SHFL.BFLY PT, R153, R6, 0x1, 0x1f ;  /* 0x0c201f0006997f89 */ /* 0x000e6200000e0000 */
[C---:B------:R-:W-:Y:S02]  /*b850*/  FMUL.FTZ R16, R151.reuse, R132 ;  /* 0x0000008497107220 */ /* 0x040fe40000410000 */
[C---:B------:R-:W-:Y:S02]  /*b860*/  FMUL.FTZ R17, R151.reuse, R133 ;  /* 0x0000008597117220 */ /* 0x040fe40000410000 */
[C---:B---3--:R-:W-:Y:S02]  /*b870*/  FMUL.FTZ R18, R150.reuse, R134 ;  /* 0x0000008696127220 */ /* 0x048fe40000410000 */
[C---:B------:R-:W-:Y:S02]  /*b880*/  FMUL.FTZ R19, R150.reuse, R135 ;  /* 0x0000008796137220 */ /* 0x040fe40000410000 */
[----:B------:R-:W-:Y:S01]  /*b890*/  MUFU.EX2 R184, R184 ;  /* 0x000000b800b87308 */ /* 0x000fe20000000800 */
[----:B------:R-:W-:Y:S01]  /*b8a0*/  LDSM.16.MT88.4 R132, [R214+0x2080] ;  /* 0x00208000d684783b */ /* 0x000fe20000004200 */
[C---:B------:R-:W-:Y:S02]  /*b8b0*/  FMUL.FTZ R32, R151.reuse, R116 ;  /* 0x0000007497207220 */ /* 0x040fe40000410000 */
[C---:B------:R-:W-:Y:S02]  /*b8c0*/  FMUL.FTZ R33, R151.reuse, R117 ;  /* 0x0000007597217220 */ /* 0x040fe40000410000 */
[C---:B------:R-:W-:Y:S02]  /*b8d0*/  FMUL.FTZ R34, R150.reuse, R118 ;  /* 0x0000007696227220 */ /* 0x040fe40000410000 */
[----:B------:R-:W-:Y:S02]  /*b8e0*/  FMUL.FTZ R35, R150, R119 ;  /* 0x0000007796237220 */ /* 0x000fe40000410000 */
[----:B------:R-:W2:Y:S01]  /*b8f0*/  MUFU.EX2 R183, R183 ;  /* 0x000000b700b77308 */ /* 0x000ea20000000800 */
[----:B------:R-:W-:Y:S01]  /*b900*/  LDSM.16.MT88.4 R116, [R214+0x2880] ;  /* 0x00288000d674783b */ /* 0x000fe20000004200 */
[C---:B------:R-:W-:Y:S02]  /*b910*/  FMUL.FTZ R48, R151.reuse, R100 ;  /* 0x0000006497307220 */ /* 0x040fe40000410000 */
[----:B------:R-:W-:Y:S01]  /*b920*/  FMUL.FTZ R49, R151, R101 ;  /* 0x0000006597317220 */ /* 0x000fe20000410000 */
[----:B-1----:R-:W-:Y:S01]  /*b930*/  FMNMX.FTZ R153, R6, R153, !PT ;  /* 0x0000009906997209 */ /* 0x002fe20007810000 */
[C---:B------:R-:W-:Y:S02]  /*b940*/  FMUL.FTZ R6, R150.reuse, R146 ;  /* 0x0000009296067220 */ /* 0x040fe40000410000 */
[----:B------:R-:W-:Y:S02]  /*b950*/  FMUL.FTZ R50, R150, R102 ;  /* 0x0000006696327220 */ /* 0x000fe40000410000 */
[C---:B------:R-:W-:Y:S01]  /*b960*/  FMUL.FTZ R156, R153.reuse, c[0x0][0x2d0] ;  /* 0x0000b400999c7a20 */ /* 0x040fe20000410000 */
[----:B------:R-:W-:Y:S01]  /*b970*/  MUFU.EX2 R186, R186 ;  /* 0x000000ba00ba7308 */ /* 0x000fe20000000800 */
[----:B------:R-:W-:Y:S02]  /*b980*/  FADD.FTZ R4, -R153, R152 ;  /* 0x0000009899047221 */ /* 0x000fe40000010100 */
[--C-:B------:R-:W-:Y:S02]  /*b990*/  FFMA.FTZ R188, R197, c[0x0][0x2d0], -R156.reuse ;  /* 0x0000b400c5bc7a23 */ /* 0x100fe4000001089c */
[----:B------:R-:W-:Y:S02]  /*b9a0*/  FMUL.FTZ R148, R4, c[0x0][0x2d0] ;  /* 0x0000b40004947a20 */ /* 0x000fe40000410000 */
[--C-:B------:R-:W-:Y:S02]  /*b9b0*/  FFMA.FTZ R189, R12, c[0x0][0x2d0], -R156.reuse ;  /* 0x0000b4000cbd7a23 */ /* 0x100fe4000001089c */
[--C-:B------:R-:W-:Y:S01]  /*b9c0*/  FFMA.FTZ R191, R7, c[0x0][0x2d0], -R156.reuse ;  /* 0x0000b40007bf7a23 */ /* 0x100fe2000001089c */
[----:B------:R-:W1:Y:S01]  /*b9d0*/  MUFU.EX2 R185, R185 ;  /* 0x000000b900b97308 */ /* 0x000e620000000800 */
[--C-:B------:R-:W-:Y:S01]  /*b9e0*/  FFMA.FTZ R152, R13, c[0x0][0x2d0], -R156.reuse ;  /* 0x0000b4000d987a23 */ /* 0x100fe2000001089c */
[----:B--2---:R-:W-:Y:S01]  /*b9f0*/  F2FP.BF16.PACK_AB R145, R183, R184 ;  /* 0x000000b8b791723e */ /* 0x004fe200000010ff */
[----:B------:R-:W-:Y:S01]  /*ba00*/  FMUL.FTZ R4, R151, R144 ;  /* 0x0000009097047220 */ /* 0x000fe20000410000 */
[----:B------:R-:W-:Y:S01]  /*ba10*/  F2FP.BF16.PACK_AB R144, R180, R181 ;  /* 0x000000b5b490723e */ /* 0x000fe200000010ff */
[C---:B------:R-:W-:Y:S02]  /*ba20*/  FMUL.FTZ R7, R150.reuse, R147 ;  /* 0x0000009396077220 */ /* 0x040fe40000410000 */
[----:B------:R-:W-:Y:S03]  /*ba30*/  FMUL.FTZ R51, R150, R103 ;  /* 0x0000006796337220 */ /* 0x000fe60000410000 */
[----:B------:R-:W-:Y:S01]  /*ba40*/  MUFU.EX2 R182, R182 ;  /* 0x000000b600b67308 */ /* 0x000fe20000000800 */
[----:B------:R-:W-:Y:S01]  /*ba50*/  LDSM.16.MT88.4 R100, [R214+0x3080] ;  /* 0x00308000d664783b */ /* 0x000fe20000004200 */
[----:B------:R-:W-:Y:S02]  /*ba60*/  FFMA.FTZ R250, R176, c[0x0][0x2d0], -R157 ;  /* 0x0000b400b0fa7a23 */ /* 0x000fe4000001089d */
[--C-:B------:R-:W-:Y:S02]  /*ba70*/  FFMA.FTZ R252, R179, c[0x0][0x2d0], -R156.reuse ;  /* 0x0000b400b3fc7a23 */ /* 0x100fe4000001089c */
[----:B------:R-:W-:Y:S02]  /*ba80*/  FFMA.FTZ R177, R177, c[0x0][0x2d0], -R156 ;  /* 0x0000b400b1b17a23 */ /* 0x000fe4000001089c */
[--C-:B------:R-:W-:Y:S02]  /*ba90*/  FFMA.FTZ R170, R170, c[0x0][0x2d0], -R159.reuse ;  /* 0x0000b400aaaa7a23 */ /* 0x100fe4000001089f */
[----:B------:R-:W2:Y:S01]  /*baa0*/  MUFU.EX2 R187, R187 ;  /* 0x000000bb00bb7308 */ /* 0x000ea20000000800 */
[--C-:B------:R-:W-:Y:S02]  /*bab0*/  FFMA.FTZ R169, R169, c[0x0][0x2d0], -R158.reuse ;  /* 0x0000b400a9a97a23 */ /* 0x100fe4000001089e */
[--C-:B------:R-:W-:Y:S01]  /*bac0*/  FFMA.FTZ R168, R168, c[0x0][0x2d0], -R158.reuse ;  /* 0x0000b400a8a87a23 */ /* 0x100fe2000001089e */
[----:B-1----:R-:W-:Y:S01]  /*bad0*/  F2FP.BF16.PACK_AB R146, R185, R186 ;  /* 0x000000bab992723e */ /* 0x002fe200000010ff */
[----:B------:R-:W-:Y:S02]  /*bae0*/  FFMA.FTZ R175, R175, c[0x0][0x2d0], -R159 ;  /* 0x0000b400afaf7a23 */ /* 0x000fe4000001089f */
[----:B------:R-:W-:Y:S02]  /*baf0*/  FFMA.FTZ R173, R173, c[0x0][0x2d0], -R158 ;  /* 0x0000b400adad7a23 */ /* 0x000fe4000001089e */
[--C-:B------:R-:W-:Y:S01]  /*bb00*/  FFMA.FTZ R167, R167, c[0x0][0x2d0], -R157.reuse ;  /* 0x0000b400a7a77a23 */ /* 0x100fe2000001089d */
[----:B------:R-:W1:Y:S01]  /*bb10*/  MUFU.EX2 R149, R149 ;  /* 0x0000009500957308 */ /* 0x000e620000000800 */
[----:B------:R-:W-:Y:S02]  /*bb20*/  FFMA.FTZ R166, R166, c[0x0][0x2d0], -R157 ;  /* 0x0000b400a6a67a23 */ /* 0x000fe4000001089d */
[----:B------:R-:W-:Y:S02]  /*bb30*/  FFMA.FTZ R164, R164, c[0x0][0x2d0], -R156 ;  /* 0x0000b400a4a47a23 */ /* 0x000fe4000001089c */
[C---:B------:R-:W-:Y:S02]  /*bb40*/  FMUL.FTZ R52, R151.reuse, R52 ;  /* 0x0000003497347220 */ /* 0x040fe40000410000 */
[C---:B------:R-:W-:Y:S02]  /*bb50*/  FMUL.FTZ R53, R151.reuse, R53 ;  /* 0x0000003597357220 */ /* 0x040fe40000410000 */
[C---:B------:R-:W-:Y:S01]  /*bb60*/  FMUL.FTZ R54, R150.reuse, R54 ;  /* 0x0000003696367220 */ /* 0x040fe20000410000 */
[----:B------:R-:W3:Y:S01]  /*bb70*/  MUFU.EX2 R148, R148 ;  /* 0x0000009400947308 */ /* 0x000ee20000000800 */
[C---:B------:R-:W-:Y:S02]  /*bb80*/  FMUL.FTZ R55, R150.reuse, R55 ;  /* 0x0000003796377220 */ /* 0x040fe40000410000 */
[----:B------:R-:W-:Y:S01]  /*bb90*/  FMUL.FTZ R64, R151, R64 ;  /* 0x0000004097407220 */ /* 0x000fe20000410000 */
[----:B--2---:R-:W-:Y:S01]  /*bba0*/  F2FP.BF16.PACK_AB R147, R187, R182 ;  /* 0x000000b6bb93723e */ /* 0x004fe200000010ff */
[----:B------:R-:W-:Y:S02]  /*bbb0*/  FMUL.FTZ R65, R151, R65 ;  /* 0x0000004197417220 */ /* 0x000fe40000410000 */
[C---:B------:R-:W-:Y:S02]  /*bbc0*/  FMUL.FTZ R66, R150.reuse, R66 ;  /* 0x0000004296427220 */ /* 0x040fe40000410000 */
[----:B------:R-:W-:Y:S01]  /*bbd0*/  FMUL.FTZ R67, R150, R67 ;  /* 0x0000004396437220 */ /* 0x000fe20000410000 */
[----:B------:R-:W-:Y:S01]  /*bbe0*/  MUFU.EX2 R195, R195 ;  /* 0x000000c300c37308 */ /* 0x000fe20000000800 */
[-C--:B------:R-:W-:Y:S05]  /*bbf0*/  HMMA.16816.F32.BF16 R4, R144, R20.reuse, R4 ;  /* 0x000000149004723c */ /* 0x080fea0000041804 */
[C---:B-1----:R-:W-:Y:S02]  /*bc00*/  FMUL.FTZ R8, R149.reuse, R140 ;  /* 0x0000008c95087220 */ /* 0x042fe40000410000 */
[C---:B------:R-:W-:Y:S02]  /*bc10*/  FMUL.FTZ R9, R149.reuse, R141 ;  /* 0x0000008d95097220 */ /* 0x040fe40000410000 */
[----:B------:R-:W1:Y:S03]  /*bc20*/  MUFU.EX2 R192, R192 ;  /* 0x000000c000c07308 */ /* 0x000e660000000800 */
[C---:B------:R-:W-:Y:S02]  /*bc30*/  FMUL.FTZ R12, R149.reuse, R136 ;  /* 0x00000088950c7220 */ /* 0x040fe40000410000 */
[C---:B---3--:R-:W-:Y:S02]  /*bc40*/  FMUL.FTZ R10, R148.reuse, R142 ;  /* 0x0000008e940a7220 */ /* 0x048fe40000410000 */
[C---:B------:R-:W-:Y:S02]  /*bc50*/  FMUL.FTZ R11, R148.reuse, R143 ;  /* 0x0000008f940b7220 */ /* 0x040fe40000410000 */
[C---:B------:R-:W-:Y:S01]  /*bc60*/  FMUL.FTZ R14, R148.reuse, R138 ;  /* 0x0000008a940e7220 */ /* 0x040fe20000410000 */
[----:B------:R-:W-:Y:S01]  /*bc70*/  MUFU.EX2 R193, R193 ;  /* 0x000000c100c17308 */ /* 0x000fe20000000800 */
[C---:B------:R-:W-:Y:S02]  /*bc80*/  FMUL.FTZ R15, R148.reuse, R139 ;  /* 0x0000008b940f7220 */ /* 0x040fe40000410000 */
[C---:B------:R-:W-:Y:S02]  /*bc90*/  FMUL.FTZ R13, R149.reuse, R137 ;  /* 0x00000089950d7220 */ /* 0x040fe40000410000 */
[C---:B------:R-:W-:Y:S02]  /*bca0*/  FMUL.FTZ R40, R149.reuse, R108 ;  /* 0x0000006c95287220 */ /* 0x040fe40000410000 */
[C---:B------:R-:W-:Y:S02]  /*bcb0*/  FMUL.FTZ R41, R149.reuse, R109 ;  /* 0x0000006d95297220 */ /* 0x040fe40000410000 */
[C---:B------:R-:W-:Y:S01]  /*bcc0*/  FMUL.FTZ R42, R148.reuse, R110 ;  /* 0x0000006e942a7220 */ /* 0x040fe20000410000 */
[----:B------:R-:W2:Y:S01]  /*bcd0*/  MUFU.EX2 R190, R190 ;  /* 0x000000be00be7308 */ /* 0x000ea20000000800 */
[----:B------:R-:W-:Y:S02]  /*bce0*/  FMUL.FTZ R43, R148, R111 ;  /* 0x0000006f942b7220 */ /* 0x000fe40000410000 */
[----:B------:R-:W-:Y:S01]  /*bcf0*/  LDSM.16.MT88.4 R108, [R214+0x1c80] ;  /* 0x001c8000d66c783b */ /* 0x000fe20000004200 */
[----:B-1----:R-:W-:Y:S01]  /*bd00*/  F2FP.BF16.PACK_AB R140, R192, R195 ;  /* 0x000000c3c08c723e */ /* 0x002fe200000010ff */
[C---:B------:R-:W-:Y:S02]  /*bd10*/  FMUL.FTZ R44, R149.reuse, R104 ;  /* 0x00000068952c7220 */ /* 0x040fe40000410000 */
[C---:B------:R-:W-:Y:S02]  /*bd20*/  FMUL.FTZ R45, R149.reuse, R105 ;  /* 0x00000069952d7220 */ /* 0x040fe40000410000 */
[C---:B------:R-:W-:Y:S01]  /*bd30*/  FMUL.FTZ R46, R148.reuse, R106 ;  /* 0x0000006a942e7220 */ /* 0x040fe20000410000 */
[----:B------:R-:W-:Y:S01]  /*bd40*/  MUFU.EX2 R191, R191 ;  /* 0x000000bf00bf7308 */ /* 0x000fe20000000800 */
[C---:B------:R-:W-:Y:S02]  /*bd50*/  FMUL.FTZ R47, R148.reuse, R107 ;  /* 0x0000006b942f7220 */ /* 0x040fe40000410000 */
[----:B------:R-:W-:Y:S01]  /*bd60*/  LDSM.16.MT88.4 R104, [R212+0x3080] ;  /* 0x00308000d468783b */ /* 0x000fe20000004200 */
[C---:B------:R-:W-:Y:S02]  /*bd70*/  FMUL.FTZ R24, R149.reuse, R124 ;  /* 0x0000007c95187220 */ /* 0x040fe40000410000 */
[C---:B------:R-:W-:Y:S02]  /*bd80*/  FMUL.FTZ R25, R149.reuse, R125 ;  /* 0x0000007d95197220 */ /* 0x040fe40000410000 */
[C---:B------:R-:W-:Y:S02]  /*bd90*/  FMUL.FTZ R26, R148.reuse, R126 ;  /* 0x0000007e941a7220 */ /* 0x040fe40000410000 */
[----:B------:R-:W1:Y:S01]  /*bda0*/  MUFU.EX2 R188, R188 ;  /* 0x000000bc00bc7308 */ /* 0x000e620000000800 */
[----:B------:R-:W-:Y:S02]  /*bdb0*/  FMUL.FTZ R27, R148, R127 ;  /* 0x0000007f941b7220 */ /* 0x000fe40000410000 */
[C---:B------:R-:W-:Y:S01]  /*bdc0*/  FMUL.FTZ R28, R149.reuse, R120 ;  /* 0x00000078951c7220 */ /* 0x040fe20000410000 */
[----:B--2---:R-:W-:Y:S01]  /*bdd0*/  F2FP.BF16.PACK_AB R142, R190, R193 ;  /* 0x000000c1be8e723e */ /* 0x004fe200000010ff */
[C---:B------:R-:W-:Y:S02]  /*bde0*/  FMUL.FTZ R29, R149.reuse, R121 ;  /* 0x00000079951d7220 */ /* 0x040fe40000410000 */
[C---:B------:R-:W-:Y:S02]  /*bdf0*/  FMUL.FTZ R30, R148.reuse, R122 ;  /* 0x0000007a941e7220 */ /* 0x040fe40000410000 */
[C---:B------:R-:W-:Y:S01]  /*be00*/  FMUL.FTZ R56, R149.reuse, R56 ;  /* 0x0000003895387220 */ /* 0x040fe20000410000 */
[----:B------:R-:W-:Y:S01]  /*be10*/  MUFU.EX2 R189, R189 ;  /* 0x000000bd00bd7308 */ /* 0x000fe20000000800 */
[C---:B------:R-:W-:Y:S02]  /*be20*/  FMUL.FTZ R57, R149.reuse, R57 ;  /* 0x0000003995397220 */ /* 0x040fe40000410000 */
[C---:B------:R-:W-:Y:S02]  /*be30*/  FMUL.FTZ R58, R148.reuse, R58 ;  /* 0x0000003a943a7220 */ /* 0x040fe40000410000 */
[C---:B------:R-:W-:Y:S02]  /*be40*/  FMUL.FTZ R59, R148.reuse, R59 ;  /* 0x0000003b943b7220 */ /* 0x040fe40000410000 */
[C---:B------:R-:W-:Y:S02]  /*be50*/  FMUL.FTZ R60, R149.reuse, R60 ;  /* 0x0000003c953c7220 */ /* 0x040fe40000410000 */
[----:B------:R-:W-:Y:S01]  /*be60*/  FMUL.FTZ R61, R149, R61 ;  /* 0x0000003d953d7220 */ /* 0x000fe20000410000 */
[----:B------:R-:W2:Y:S01]  /*be70*/  MUFU.EX2 R152, R152 ;  /* 0x0000009800987308 */ /* 0x000ea20000000800 */
[C---:B------:R-:W-:Y:S02]  /*be80*/  FMUL.FTZ R62, R148.reuse, R62 ;  /* 0x0000003e943e7220 */ /* 0x040fe40000410000 */
[----:B------:R-:W-:Y:S01]  /*be90*/  FMUL.FTZ R63, R148, R63 ;  /* 0x0000003f943f7220 */ /* 0x000fe20000410000 */
[----:B-1----:R-:W-:Y:S01]  /*bea0*/  F2FP.BF16.PACK_AB R141, R188, R191 ;  /* 0x000000bfbc8d723e */ /* 0x002fe200000010ff */
[--C-:B------:R-:W-:Y:S02]  /*beb0*/  FFMA.FTZ R194, R194, c[0x0][0x2d0], -R159.reuse ;  /* 0x0000b400c2c27a23 */ /* 0x100fe4000001089f */
[--C-:B------:R-:W-:Y:S02]  /*bec0*/  FFMA.FTZ R197, R196, c[0x0][0x2d0], -R159.reuse ;  /* 0x0000b400c4c57a23 */ /* 0x100fe4000001089f */
[--C-:B------:R-:W-:Y:S01]  /*bed0*/  FFMA.FTZ R196, R201, c[0x0][0x2d0], -R158.reuse ;  /* 0x0000b400c9c47a23 */ /* 0x100fe2000001089e */
[----:B------:R1:W-:Y:S01]  /*bee0*/  MUFU.EX2 R124, R177 ;  /* 0x000000b1007c7308 */ /* 0x0003e20000000800 */
[--C-:B------:R-:W-:Y:S02]  /*bef0*/  FFMA.FTZ R199, R199, c[0x0][0x2d0], -R158.reuse ;  /* 0x0000b400c7c77a23 */ /* 0x100fe4000001089e */
[--C-:B------:R-:W-:Y:S02]  /*bf00*/  FFMA.FTZ R198, R198, c[0x0][0x2d0], -R159.reuse ;  /* 0x0000b400c6c67a23 */ /* 0x100fe4000001089f */
[--C-:B------:R-:W-:Y:S02]  /*bf10*/  FFMA.FTZ R201, R200, c[0x0][0x2d0], -R159.reuse ;  /* 0x0000b400c8c97a23 */ /* 0x100fe4000001089f */
[----:B------:R-:W-:Y:S02]  /*bf20*/  FFMA.FTZ R159, R174, c[0x0][0x2d0], -R159 ;  /* 0x0000b400ae9f7a23 */ /* 0x000fe4000001089f */
[--C-:B------:R-:W-:Y:S01]  /*bf30*/  FFMA.FTZ R200, R247, c[0x0][0x2d0], -R158.reuse ;  /* 0x0000b400f7c87a23 */ /* 0x100fe2000001089e */
[----:B------:R-:W-:Y:S01]  /*bf40*/  MUFU.EX2 R125, R171 ;  /* 0x000000ab007d7308 */ /* 0x000fe20000000800 */
[--C-:B------:R-:W-:Y:S02]  /*bf50*/  FFMA.FTZ R203, R203, c[0x0][0x2d0], -R158.reuse ;  /* 0x0000b400cbcb7a23 */ /* 0x100fe4000001089e */
[----:B------:R-:W-:Y:S01]  /*bf60*/  FFMA.FTZ R158, R172, c[0x0][0x2d0], -R158 ;  /* 0x0000b400ac9e7a23 */ /* 0x000fe2000001089e */
[----:B--2---:R-:W-:Y:S01]  /*bf70*/  F2FP.BF16.PACK_AB R143, R152, R189 ;  /* 0x000000bd988f723e */ /* 0x004fe200000010ff */
[--C-:B------:R-:W-:Y:S02]  /*bf80*/  FFMA.FTZ R202, R202, c[0x0][0x2d0], -R157.reuse ;  /* 0x0000b400caca7a23 */ /* 0x100fe4000001089d */
[--C-:B------:R-:W-:Y:S02]  /*bf90*/  FFMA.FTZ R247, R248, c[0x0][0x2d0], -R157.reuse ;  /* 0x0000b400f8f77a23 */ /* 0x100fe4000001089d */
[--C-:B------:R-:W-:Y:S01]  /*bfa0*/  FFMA.FTZ R248, R251, c[0x0][0x2d0], -R156.reuse ;  /* 0x0000b400fbf87a23 */ /* 0x100fe2000001089c */
[----:B------:R-:W-:Y:S01]  /*bfb0*/  MUFU.EX2 R121, R170 ;  /* 0x000000aa00797308 */ /* 0x000fe20000000800 */
[C---:B------:R-:W-:Y:S04]  /*bfc0*/  HMMA.16816.F32.BF16 R8, R140.reuse, R20, R8 ;  /* 0x000000148c08723c */ /* 0x040fe80000041808 */
[--C-:B------:R-:W-:Y:S02]  /*bfd0*/  FFMA.FTZ R251, R178, c[0x0][0x2d0], -R157.reuse ;  /* 0x0000b400b2fb7a23 */ /* 0x100fe4000001089d */
[----:B-1----:R-:W-:Y:S01]  /*bfe0*/  LDSM.16.MT88.4 R176, [R212+0x3880] ;  /* 0x00388000d4b0783b */ /* 0x002fe20000004200 */
[C---:B------:R-:W-:Y:S01]  /*bff0*/  FMUL.FTZ R20, R151.reuse, R128 ;  /* 0x0000008097147220 */ /* 0x040fe20000410000 */
[-C--:B------:R-:W-:Y:S01]  /*c000*/  HMMA.16816.F32.BF16 R12, R140, R22.reuse, R12 ;  /* 0x000000168c0c723c */ /* 0x080fe2000004180c */
[----:B------:R-:W-:Y:S03]  /*c010*/  MUFU.EX2 R126, R169 ;  /* 0x000000a9007e7308 */ /* 0x000fe60000000800 */
[----:B------:R-:W-:Y:S02]  /*c020*/  FMUL.FTZ R21, R151, R129 ;  /* 0x0000008197157220 */ /* 0x000fe40000410000 */
[--C-:B------:R-:W-:Y:S02]  /*c030*/  FFMA.FTZ R162, R162, c[0x0][0x2d0], -R157.reuse ;  /* 0x0000b400a2a27a23 */ /* 0x100fe4000001089d */
[C---:B------:R-:W-:Y:S03]  /*c040*/  HMMA.16816.F32.BF16 R16, R144.reuse, R22, R16 ;  /* 0x000000169010723c */ /* 0x040fe60000041810 */
[----:B------:R1:W-:Y:S01]  /*c050*/  MUFU.EX2 R122, R168 ;  /* 0x000000a8007a7308 */ /* 0x0003e20000000800 */
[----:B------:R-:W-:Y:S02]  /*c060*/  FMUL.FTZ R31, R148, R123 ;  /* 0x0000007b941f7220 */ /* 0x000fe40000410000 */
[----:B------:R-:W-:Y:S02]  /*c070*/  FFMA.FTZ R157, R165, c[0x0][0x2d0], -R157 ;  /* 0x0000b400a59d7a23 */ /* 0x000fe4000001089d */
[C---:B------:R-:W-:Y:S04]  /*c080*/  FMUL.FTZ R22, R150.reuse, R130 ;  /* 0x0000008296167220 */ /* 0x040fe80000410000 */
[C---:B------:R-:W-:Y:S01]  /*c090*/  FMUL.FTZ R23, R150.reuse, R131 ;  /* 0x0000008396177220 */ /* 0x040fe20000410000 */
[----:B------:R-:W-:Y:S01]  /*c0a0*/  MUFU.EX2 R138, R175 ;  /* 0x000000af008a7308 */ /* 0x000fe20000000800 */
[----:B------:R-:W2:Y:S01]  /*c0b0*/  LDSM.16.MT88.4 R128, [R214+0x2480] ;  /* 0x00248000d680783b */ /* 0x000ea20000004200 */
[C---:B------:R-:W-:Y:S02]  /*c0c0*/  FMUL.FTZ R96, R151.reuse, R96 ;  /* 0x0000006097607220 */ /* 0x040fe40000410000 */
[C---:B------:R-:W-:Y:S02]  /*c0d0*/  FMUL.FTZ R97, R151.reuse, R97 ;  /* 0x0000006197617220 */ /* 0x040fe40000410000 */
[-C--:B------:R-:W-:Y:S03]  /*c0e0*/  HMMA.16816.F32.BF16 R20, R144, R36.reuse, R20 ;  /* 0x000000249014723c */ /* 0x080fe60000041814 */
[C---:B------:R-:W-:Y:S01]  /*c0f0*/  FMUL.FTZ R98, R150.reuse, R98 ;  /* 0x0000006296627220 */ /* 0x040fe20000410000 */
[----:B------:R3:W-:Y:S01]  /*c100*/  MUFU.EX2 R139, R173 ;  /* 0x000000ad008b7308 */ /* 0x0007e20000000800 */
[C---:B------:R-:W-:Y:S02]  /*c110*/  FMUL.FTZ R99, R150.reuse, R99 ;  /* 0x0000006396637220 */ /* 0x040fe40000410000 */
[C---:B------:R-:W-:Y:S01]  /*c120*/  FMUL.FTZ R68, R151.reuse, R68 ;  /* 0x0000004497447220 */ /* 0x040fe20000410000 */
[C---:B------:R-:W-:Y:S01]  /*c130*/  HMMA.16816.F32.BF16 R24, R140.reuse, R36, R24 ;  /* 0x000000248c18723c */ /* 0x040fe20000041818 */
[----:B-1----:R-:W-:Y:S03]  /*c140*/  LDSM.16.MT88.4 R168, [R212+0x2c80] ;  /* 0x002c8000d4a8783b */ /* 0x002fe60000004200 */
[C---:B------:R-:W-:Y:S02]  /*c150*/  FMUL.FTZ R69, R151.reuse, R69 ;  /* 0x0000004597457220 */ /* 0x040fe40000410000 */
[----:B------:R-:W-:Y:S01]  /*c160*/  MUFU.EX2 R127, R167 ;  /* 0x000000a7007f7308 */ /* 0x000fe20000000800 */
[C---:B------:R-:W-:Y:S01]  /*c170*/  FMUL.FTZ R36, R151.reuse, R112 ;  /* 0x0000007097247220 */ /* 0x040fe20000410000 */
[-C--:B------:R-:W-:Y:S04]  /*c180*/  HMMA.16816.F32.BF16 R28, R140, R38.reuse, R28 ;  /* 0x000000268c1c723c */ /* 0x080fe8000004181c */
[----:B------:R-:W-:Y:S02]  /*c190*/  FMUL.FTZ R37, R151, R113 ;  /* 0x0000007197257220 */ /* 0x000fe40000410000 */
[C---:B------:R-:W-:Y:S02]  /*c1a0*/  FMUL.FTZ R70, R150.reuse, R70 ;  /* 0x0000004696467220 */ /* 0x040fe40000410000 */
[C---:B------:R-:W-:Y:S01]  /*c1b0*/  HMMA.16816.F32.BF16 R32, R144.reuse, R38, R32 ;  /* 0x000000269020723c */ /* 0x040fe20000041820 */
[----:B------:R-:W1:Y:S01]  /*c1c0*/  MUFU.EX2 R136, R166 ;  /* 0x000000a600887308 */ /* 0x000e620000000800 */
[----:B---3--:R-:W-:Y:S02]  /*c1d0*/  LDSM.16.MT88.4 R172, [R214+0x3880] ;  /* 0x00388000d6ac783b */ /* 0x008fe40000004200 */
[C---:B------:R-:W-:Y:S03]  /*c1e0*/  FMUL.FTZ R71, R150.reuse, R71 ;  /* 0x0000004796477220 */ /* 0x040fe60000410000 */
[C---:B------:R-:W-:Y:S02]  /*c1f0*/  FMUL.FTZ R38, R150.reuse, R114 ;  /* 0x0000007296267220 */ /* 0x040fe40000410000 */
[----:B------:R-:W-:Y:S02]  /*c200*/  FMUL.FTZ R39, R150, R115 ;  /* 0x0000007396277220 */ /* 0x000fe40000410000 */
[----:B------:R3:W-:Y:S01]  /*c210*/  MUFU.EX2 R120, R164 ;  /* 0x000000a400787308 */ /* 0x0007e20000000800 */
[----:B------:R-:W4:Y:S01]  /*c220*/  LDSM.16.MT88.4 R112, [R212+0x2480] ;  /* 0x00248000d470783b */ /* 0x000f220000004200 */
[C---:B------:R-:W-:Y:S02]  /*c230*/  FMUL.FTZ R72, R149.reuse, R72 ;  /* 0x0000004895487220 */ /* 0x040fe40000410000 */
[C---:B------:R-:W-:Y:S01]  /*c240*/  FMUL.FTZ R73, R149.reuse, R73 ;  /* 0x0000004995497220 */ /* 0x040fe20000410000 */
[-C--:B--2---:R-:W-:Y:S03]  /*c250*/  HMMA.16816.F32.BF16 R36, R144, R128.reuse, R36 ;  /* 0x000000809024723c */ /* 0x084fe60000041824 */
[C---:B------:R-:W-:Y:S02]  /*c260*/  FMUL.FTZ R74, R148.reuse, R74 ;  /* 0x0000004a944a7220 */ /* 0x040fe40000410000 */
[----:B------:R-:W-:Y:S01]  /*c270*/  MUFU.EX2 R194, R194 ;  /* 0x000000c200c27308 */ /* 0x000fe20000000800 */
[----:B------:R-:W-:Y:S02]  /*c280*/  FMUL.FTZ R75, R148, R75 ;  /* 0x0000004b944b7220 */ /* 0x000fe40000410000 */
[C---:B------:R-:W-:Y:S04]  /*c290*/  HMMA.16816.F32.BF16 R40, R140.reuse, R128, R40 ;  /* 0x000000808c28723c */ /* 0x040fe80000041828 */
[C---:B------:R-:W-:Y:S01]  /*c2a0*/  FMUL.FTZ R76, R149.reuse, R76 ;  /* 0x0000004c954c7220 */ /* 0x040fe20000410000 */
[----:B-1----:R-:W-:Y:S01]  /*c2b0*/  F2FP.BF16.PACK_AB R160, R136, R127 ;  /* 0x0000007f88a0723e */ /* 0x002fe200000010ff */
[----:B------:R-:W-:Y:S01]  /*c2c0*/  FMUL.FTZ R77, R149, R77 ;  /* 0x0000004d954d7220 */ /* 0x000fe20000410000 */
[----:B------:R-:W1:Y:S01]  /*c2d0*/  MUFU.EX2 R197, R197 ;  /* 0x000000c500c57308 */ /* 0x000e620000000800 */
[-C--:B------:R-:W-:Y:S01]  /*c2e0*/  HMMA.16816.F32.BF16 R44, R140, R130.reuse, R44 ;  /* 0x000000828c2c723c */ /* 0x080fe2000004182c */
[----:B---3--:R-:W-:Y:S03]  /*c2f0*/  LDSM.16.MT88.4 R164, [R214+0x2c80] ;  /* 0x002c8000d6a4783b */ /* 0x008fe60000004200 */
[C---:B------:R-:W-:Y:S02]  /*c300*/  FMUL.FTZ R78, R148.reuse, R78 ;  /* 0x0000004e944e7220 */ /* 0x040fe40000410000 */
[----:B------:R-:W-:Y:S02]  /*c310*/  FMUL.FTZ R79, R148, R79 ;  /* 0x0000004f944f7220 */ /* 0x000fe40000410000 */
[C---:B------:R-:W-:Y:S01]  /*c320*/  HMMA.16816.F32.BF16 R48, R144.reuse, R130, R48 ;  /* 0x000000829030723c */ /* 0x040fe20000041830 */
[----:B------:R-:W-:Y:S03]  /*c330*/  MUFU.EX2 R196, R196 ;  /* 0x000000c400c47308 */ /* 0x000fe60000000800 */
[C---:B------:R-:W-:Y:S02]  /*c340*/  FMUL.FTZ R80, R151.reuse, R80 ;  /* 0x0000005097507220 */ /* 0x040fe40000410000 */
[C---:B------:R-:W-:Y:S02]  /*c350*/  FMUL.FTZ R81, R151.reuse, R81 ;  /* 0x0000005197517220 */ /* 0x040fe40000410000 */
[C---:B------:R-:W-:Y:S03]  /*c360*/  FMUL.FTZ R82, R150.reuse, R82 ;  /* 0x0000005296527220 */ /* 0x040fe60000410000 */
[----:B------:R-:W2:Y:S01]  /*c370*/  MUFU.EX2 R199, R199 ;  /* 0x000000c700c77308 */ /* 0x000ea20000000800 */
[-C--:B----4-:R-:W-:Y:S03]  /*c380*/  HMMA.16816.F32.BF16 R52, R144, R112.reuse, R52 ;  /* 0x000000709034723c */ /* 0x090fe60000041834 */
[C---:B------:R-:W-:Y:S02]  /*c390*/  FMUL.FTZ R83, R150.reuse, R83 ;  /* 0x0000005396537220 */ /* 0x040fe40000410000 */
[C---:B------:R-:W-:Y:S02]  /*c3a0*/  FMUL.FTZ R84, R151.reuse, R84 ;  /* 0x0000005497547220 */ /* 0x040fe40000410000 */
[----:B------:R-:W-:Y:S01]  /*c3b0*/  FMUL.FTZ R85, R151, R85 ;  /* 0x0000005597557220 */ /* 0x000fe20000410000 */
[C---:B------:R-:W-:Y:S01]  /*c3c0*/  HMMA.16816.F32.BF16 R56, R140.reuse, R112, R56 ;  /* 0x000000708c38723c */ /* 0x040fe20000041838 */
[----:B------:R-:W-:Y:S03]  /*c3d0*/  MUFU.EX2 R198, R198 ;  /* 0x000000c600c67308 */ /* 0x000fe60000000800 */
[C---:B------:R-:W-:Y:S02]  /*c3e0*/  FMUL.FTZ R86, R150.reuse, R86 ;  /* 0x0000005696567220 */ /* 0x040fe40000410000 */
[----:B------:R-:W-:Y:S02]  /*c3f0*/  FMUL.FTZ R87, R150, R87 ;  /* 0x0000005796577220 */ /* 0x000fe40000410000 */
[-C--:B------:R-:W-:Y:S03]  /*c400*/  HMMA.16816.F32.BF16 R60, R140, R114.reuse, R60 ;  /* 0x000000728c3c723c */ /* 0x080fe6000004183c */
[----:B------:R-:W3:Y:S01]  /*c410*/  MUFU.EX2 R201, R201 ;  /* 0x000000c900c97308 */ /* 0x000ee20000000800 */
[C---:B------:R-:W-:Y:S02]  /*c420*/  FMUL.FTZ R88, R149.reuse, R88 ;  /* 0x0000005895587220 */ /* 0x040fe40000410000 */
[----:B------:R-:W-:Y:S02]  /*c430*/  FMUL.FTZ R89, R149, R89 ;  /* 0x0000005995597220 */ /* 0x000fe40000410000 */
[C---:B------:R-:W-:Y:S01]  /*c440*/  HMMA.16816.F32.BF16 R64, R144.reuse, R114, R64 ;  /* 0x000000729040723c */ /* 0x040fe20000041840 */
[----:B------:R-:W4:Y:S03]  /*c450*/  LDSM.16.MT88.4 R112, [R212+0x1c80] ;  /* 0x001c8000d470783b */ /* 0x000f260000004200 */
[C---:B------:R-:W-:Y:S01]  /*c460*/  FMUL.FTZ R90, R148.reuse, R90 ;  /* 0x0000005a945a7220 */ /* 0x040fe20000410000 */
[----:B------:R-:W-:Y:S01]  /*c470*/  MUFU.EX2 R200, R200 ;  /* 0x000000c800c87308 */ /* 0x000fe20000000800 */
[C---:B------:R-:W-:Y:S02]  /*c480*/  FMUL.FTZ R91, R148.reuse, R91 ;  /* 0x0000005b945b7220 */ /* 0x040fe40000410000 */
[-C--:B------:R-:W-:Y:S04]  /*c490*/  HMMA.16816.F32.BF16 R68, R144, R100.reuse, R68 ;  /* 0x000000649044723c */ /* 0x080fe80000041844 */
[--C-:B------:R-:W-:Y:S02]  /*c4a0*/  FFMA.FTZ R249, R249, c[0x0][0x2d0], -R156.reuse ;  /* 0x0000b400f9f97a23 */ /* 0x100fe4000001089c */
[C---:B------:R-:W-:Y:S01]  /*c4b0*/  FMUL.FTZ R92, R149.reuse, R92 ;  /* 0x0000005c955c7220 */ /* 0x040fe20000410000 */
[----:B------:R-:W5:Y:S01]  /*c4c0*/  MUFU.EX2 R203, R203 ;  /* 0x000000cb00cb7308 */ /* 0x000f620000000800 */
[C---:B------:R-:W-:Y:S04]  /*c4d0*/  HMMA.16816.F32.BF16 R72, R140.reuse, R100, R72 ;  /* 0x000000648c48723c */ /* 0x040fe80000041848 */
[----:B------:R-:W-:Y:S02]  /*c4e0*/  FMUL.FTZ R93, R149, R93 ;  /* 0x0000005d955d7220 */ /* 0x000fe40000410000 */
[C---:B------:R-:W-:Y:S01]  /*c4f0*/  FMUL.FTZ R94, R148.reuse, R94 ;  /* 0x0000005e945e7220 */ /* 0x040fe20000410000 */
[----:B-1----:R-:W-:Y:S01]  /*c500*/  F2FP.BF16.PACK_AB R100, R197, R194 ;  /* 0x000000c2c564723e */ /* 0x002fe200000010ff */
[-C--:B------:R-:W-:Y:S01]  /*c510*/  HMMA.16816.F32.BF16 R76, R140, R102.reuse, R76 ;  /* 0x000000668c4c723c */ /* 0x080fe2000004184c */
[----:B------:R-:W-:Y:S03]  /*c520*/  MUFU.EX2 R202, R202 ;  /* 0x000000ca00ca7308 */ /* 0x000fe60000000800 */
[----:B--2---:R-:W-:Y:S01]  /*c530*/  F2FP.BF16.PACK_AB R101, R199, R196 ;  /* 0x000000c4c765723e */ /* 0x004fe200000010ff */
[----:B------:R-:W-:Y:S02]  /*c540*/  FMUL.FTZ R95, R148, R95 ;  /* 0x0000005f945f7220 */ /* 0x000fe40000410000 */
[--C-:B------:R-:W-:Y:S01]  /*c550*/  FFMA.FTZ R163, R163, c[0x0][0x2d0], -R156.reuse ;  /* 0x0000b400a3a37a23 */ /* 0x100fe2000001089c */
[C---:B------:R-:W-:Y:S03]  /*c560*/  HMMA.16816.F32.BF16 R80, R144.reuse, R102, R80 ;  /* 0x000000669050723c */ /* 0x040fe60000041850 */
[----:B------:R-:W1:Y:S01]  /*c570*/  MUFU.EX2 R247, R247 ;  /* 0x000000f700f77308 */ /* 0x000e620000000800 */
[--C-:B------:R-:W-:Y:S02]  /*c580*/  FFMA.FTZ R155, R155, c[0x0][0x2d0], -R156.reuse ;  /* 0x0000b4009b9b7a23 */ /* 0x100fe4000001089c */
[----:B------:R-:W-:Y:S01]  /*c590*/  FFMA.FTZ R156, R154, c[0x0][0x2d0], -R156 ;  /* 0x0000b4009a9c7a23 */ /* 0x000fe2000001089c */
[----:B---3--:R-:W-:Y:S01]  /*c5a0*/  F2FP.BF16.PACK_AB R102, R201, R198 ;  /* 0x000000c6c966723e */ /* 0x008fe200000010ff */
[-C--:B------:R-:W-:Y:S04]  /*c5b0*/  HMMA.16816.F32.BF16 R84, R144, R104.reuse, R84 ;  /* 0x000000689054723c */ /* 0x080fe80000041854 */
[----:B-----5:R-:W-:Y:S01]  /*c5c0*/  F2FP.BF16.PACK_AB R103, R203, R200 ;  /* 0x000000c8cb67723e */ /* 0x020fe200000010ff */
[----:B------:R-:W-:Y:S01]  /*c5d0*/  MUFU.EX2 R248, R248 ;  /* 0x000000f800f87308 */ /* 0x000fe20000000800 */
[----:B------:R-:W-:Y:S02]  /*c5e0*/  FFMA.FTZ R181, R151, R232, R181 ;  /* 0x000000e897b57223 */ /* 0x000fe400000100b5 */
[C---:B------:R-:W-:Y:S04]  /*c5f0*/  HMMA.16816.F32.BF16 R88, R140.reuse, R104, R88 ;  /* 0x000000688c58723c */ /* 0x040fe80000041858 */
[----:B------:R-:W-:Y:S02]  /*c600*/  FFMA.FTZ R184, R150, R231, R184 ;  /* 0x000000e796b87223 */ /* 0x000fe400000100b8 */
[----:B------:R-:W-:Y:S01]  /*c610*/  FFMA.FTZ R195, R149, R230, R195 ;  /* 0x000000e695c37223 */ /* 0x000fe200000100c3 */
[----:B------:R-:W2:Y:S01]  /*c620*/  MUFU.EX2 R249, R249 ;  /* 0x000000f900f97308 */ /* 0x000ea20000000800 */
[-C--:B------:R-:W-:Y:S04]  /*c630*/  HMMA.16816.F32.BF16 R92, R140, R106.reuse, R92 ;  /* 0x0000006a8c5c723c */ /* 0x080fe8000004185c */
[----:B-1----:R-:W-:Y:S01]  /*c640*/  F2FP.BF16.PACK_AB R104, R247, R202 ;  /* 0x000000caf768723e */ /* 0x002fe200000010ff */
[----:B------:R-:W-:Y:S02]  /*c650*/  FFMA.FTZ R191, R148, R227, R191 ;  /* 0x000000e394bf7223 */ /* 0x000fe400000100bf */
[----:B------:R-:W-:Y:S01]  /*c660*/  FADD.FTZ R181, R180, R181 ;  /* 0x000000b5b4b57221 */ /* 0x000fe20000010000 */
[----:B------:R-:W-:Y:S01]  /*c670*/  HMMA.16816.F32.BF16 R96, R144, R106, R96 ;  /* 0x0000006a9060723c */ /* 0x000fe20000041860 */
[----:B------:R-:W-:Y:S03]  /*c680*/  MUFU.EX2 R250, R250 ;  /* 0x000000fa00fa7308 */ /* 0x000fe60000000800 */
[----:B------:R-:W-:Y:S02]  /*c690*/  FADD.FTZ R183, R183, R184 ;  /* 0x000000b8b7b77221 */ /* 0x000fe40000010000 */
[----:B------:R-:W-:Y:S02]  /*c6a0*/  FADD.FTZ R192, R192, R195 ;  /* 0x000000c3c0c07221 */ /* 0x000fe40000010000 */
[-C--:B------:R-:W-:Y:S03]  /*c6b0*/  HMMA.16816.F32.BF16 R4, R100, R108.reuse, R4 ;  /* 0x0000006c6404723c */ /* 0x080fe60000041804 */
[----:B------:R-:W1:Y:S02]  /*c6c0*/  MUFU.EX2 R251, R251 ;  /* 0x000000fb00fb7308 */ /* 0x000e640000000800 */
[----:B------:R-:W-:Y:S01]  /*c6d0*/  FADD.FTZ R188, R188, R191 ;  /* 0x000000bfbcbc7221 */ /* 0x000fe20000010000 */
[----:B--2---:R-:W-:Y:S01]  /*c6e0*/  F2FP.BF16.PACK_AB R105, R249, R248 ;  /* 0x000000f8f969723e */ /* 0x004fe200000010ff */
[----:B------:R-:W-:Y:S02]  /*c6f0*/  FADD.FTZ R186, R186, R181 ;  /* 0x000000b5baba7221 */ /* 0x000fe40000010000 */
[----:B------:R-:W-:Y:S04]  /*c700*/  FADD.FTZ R182, R182, R183 ;  /* 0x000000b7b6b67221 */ /* 0x000fe80000010000 */
[----:B------:R-:W2:Y:S01]  /*c710*/  MUFU.EX2 R252, R252 ;  /* 0x000000fc00fc7308 */ /* 0x000ea20000000800 */
[----:B------:R-:W-:Y:S02]  /*c720*/  FADD.FTZ R193, R193, R192 ;  /* 0x000000c0c1c17221 */ /* 0x000fe40000010000 */
[----:B------:R-:W-:Y:S02]  /*c730*/  FADD.FTZ R189, R189, R188 ;  /* 0x000000bcbdbd7221 */ /* 0x000fe40000010000 */
[----:B------:R-:W-:Y:S02]  /*c740*/  FADD.FTZ R185, R185, R186 ;  /* 0x000000bab9b97221 */ /* 0x000fe40000010000 */
[----:B------:R-:W-:Y:S02]  /*c750*/  FADD.FTZ R187, R187, R182 ;  /* 0x000000b6bbbb7221 */ /* 0x000fe40000010000 */
[----:B------:R-:W-:Y:S01]  /*c760*/  FADD.FTZ R193, R190, R193 ;  /* 0x000000c1bec17221 */ /* 0x000fe20000010000 */
[----:B------:R-:W3:Y:S01]  /*c770*/  MUFU.EX2 R129, R159 ;  /* 0x0000009f00817308 */ /* 0x000ee20000000800 */
[----:B------:R-:W-:Y:S01]  /*c780*/  FADD.FTZ R189, R152, R189 ;  /* 0x000000bd98bd7221 */ /* 0x000fe20000010000 */
[----:B------:R-:W-:Y:S01]  /*c790*/  MOV R152, R153 ;  /* 0x0000009900987202 */ /* 0x000fe20000000f00 */
[----:B------:R-:W-:Y:S01]  /*c7a0*/  FADD.FTZ R194, R194, R185 ;  /* 0x000000b9c2c27221 */ /* 0x000fe20000010000 */
[----:B-1----:R-:W-:Y:S01]  /*c7b0*/  F2FP.BF16.PACK_AB R106, R251, R250 ;  /* 0x000000fafb6a723e */ /* 0x002fe200000010ff */
[----:B------:R-:W-:Y:S02]  /*c7c0*/  FADD.FTZ R196, R196, R187 ;  /* 0x000000bbc4c47221 */ /* 0x000fe40000010000 */
[----:B------:R-:W-:Y:S02]  /*c7d0*/  FADD.FTZ R202, R202, R193 ;  /* 0x000000c1caca7221 */ /* 0x000fe40000010000 */
[----:B------:R-:W-:Y:S01]  /*c7e0*/  FADD.FTZ R248, R248, R189 ;  /* 0x000000bdf8f87221 */ /* 0x000fe20000010000 */
[----:B------:R3:W1:Y:S01]  /*c7f0*/  MUFU.EX2 R128, R158 ;  /* 0x0000009e00807308 */ /* 0x0006620000000800 */
[----:B------:R-:W-:Y:S02]  /*c800*/  FADD.FTZ R197, R197, R194 ;  /* 0x000000c2c5c57221 */ /* 0x000fe40000010000 */
[----:B------:R-:W-:Y:S01]  /*c810*/  FADD.FTZ R199, R199, R196 ;  /* 0x000000c4c7c77221 */ /* 0x000fe20000010000 */
[----:B--2---:R-:W-:Y:S01]  /*c820*/  F2FP.BF16.PACK_AB R107, R124, R252 ;  /* 0x000000fc7c6b723e */ /* 0x004fe200000010ff */
[----:B------:R-:W-:Y:S02]  /*c830*/  FADD.FTZ R247, R247, R202 ;  /* 0x000000caf7f77221 */ /* 0x000fe40000010000 */
[----:B------:R-:W-:Y:S02]  /*c840*/  FADD.FTZ R249, R249, R248 ;  /* 0x000000f8f9f97221 */ /* 0x000fe40000010000 */
[----:B------:R-:W-:Y:S01]  /*c850*/  FADD.FTZ R198, R198, R197 ;  /* 0x000000c5c6c67221 */ /* 0x000fe20000010000 */
[----:B------:R2:W-:Y:S01]  /*c860*/  MUFU.EX2 R131, R157 ;  /* 0x0000009d00837308 */ /* 0x0005e20000000800 */
[C---:B------:R-:W-:Y:S04]  /*c870*/  HMMA.16816.F32.BF16 R8, R104.reuse, R108, R8 ;  /* 0x0000006c6808723c */ /* 0x040fe80000041808 */
[----:B------:R-:W-:Y:S02]  /*c880*/  FADD.FTZ R200, R200, R199 ;  /* 0x000000c7c8c87221 */ /* 0x000fe40000010000 */
[----:B------:R-:W-:Y:S02]  /*c890*/  FADD.FTZ R250, R250, R247 ;  /* 0x000000f7fafa7221 */ /* 0x000fe40000010000 */
[-C--:B------:R-:W-:Y:S01]  /*c8a0*/  HMMA.16816.F32.BF16 R12, R104, R110.reuse, R12 ;  /* 0x0000006e680c723c */ /* 0x080fe2000004180c */
[----:B------:R5:W-:Y:S03]  /*c8b0*/  MUFU.EX2 R154, R156 ;  /* 0x0000009c009a7308 */ /* 0x000be60000000800 */
[----:B------:R-:W-:Y:S01]  /*c8c0*/  FADD.FTZ R249, R252, R249 ;  /* 0x000000f9fcf97221 */ /* 0x000fe20000010000 */
[----:B---3--:R-:W-:Y:S01]  /*c8d0*/  F2FP.BF16.PACK_AB R158, R129, R138 ;  /* 0x0000008a819e723e */ /* 0x008fe200000010ff */
[----:B------:R-:W-:Y:S01]  /*c8e0*/  FADD.FTZ R198, R201, R198 ;  /* 0x000000c6c9c67221 */ /* 0x000fe20000010000 */
[----:B-1----:R-:W-:Y:S01]  /*c8f0*/  F2FP.BF16.PACK_AB R159, R128, R139 ;  /* 0x0000008b809f723e */ /* 0x002fe200000010ff */
[C---:B------:R-:W-:Y:S01]  /*c900*/  HMMA.16816.F32.BF16 R16, R100.reuse, R110, R16 ;  /* 0x0000006e6410723c */ /* 0x040fe20000041810 */
[----:B------:R-:W1:Y:S02]  /*c910*/  LDSM.16.MT88.4 R108, [R212+0x2880] ;  /* 0x00288000d46c783b */ /* 0x000e640000004200 */
[----:B------:R-:W3:Y:S01]  /*c920*/  MUFU.EX2 R137, R163 ;  /* 0x000000a300897308 */ /* 0x000ee20000000800 */
[----:B------:R-:W-:Y:S02]  /*c930*/  FADD.FTZ R200, R203, R200 ;  /* 0x000000c8cbc87221 */ /* 0x000fe40000010000 */
[----:B------:R-:W-:Y:S01]  /*c940*/  FADD.FTZ R250, R251, R250 ;  /* 0x000000fafbfa7221 */ /* 0x000fe20000010000 */
[----:B--2---:R-:W-:Y:S01]  /*c950*/  F2FP.BF16.PACK_AB R157, R122, R126 ;  /* 0x0000007e7a9d723e */ /* 0x004fe200000010ff */
[-C--:B----4-:R-:W-:Y:S05]  /*c960*/  HMMA.16816.F32.BF16 R20, R100, R112.reuse, R20 ;  /* 0x000000706414723c */ /* 0x090fea0000041814 */
[----:B------:R-:W2:Y:S03]  /*c970*/  MUFU.EX2 R123, R162 ;  /* 0x000000a2007b7308 */ /* 0x000ea60000000800 */
[C---:B------:R-:W-:Y:S04]  /*c980*/  HMMA.16816.F32.BF16 R24, R104.reuse, R112, R24 ;  /* 0x000000706818723c */ /* 0x040fe80000041818 */
[----:B-----5:R-:W-:Y:S03]  /*c990*/  F2FP.BF16.PACK_AB R156, R121, R125 ;  /* 0x0000007d799c723e */ /* 0x020fe600000010ff */
[----:B------:R-:W4:Y:S01]  /*c9a0*/  MUFU.EX2 R155, R155 ;  /* 0x0000009b009b7308 */ /* 0x000f220000000800 */
[-C--:B------:R-:W-:Y:S04]  /*c9b0*/  HMMA.16816.F32.BF16 R28, R104, R114.reuse, R28 ;  /* 0x00000072681c723c */ /* 0x080fe8000004181c */
[----:B---3--:R-:W-:Y:S04]  /*c9c0*/  F2FP.BF16.PACK_AB R161, R137, R120 ;  /* 0x0000007889a1723e */ /* 0x008fe800000010ff */
[C---:B------:R-:W-:Y:S01]  /*c9d0*/  HMMA.16816.F32.BF16 R32, R100.reuse, R114, R32 ;  /* 0x000000726420723c */ /* 0x040fe20000041820 */
[----:B------:R-:W3:Y:S03]  /*c9e0*/  LDSM.16.MT88.4 R112, [R214+0x3480] ;  /* 0x00348000d670783b */ /* 0x000ee60000004200 */
[----:B--2---:R-:W-:Y:S04]  /*c9f0*/  F2FP.BF16.PACK_AB R162, R131, R123 ;  /* 0x0000007b83a2723e */ /* 0x004fe800000010ff */
[-C--:B------:R-:W-:Y:S04]  /*ca00*/  HMMA.16816.F32.BF16 R36, R100, R116.reuse, R36 ;  /* 0x000000746424723c */ /* 0x080fe80000041824 */
[----:B----4-:R-:W-:Y:S04]  /*ca10*/  F2FP.BF16.PACK_AB R163, R154, R155 ;  /* 0x0000009b9aa3723e */ /* 0x010fe800000010ff */
[C---:B------:R-:W-:Y:S08]  /*ca20*/  HMMA.16816.F32.BF16 R40, R104.reuse, R116, R40 ;  /* 0x000000746828723c */ /* 0x040ff00000041828 */
[-C--:B------:R-:W-:Y:S08]  /*ca30*/  HMMA.16816.F32.BF16 R44, R104, R118.reuse, R44 ;  /* 0x00000076682c723c */ /* 0x080ff0000004182c */
[C---:B------:R-:W-:Y:S01]  /*ca40*/  HMMA.16816.F32.BF16 R48, R100.reuse, R118, R48 ;  /* 0x000000766430723c */ /* 0x040fe20000041830 */
[----:B------:R-:W2:Y:S07]  /*ca50*/  LDSM.16.MT88.4 R116, [R212+0x3480] ;  /* 0x00348000d474783b */ /* 0x000eae0000004200 */
[-C--:B-1----:R-:W-:Y:S08]  /*ca60*/  HMMA.16816.F32.BF16 R52, R100, R108.reuse, R52 ;  /* 0x0000006c6434723c */ /* 0x082ff00000041834 */
[C---:B------:R-:W-:Y:S08]  /*ca70*/  HMMA.16816.F32.BF16 R56, R104.reuse, R108, R56 ;  /* 0x0000006c6838723c */ /* 0x040ff00000041838 */
[-C--:B------:R-:W-:Y:S08]  /*ca80*/  HMMA.16816.F32.BF16 R60, R104, R110.reuse, R60 ;  /* 0x0000006e683c723c */ /* 0x080ff0000004183c */
[C---:B------:R-:W-:Y:S01]  /*ca90*/  HMMA.16816.F32.BF16 R64, R100.reuse, R110, R64 ;  /* 0x0000006e6440723c */ /* 0x040fe20000041840 */
[----:B------:R-:W1:Y:S07]  /*caa0*/  LDSM.16.MT88.4 R108, [R212+0x2080] ;  /* 0x00208000d46c783b */ /* 0x000e6e0000004200 */
[-C--:B---3--:R-:W-:Y:S08]  /*cab0*/  HMMA.16816.F32.BF16 R68, R100, R112.reuse, R68 ;  /* 0x000000706444723c */ /* 0x088ff00000041844 */
[C---:B------:R-:W-:Y:S08]  /*cac0*/  HMMA.16816.F32.BF16 R72, R104.reuse, R112, R72 ;  /* 0x000000706848723c */ /* 0x040ff00000041848 */
[-C--:B------:R-:W-:Y:S08]  /*cad0*/  HMMA.16816.F32.BF16 R76, R104, R114.reuse, R76 ;  /* 0x00000072684c723c */ /* 0x080ff0000004184c */
[C---:B------:R-:W-:Y:S08]  /*cae0*/  HMMA.16816.F32.BF16 R80, R100.reuse, R114, R80 ;  /* 0x000000726450723c */ /* 0x040ff00000041850 */
[-C--:B--2---:R-:W-:Y:S08]  /*caf0*/  HMMA.16816.F32.BF16 R84, R100, R116.reuse, R84 ;  /* 0x000000746454723c */ /* 0x084ff00000041854 */
[C---:B------:R-:W-:Y:S08]  /*cb00*/  HMMA.16816.F32.BF16 R88, R104.reuse, R116, R88 ;  /* 0x000000746858723c */ /* 0x040ff00000041858 */
[-C--:B------:R-:W-:Y:S08]  /*cb10*/  HMMA.16816.F32.BF16 R92, R104, R118.reuse, R92 ;  /* 0x00000076685c723c */ /* 0x080ff0000004185c */
[----:B------:R-:W-:Y:S08]  /*cb20*/  HMMA.16816.F32.BF16 R96, R100, R118, R96 ;  /* 0x000000766460723c */ /* 0x000ff00000041860 */
[-C--:B------:R-:W-:Y:S07]  /*cb30*/  HMMA.16816.F32.BF16 R144, R156, R132.reuse, R4 ;  /* 0x000000849c90723c */ /* 0x080fee0000041804 */
[----:B------:R-:W-:Y:S01]  /*cb40*/  MOV R4, R137 ;  /* 0x0000008900047202 */ /* 0x000fe20000000f00 */
[C---:B------:R-:W-:Y:S04]  /*cb50*/  HMMA.16816.F32.BF16 R140, R160.reuse, R132, R8 ;  /* 0x00000084a08c723c */ /* 0x040fe80000041808 */
[----:B------:R-:W-:Y:S02]  /*cb60*/  MOV R7, R131 ;  /* 0x0000008300077202 */ /* 0x000fe40000000f00 */
[----:B------:R-:W-:Y:S02]  /*cb70*/  MOV R6, R128 ;  /* 0x0000008000067202 */ /* 0x000fe40000000f00 */
[----:B------:R-:W-:Y:S04]  /*cb80*/  MOV R10, R139 ;  /* 0x0000008b000a7202 */ /* 0x000fe80000000f00 */
[----:B------:R-:W-:Y:S02]  /*cb90*/  MOV R9, R138 ;  /* 0x0000008a00097202 */ /* 0x000fe40000000f00 */
[----:B------:R-:W-:Y:S02]  /*cba0*/  MOV R8, R136 ;  /* 0x0000008800087202 */ /* 0x000fe40000000f00 */
[-C--:B------:R-:W-:Y:S03]  /*cbb0*/  HMMA.16816.F32.BF16 R136, R160, R134.reuse, R12 ;  /* 0x00000086a088723c */ /* 0x080fe6000004180c */
[----:B------:R-:W-:Y:S02]  /*cbc0*/  MOV R5, R129 ;  /* 0x0000008100057202 */ /* 0x000fe40000000f00 */
[----:B------:R-:W-:Y:S02]  /*cbd0*/  MOV R11, R123 ;  /* 0x0000007b000b7202 */ /* 0x000fe40000000f00 */
[----:B------:R-:W-:Y:S01]  /*cbe0*/  MOV R12, R127 ;  /* 0x0000007f000c7202 */ /* 0x000fe20000000f00 */
[C---:B------:R-:W-:Y:S04]  /*cbf0*/  HMMA.16816.F32.BF16 R132, R156.reuse, R134, R16 ;  /* 0x000000869c84723c */ /* 0x040fe80000041810 */
[----:B------:R-:W-:Y:S01]  /*cc00*/  MOV R15, R122 ;  /* 0x0000007a000f7202 */ /* 0x000fe20000000f00 */
[----:B------:R-:W-:Y:S01]  /*cc10*/  FADD.FTZ R250, R12, R250 ;  /* 0x000000fa0cfa7221 */ /* 0x000fe20000010000 */
[----:B------:R-:W-:Y:S02]  /*cc20*/  MOV R14, R121 ;  /* 0x00000079000e7202 */ /* 0x000fe40000000f00 */
[-C--:B-1----:R-:W-:Y:S04]  /*cc30*/  HMMA.16816.F32.BF16 R128, R156, R108.reuse, R20 ;  /* 0x0000006c9c80723c */ /* 0x082fe80000041814 */
[----:B------:R-:W-:Y:S01]  /*cc40*/  MOV R19, R126 ;  /* 0x0000007e00137202 */ /* 0x000fe20000000f00 */
[----:B------:R-:W-:Y:S01]  /*cc50*/  FADD.FTZ R250, R8, R250 ;  /* 0x000000fa08fa7221 */ /* 0x000fe20000010000 */
[----:B------:R-:W-:Y:S02]  /*cc60*/  MOV R18, R125 ;  /* 0x0000007d00127202 */ /* 0x000fe40000000f00 */
[----:B------:R-:W-:Y:S01]  /*cc70*/  MOV R17, R124 ;  /* 0x0000007c00117202 */ /* 0x000fe20000000f00 */
[----:B------:R-:W-:Y:S01]  /*cc80*/  FADD.FTZ R200, R19, R200 ;  /* 0x000000c813c87221 */ /* 0x000fe20000010000 */
[C---:B------:R-:W-:Y:S04]  /*cc90*/  HMMA.16816.F32.BF16 R124, R160.reuse, R108, R24 ;  /* 0x0000006ca07c723c */ /* 0x040fe80000041818 */
[----:B------:R-:W-:Y:S01]  /*cca0*/  MOV R13, R120 ;  /* 0x00000078000d7202 */ /* 0x000fe20000000f00 */
[----:B------:R-:W-:Y:S02]  /*ccb0*/  FADD.FTZ R249, R17, R249 ;  /* 0x000000f911f97221 */ /* 0x000fe40000010000 */
[----:B------:R-:W-:Y:S01]  /*ccc0*/  FADD.FTZ R198, R18, R198 ;  /* 0x000000c612c67221 */ /* 0x000fe20000010000 */
[-C--:B------:R-:W-:Y:S04]  /*ccd0*/  HMMA.16816.F32.BF16 R120, R160, R110.reuse, R28 ;  /* 0x0000006ea078723c */ /* 0x080fe8000004181c */
[----:B------:R-:W-:Y:S02]  /*cce0*/  FADD.FTZ R249, R13, R249 ;  /* 0x000000f90df97221 */ /* 0x000fe40000010000 */
[----:B------:R-:W-:Y:S02]  /*ccf0*/  FADD.FTZ R198, R14, R198 ;  /* 0x000000c60ec67221 */ /* 0x000fe40000010000 */
[C---:B------:R-:W-:Y:S04]  /*cd00*/  HMMA.16816.F32.BF16 R116, R156.reuse, R110, R32 ;  /* 0x0000006e9c74723c */ /* 0x040fe80000041820 */
[----:B------:R-:W-:Y:S02]  /*cd10*/  FADD.FTZ R200, R15, R200 ;  /* 0x000000c80fc87221 */ /* 0x000fe40000010000 */
[----:B------:R-:W-:Y:S02]  /*cd20*/  FADD.FTZ R4, R4, R249 ;  /* 0x000000f904047221 */ /* 0x000fe40000010000 */
        /* <DEDUP_REMOVED lines=24> */
[----:B------:R-:W-:-:S07]  /*ceb0*/  @P0 BRA `(.L_x_205) ;  /* 0xffffd05000000947 */ /* 0x000fce000383ffff */
.L_x_202:
[----:B------:R-:W-:-:S13]  /*cec0*/  ISETP.GE.AND P0, PT, R233, UR6, PT ;  /* 0x00000006e9007c0c */ /* 0x000fda000bf06270 */
[----:B------:R-:W-:Y:S05]  /*ced0*/  @!P0 BRA `(.L_x_206) ;  /* 0x000044b000008947 */ /* 0x000fea0003800000 */
[----:B------:R-:W-:Y:S01]  /*cee0*/  IADD3 R242, P0, R234, 0x20, RZ ;  /* 0x00000020eaf27810 */ /* 0x000fe20007f1e0ff */
[----:B------:R-:W-:Y:S01]  /*cef0*/  ULDC.64 UR4, c[0x0][0x208] ;  /* 0x0000820000047ab9 */ /* 0x000fe20000000a00 */
[----:B------:R-:W-:Y:S01]  /*cf00*/  IADD3 R203, P1, R220, 0x20, RZ ;  /* 0x00000020dccb7810 */ /* 0x000fe20007f3e0ff */
[----:B------:R-:W-:Y:S01]  /*cf10*/  UIMAD.WIDE.U32 UR10, UR4, 0x30, URZ ;  /* 0x00000030040a78a5 */ /* 0x000fe2000f8e003f */
[-C--:B------:R-:W-:Y:S01]  /*cf20*/  IADD3.X R241, RZ, R237.reuse, RZ, P0, !PT ;  /* 0x000000edfff17210 */ /* 0x080fe200007fe4ff */
[----:B------:R-:W-:Y:S01]  /*cf30*/  UIMAD UR5, UR5, 0x30, URZ ;  /* 0x00000030050578a4 */ /* 0x000fe2000f8e023f */
[----:B------:R-:W-:Y:S01]  /*cf40*/  IADD3 R240, P2, R234, 0x40, RZ ;  /* 0x00000040eaf07810 */ /* 0x000fe20007f5e0ff */
[----:B------:R-:W-:Y:S01]  /*cf50*/  IMAD.MOV.U32 R150, RZ, RZ, R2 ;  /* 0x000000ffff967224 */ /* 0x000fe200078e0002 */
[----:B------:R-:W-:Y:S01]  /*cf60*/  IADD3 R201, P0, R220, 0x40, RZ ;  /* 0x00000040dcc97810 */ /* 0x000fe20007f1e0ff */
[----:B------:R-:W-:Y:S01]  /*cf70*/  IMAD.MOV.U32 R151, RZ, RZ, R3 ;  /* 0x000000ffff977224 */ /* 0x000fe200078e0003 */
[----:B------:R-:W-:Y:S01]  /*cf80*/  IADD3 R238, -R238, 0x30, RZ ;  /* 0x00000030eeee7810 */ /* 0x000fe20007ffe1ff */
[----:B------:R-:W-:Y:S01]  /*cf90*/  IMAD.MOV.U32 R148, RZ, RZ, R152 ;  /* 0x000000ffff947224 */ /* 0x000fe200078e0098 */
[----:B------:R-:W-:Y:S01]  /*cfa0*/  IADD3.X R239, RZ, R237, RZ, P2, !PT ;  /* 0x000000edffef7210 */ /* 0x000fe200017fe4ff */
[----:B------:R-:W-:Y:S01]  /*cfb0*/  IMAD.MOV.U32 R149, RZ, RZ, R0 ;  /* 0x000000ffff957224 */ /* 0x000fe200078e0000 */
[----:B------:R-:W-:Y:S01]  /*cfc0*/  IADD3.X R200, RZ, R229, RZ, P0, !PT ;  /* 0x000000e5ffc87210 */ /* 0x000fe200007fe4ff */
[----:B------:R-:W-:Y:S01]  /*cfd0*/  IMAD.X R202, RZ, RZ, R229, P1 ;  /* 0x000000ffffca7224 */ /* 0x000fe200008e06e5 */
[----:B------:R-:W-:-:S02]  /*cfe0*/  UIADD3 UR5, UR11, UR5, URZ ;  /* 0x000000050b057290 */ /* 0x000fc4000fffe03f */
.L_x_224:
[----:B------:R-:W-:Y:S04]  /*cff0*/  DEPBAR.LE SB0, 0x0 ;  /* 0x000080000000791a */ /* 0x000fe80000000000 */
[----:B------:R-:W-:Y:S01]  /*d000*/  BAR.SYNC.DEFER_BLOCKING 0x0 ;  /* 0x0000000000007b1d */ /* 0x000fe20000010000 */
[----:B------:R-:W-:Y:S01]  /*d010*/  SHF.R.S32.HI R0, RZ, 0x1f, R233 ;  /* 0x0000001fff007819 */ /* 0x000fe200000114e9 */
[C---:B------:R-:W-:Y:S02]  /*d020*/  IMAD R3, R233.reuse, UR5, RZ ;  /* 0x00000005e9037c24 */ /* 0x040fe4000f8e02ff */
[----:B------:R-:W-:Y:S04]  /*d030*/  IMAD.WIDE.U32 R20, R233, UR10, RZ ;  /* 0x0000000ae9147c25 */ /* 0x000fe8000f8e00ff */
[----:B------:R-:W-:Y:S01]  /*d040*/  IMAD R3, R0, UR10, R3 ;  /* 0x0000000a00037c24 */ /* 0x000fe2000f8e0203 */
[-C--:B------:R-:W-:Y:S04]  /*d050*/  IADD3 R0, P0, R234, R20.reuse, RZ ;  /* 0x00000014ea007210 */ /* 0x080fe80007f1e0ff */
[----:B------:R-:W-:Y:S02]  /*d060*/  IADD3 R30, R21, R3, RZ ;  /* 0x00000003151e7210 */ /* 0x000fe40007ffe0ff */
[-C--:B------:R-:W-:Y:S02]  /*d070*/  IADD3 R3, P2, R242, R20.reuse, RZ ;  /* 0x00000014f2037210 */ /* 0x080fe40007f5e0ff */
[----:B------:R-:W-:Y:S02]  /*d080*/  IADD3.X R21, R30, R237, RZ, P0, !PT ;  /* 0x000000ed1e157210 */ /* 0x000fe400007fe4ff */
[----:B------:R-:W-:Y:S02]  /*d090*/  LEA R36, P0, R0, c[0x0][0x1f8], 0x1 ;  /* 0x00007e0000247a11 */ /* 0x000fe400078008ff */
[----:B------:R-:W-:Y:S02]  /*d0a0*/  IADD3.X R2, R30, R241, RZ, P2, !PT ;  /* 0x000000f11e027210 */ /* 0x000fe400017fe4ff */
[----:B------:R-:W-:Y:S01]  /*d0b0*/  LEA.HI.X R37, R0, c[0x0][0x1fc], R21, 0x1, P0 ;  /* 0x00007f0000257a11 */ /* 0x000fe200000f0c15 */
[----:B------:R-:W-:Y:S01]  /*d0c0*/  LDSM.16.M88.4 R48, [R217+0x6080] ;  /* 0x00608000d930783b */ /* 0x000fe20000000200 */
[----:B------:R-:W-:Y:S02]  /*d0d0*/  @!P3 IADD3 R31, P0, R225, R20, RZ ;  /* 0x00000014e11fb210 */ /* 0x000fe40007f1e0ff */
[C---:B------:R-:W-:Y:S04]  /*d0e0*/  LEA R40, P2, R3.reuse, c[0x0][0x1f8], 0x1 ;  /* 0x00007e0003287a11 */ /* 0x040fe800078408ff */
[----:B------:R-:W-:Y:S01]  /*d0f0*/  LEA.HI.X R41, R3, c[0x0][0x1fc], R2, 0x1, P2 ;  /* 0x00007f0003297a11 */ /* 0x000fe200010f0c02 */
[----:B------:R-:W1:Y:S01]  /*d100*/  LDSM.16.M88.4 R16, [R216+0x3c80] ;  /* 0x003c8000d810783b */ /* 0x000e620000000200 */
[----:B------:R-:W-:Y:S07]  /*d110*/  @!P3 IADD3 R3, P2, R31, R234, RZ ;  /* 0x000000ea1f03b210 */ /* 0x000fee0007f5e0ff */
[----:B------:R-:W2:Y:S08]  /*d120*/  LDSM.16.M88.4 R44, [R217+0x7080] ;  /* 0x00708000d92c783b */ /* 0x000eb00000000200 */
[----:B------:R-:W3:Y:S08]  /*d130*/  LDSM.16.M88.4 R32, [R216+0x4080] ;  /* 0x00408000d820783b */ /* 0x000ef00000000200 */
[----:B------:R-:W4:Y:S08]  /*d140*/  LDSM.16.M88.4 R152, [R216+0x4480] ;  /* 0x00448000d898783b */ /* 0x000f300000000200 */
[----:B------:R-:W-:Y:S01]  /*d150*/  LDSM.16.M88.4 R156, [R213+0x6080] ;  /* 0x00608000d59c783b */ /* 0x000fe20000000200 */
[-C--:B-1----:R-:W-:Y:S07]  /*d160*/  HMMA.16816.F32.BF16 R4, R48, R16.reuse, RZ ;  /* 0x000000103004723c */ /* 0x082fee00000418ff */
[----:B------:R-:W1:Y:S01]  /*d170*/  LDSM.16.M88.4 R160, [R215] ;  /* 0x00000000d7a0783b */ /* 0x000e620000000200 */
[C---:B--2---:R-:W-:Y:S07]  /*d180*/  HMMA.16816.F32.BF16 R8, R44.reuse, R16, RZ ;  /* 0x000000102c08723c */ /* 0x044fee00000418ff */
[----:B------:R-:W2:Y:S01]  /*d190*/  LDSM.16.M88.4 R164, [R213+0x7080] ;  /* 0x00708000d5a4783b */ /* 0x000ea20000000200 */
[----:B------:R-:W-:Y:S01]  /*d1a0*/  IADD3 R17, P1, R240, R20, RZ ;  /* 0x00000014f0117210 */ /* 0x000fe20007f3e0ff */
[-C--:B------:R-:W-:Y:S06]  /*d1b0*/  HMMA.16816.F32.BF16 R12, R44, R18.reuse, RZ ;  /* 0x000000122c0c723c */ /* 0x080fec00000418ff */
[----:B------:R-:W5:Y:S01]  /*d1c0*/  LDSM.16.M88.4 R168, [R211] ;  /* 0x00000000d3a8783b */ /* 0x000f620000000200 */
[C---:B------:R-:W-:Y:S02]  /*d1d0*/  IADD3.X R16, R30.reuse, R239, RZ, P1, !PT ;  /* 0x000000ef1e107210 */ /* 0x040fe40000ffe4ff */
[C---:B------:R-:W-:Y:S03]  /*d1e0*/  LEA R194, P1, R17.reuse, c[0x0][0x1f8], 0x1 ;  /* 0x00007e0011c27a11 */ /* 0x040fe600078208ff */
[----:B------:R-:W-:Y:S02]  /*d1f0*/  @!P3 IADD3.X R30, R30, R224, RZ, P0, !PT ;  /* 0x000000e01e1eb210 */ /* 0x000fe400007fe4ff */
[----:B------:R-:W1:Y:S01]  /*d200*/  LDSM.16.M88.4 R172, [R210] ;  /* 0x00000000d2ac783b */ /* 0x000e620000000200 */
[----:B------:R-:W-:Y:S02]  /*d210*/  LEA.HI.X R195, R17, c[0x0][0x1fc], R16, 0x1, P1 ;  /* 0x00007f0011c37a11 */ /* 0x000fe400008f0c10 */
[C---:B------:R-:W-:Y:S02]  /*d220*/  HMMA.16816.F32.BF16 R16, R48.reuse, R18, RZ ;  /* 0x000000123010723c */ /* 0x040fe400000418ff */
[C---:B------:R-:W-:Y:S03]  /*d230*/  @!P3 IADD3 R29, P1, R31.reuse, R242, RZ ;  /* 0x000000f21f1db210 */ /* 0x040fe60007f3e0ff */
[----:B------:R-:W-:Y:S01]  /*d240*/  @!PT LDS RZ, [RZ] ;  /* 0x00000000fffff984 */ /* 0x000fe20000000800 */
[----:B------:R-:W-:Y:S01]  /*d250*/  @!PT LDS RZ, [RZ] ;  /* 0x00000000fffff984 */ /* 0x000fe20000000800 */
[----:B------:R-:W-:Y:S01]  /*d260*/  @!PT LDS RZ, [RZ] ;  /* 0x00000000fffff984 */ /* 0x000fe20000000800 */
[----:B------:R4:W-:Y:S01]  /*d270*/  LDGSTS.E.BYPASS.LTC128B.128 [R218+0x1880], [R36.64], !P6 ;  /* 0x0188000024da7fae */ /* 0x0009e2000f101d48 */
[----:B------:R-:W-:Y:S02]  /*d280*/  @!P3 IADD3 R31, P0, R31, R240, RZ ;  /* 0x000000f01f1fb210 */ /* 0x000fe40007f1e0ff */
[C---:B------:R-:W-:Y:S01]  /*d290*/  @!P3 IADD3.X R0, R30.reuse, R237, RZ, P2, !PT ;  /* 0x000000ed1e00b210 */ /* 0x040fe200017fe4ff */
[-C--:B---3--:R-:W-:Y:S03]  /*d2a0*/  HMMA.16816.F32.BF16 R20, R48, R32.reuse, RZ ;  /* 0x000000203014723c */ /* 0x088fe600000418ff */
[----:B------:R-:W-:Y:S01]  /*d2b0*/  @!P3 LEA R196, P2, R3, c[0x0][0x1f8], 0x1 ;  /* 0x00007e0003c4ba11 */ /* 0x000fe200078408ff */
[----:B------:R3:W-:Y:S01]  /*d2c0*/  LDGSTS.E.BYPASS.LTC128B.128 [R218+0x2480], [R40.64], !P5 ;  /* 0x0248000028da7fae */ /* 0x0007e2000e901d48 */
[C---:B------:R-:W-:Y:S02]  /*d2d0*/  @!P3 IADD3.X R28, R30.reuse, R241, RZ, P1, !PT ;  /* 0x000000f11e1cb210 */ /* 0x040fe40000ffe4ff */
[----:B------:R-:W-:Y:S01]  /*d2e0*/  @!P3 LEA R192, P1, R29, c[0x0][0x1f8], 0x1 ;  /* 0x00007e001dc0ba11 */ /* 0x000fe200078208ff */
[C---:B------:R-:W-:Y:S04]  /*d2f0*/  HMMA.16816.F32.BF16 R24, R44.reuse, R32, RZ ;  /* 0x000000202c18723c */ /* 0x040fe800000418ff */
[----:B------:R1:W-:Y:S01]  /*d300*/  LDGSTS.E.BYPASS.LTC128B.128 [R218+0x3080], [R194.64], !P4 ;  /* 0x03080000c2da7fae */ /* 0x0003e2000e101d48 */
[----:B------:R-:W-:Y:S02]  /*d310*/  @!P3 IADD3.X R30, R30, R239, RZ, P0, !PT ;  /* 0x000000ef1e1eb210 */ /* 0x000fe400007fe4ff */
[----:B------:R-:W-:Y:S02]  /*d320*/  @!P3 LEA R2, P0, R31, c[0x0][0x1f8], 0x1 ;  /* 0x00007e001f02ba11 */ /* 0x000fe400078008ff */
[----:B------:R-:W-:Y:S03]  /*d330*/  @!P3 LEA.HI.X R197, R3, c[0x0][0x1fc], R0, 0x1, P2 ;  /* 0x00007f0003c5ba11 */ /* 0x000fe600010f0c00 */
[----:B------:R-:W-:Y:S02]  /*d340*/  @!P3 LEA.HI.X R193, R29, c[0x0][0x1fc], R28, 0x1, P1 ;  /* 0x00007f001dc1ba11 */ /* 0x000fe400008f0c1c */
[----:B------:R1:W-:Y:S01]  /*d350*/  @!P3 LDGSTS.E.BYPASS.LTC128B.128 [R218+0x2080], [R196.64], !P6 ;  /* 0x02080000c4dabfae */ /* 0x0003e2000f101d48 */
[----:B------:R-:W-:Y:S02]  /*d360*/  @!P3 LEA.HI.X R3, R31, c[0x0][0x1fc], R30, 0x1, P0 ;  /* 0x00007f001f03ba11 */ /* 0x000fe400000f0c1e */
[-C--:B------:R-:W-:Y:S01]  /*d370*/  HMMA.16816.F32.BF16 R28, R44, R34.reuse, RZ ;  /* 0x000000222c1c723c */ /* 0x080fe200000418ff */
[----:B------:R-:W-:Y:S04]  /*d380*/  ISETP.GT.AND P0, PT, R233, UR6, PT ;  /* 0x00000006e9007c0c */ /* 0x000fe8000bf04270 */
[----:B------:R1:W-:Y:S03]  /*d390*/  @!P3 LDGSTS.E.BYPASS.LTC128B.128 [R218+0x2c80], [R192.64], !P5 ;  /* 0x02c80000c0dabfae */ /* 0x0003e6000e901d48 */
[C---:B------:R-:W-:Y:S05]  /*d3a0*/  HMMA.16816.F32.BF16 R32, R48.reuse, R34, RZ ;  /* 0x000000223020723c */ /* 0x040fea00000418ff */
[----:B------:R1:W-:Y:S03]  /*d3b0*/  @!P3 LDGSTS.E.BYPASS.LTC128B.128 [R218+0x3880], [R2.64], !P4 ;  /* 0x0388000002dabfae */ /* 0x0003e6000e101d48 */
[-C--:B----4-:R-:W-:Y:S05]  /*d3c0*/  HMMA.16816.F32.BF16 R36, R48, R152.reuse, RZ ;  /* 0x000000983024723c */ /* 0x090fea00000418ff */
[----:B------:R-:W-:Y:S03]  /*d3d0*/  LDSM.16.M88.4 R176, [R217+0x8080] ;  /* 0x00808000d9b0783b */ /* 0x000fe60000000200 */
[C---:B---3--:R-:W-:Y:S05]  /*d3e0*/  HMMA.16816.F32.BF16 R40, R44.reuse, R152, RZ ;  /* 0x000000982c28723c */ /* 0x048fea00000418ff */
[----:B------:R-:W0:Y:S03]  /*d3f0*/  LDGDEPBAR ;  /* 0x00000000000079af */ /* 0x000e260000000000 */
[-C--:B------:R-:W-:Y:S05]  /*d400*/  HMMA.16816.F32.BF16 R44, R44, R154.reuse, RZ ;  /* 0x0000009a2c2c723c */ /* 0x080fea00000418ff */
[----:B------:R-:W3:Y:S03]  /*d410*/  LDSM.16.M88.4 R180, [R216+0x4880] ;  /* 0x00488000d8b4783b */ /* 0x000ee60000000200 */
[----:B------:R-:W-:Y:S05]  /*d420*/  HMMA.16816.F32.BF16 R48, R48, R154, RZ ;  /* 0x0000009a3030723c */ /* 0x000fea00000418ff */
[----:B------:R-:W4:Y:S03]  /*d430*/  LDSM.16.M88.4 R184, [R217+0x9080] ;  /* 0x00908000d9b8783b */ /* 0x000f260000000200 */
[-C--:B-1----:R-:W-:Y:S05]  /*d440*/  HMMA.16816.F32.BF16 R4, R156, R160.reuse, R4 ;  /* 0x000000a09c04723c */ /* 0x082fea0000041804 */
[----:B------:R-:W1:Y:S03]  /*d450*/  LDSM.16.M88.4 R188, [R216+0x4c80] ;  /* 0x004c8000d8bc783b */ /* 0x000e660000000200 */
[C---:B--2---:R-:W-:Y:S05]  /*d460*/  HMMA.16816.F32.BF16 R8, R164.reuse, R160, R8 ;  /* 0x000000a0a408723c */ /* 0x044fea0000041808 */
[----:B------:R-:W2:Y:S03]  /*d470*/  LDSM.16.M88.4 R152, [R216+0x5080] ;  /* 0x00508000d898783b */ /* 0x000ea60000000200 */
[-C--:B------:R-:W-:Y:S05]  /*d480*/  HMMA.16816.F32.BF16 R12, R164, R162.reuse, R12 ;  /* 0x000000a2a40c723c */ /* 0x080fea000004180c */
[----:B------:R-:W-:Y:S03]  /*d490*/  LDSM.16.M88.4 R192, [R209] ;  /* 0x00000000d1c0783b */ /* 0x000fe60000000200 */
[C---:B------:R-:W-:Y:S05]  /*d4a0*/  HMMA.16816.F32.BF16 R16, R156.reuse, R162, R16 ;  /* 0x000000a29c10723c */ /* 0x040fea0000041810 */
[----:B------:R-:W1:Y:S03]  /*d4b0*/  LDSM.16.M88.4 R160, [R213+0x8080] ;  /* 0x00808000d5a0783b */ /* 0x000e660000000200 */
[-C--:B-----5:R-:W-:Y:S05]  /*d4c0*/  HMMA.16816.F32.BF16 R20, R156, R168.reuse, R20 ;  /* 0x000000a89c14723c */ /* 0x0a0fea0000041814 */
[----:B------:R-:W5:Y:S03]  /*d4d0*/  LDSM.16.M88.4 R196, [R213+0x9080] ;  /* 0x00908000d5c4783b */ /* 0x000f660000000200 */
        /* <DEDUP_REMOVED lines=9> */
[----:B------:R-:W2:Y:S07]  /*d570*/  LDSM.16.M88.4 R156, [R208] ;  /* 0x00000000d09c783b */ /* 0x000eae0000000200 */
[-C--:B---3--:R-:W-:Y:S01]  /*d580*/  HMMA.16816.F32.BF16 R4, R176, R180.reuse, R4 ;  /* 0x000000b4b004723c */ /* 0x088fe20000041804 */
[----:B------:R-:W3:Y:S07]  /*d590*/  LDSM.16.M88.4 R172, [R216+0x5480] ;  /* 0x00548000d8ac783b */ /* 0x000eee0000000200 */
[C---:B----4-:R-:W-:Y:S08]  /*d5a0*/  HMMA.16816.F32.BF16 R8, R184.reuse, R180, R8 ;  /* 0x000000b4b808723c */ /* 0x050ff00000041808 */
        /* <DEDUP_REMOVED lines=8> */
[-C--:B--2---:R-:W-:Y:S08]  /*d630*/  HMMA.16816.F32.BF16 R36, R176, R152.reuse, R36 ;  /* 0x00000098b024723c */ /* 0x084ff00000041824 */
[C---:B------:R-:W-:Y:S08]  /*d640*/  HMMA.16816.F32.BF16 R40, R184.reuse, R152, R40 ;  /* 0x00000098b828723c */ /* 0x040ff00000041828 */
[-C--:B------:R-:W-:Y:S01]  /*d650*/  HMMA.16816.F32.BF16 R44, R184, R154.reuse, R44 ;  /* 0x0000009ab82c723c */ /* 0x080fe2000004182c */
[----:B------:R-:W-:Y:S07]  /*d660*/  LDSM.16.M88.4 R184, [R213+0xa080] ;  /* 0x00a08000d5b8783b */ /* 0x000fee0000000200 */
[----:B------:R-:W-:Y:S01]  /*d670*/  HMMA.16816.F32.BF16 R48, R176, R154, R48 ;  /* 0x0000009ab030723c */ /* 0x000fe20000041830 */
[----:B------:R-:W1:Y:S07]  /*d680*/  LDSM.16.M88.4 R152, [R217+0xb080] ;  /* 0x00b08000d998783b */ /* 0x000e6e0000000200 */
[-C--:B------:R-:W-:Y:S01]  /*d690*/  HMMA.16816.F32.BF16 R4, R160, R192.reuse, R4 ;  /* 0x000000c0a004723c */ /* 0x080fe20000041804 */
[----:B------:R-:W2:Y:S07]  /*d6a0*/  LDSM.16.M88.4 R176, [R216+0x5880] ;  /* 0x00588000d8b0783b */ /* 0x000eae0000000200 */
[C---:B-----5:R-:W-:Y:S08]  /*d6b0*/  HMMA.16816.F32.BF16 R8, R196.reuse, R192, R8 ;  /* 0x000000c0c408723c */ /* 0x060ff00000041808 */
[-C--:B------:R-:W-:Y:S08]  /*d6c0*/  HMMA.16816.F32.BF16 R12, R196, R194.reuse, R12 ;  /* 0x000000c2c40c723c */ /* 0x080ff0000004180c */
[C---:B------:R-:W-:Y:S08]  /*d6d0*/  HMMA.16816.F32.BF16 R16, R160.reuse, R194, R16 ;  /* 0x000000c2a010723c */ /* 0x040ff00000041810 */
        /* <DEDUP_REMOVED lines=8> */
[----:B------:R-:W-:Y:S08]  /*d760*/  HMMA.16816.F32.BF16 R48, R160, R166, R48 ;  /* 0x000000a6a030723c */ /* 0x000ff00000041830 */
[-C--:B---3--:R-:W-:Y:S08]  /*d770*/  HMMA.16816.F32.BF16 R4, R168, R172.reuse, R4 ;  /* 0x000000aca804723c */ /* 0x088ff00000041804 */
        /* <DEDUP_REMOVED lines=12> */
[C---:B----4-:R-:W-:Y:S08]  /*d840*/  HMMA.16816.F32.BF16 R8, R156.reuse, R188, R8 ;  /* 0x000000bc9c08723c */ /* 0x050ff00000041808 */
[-C--:B------:R-:W-:Y:S08]  /*d850*/  HMMA.16816.F32.BF16 R12, R156, R190.reuse, R12 ;  /* 0x000000be9c0c723c */ /* 0x080ff0000004180c */
[----:B------:R-:W-:Y:S01]  /*d860*/  FMUL.FTZ R154, R4, c[0x0][0x320] ;  /* 0x0000c800049a7a20 */ /* 0x000fe20000410000 */
[C---:B------:R-:W-:Y:S04]  /*d870*/  HMMA.16816.F32.BF16 R16, R184.reuse, R190, R16 ;  /* 0x000000beb810723c */ /* 0x040fe80000041810 */
[----:B------:R-:W-:Y:S01]  /*d880*/  FMUL.FTZ R160, R5, c[0x0][0x320] ;  /* 0x0000c80005a07a20 */ /* 0x000fe20000410000 */
[----:B------:R-:W1:Y:S01]  /*d890*/  MUFU.TANH R154, R154 ;  /* 0x0000009a009a7308 */ /* 0x000e620000002400 */
[----:B------:R-:W-:Y:S02]  /*d8a0*/  FMUL.FTZ R152, R6, c[0x0][0x320] ;  /* 0x0000c80006987a20 */ /* 0x000fe40000410000 */
[----:B------:R-:W-:Y:S02]  /*d8b0*/  FMUL.FTZ R155, R7, c[0x0][0x320] ;  /* 0x0000c800079b7a20 */ /* 0x000fe40000410000 */
[----:B------:R-:W2:Y:S02]  /*d8c0*/  LDSM.16.M88.4 R4, [R205] ;  /* 0x00000000cd04783b */ /* 0x000ea40000000200 */
[----:B------:R-:W-:Y:S02]  /*d8d0*/  FMUL.FTZ R9, R9, c[0x0][0x320] ;  /* 0x0000c80009097a20 */ /* 0x000fe40000410000 */
[----:B------:R-:W-:Y:S01]  /*d8e0*/  FMUL.FTZ R2, R10, c[0x0][0x320] ;  /* 0x0000c8000a027a20 */ /* 0x000fe20000410000 */
[----:B------:R-:W3:Y:S01]  /*d8f0*/  MUFU.TANH R160, R160 ;  /* 0x000000a000a07308 */ /* 0x000ee20000002400 */
[----:B------:R-:W-:Y:S02]  /*d900*/  FMUL.FTZ R3, R11, c[0x0][0x320] ;  /* 0x0000c8000b037a20 */ /* 0x000fe40000410000 */
[----:B------:R-:W-:Y:S02]  /*d910*/  FMUL.FTZ R0, R8, c[0x0][0x320] ;  /* 0x0000c80008007a20 */ /* 0x000fe40000410000 */
        /* <DEDUP_REMOVED lines=8> */
[----:B------:R-:W-:Y:S01]  /*d9a0*/  FMUL.FTZ R15, R19, c[0x0][0x320] ;  /* 0x0000c800130f7a20 */ /* 0x000fe20000410000 */
[----:B------:R5:W1:Y:S10]  /*d9b0*/  MUFU.TANH R16, R8 ;  /* 0x0000000800107308 */ /* 0x000a740000002400 */
[----:B------:R-:W1:Y:S01]  /*d9c0*/  MUFU.TANH R152, R152 ;  /* 0x0000009800987308 */ /* 0x000e620000002400 */
[-C--:B--2---:R-:W-:Y:S09]  /*d9d0*/  HMMA.16816.F32.BF16 R20, R184, R4.reuse, R20 ;  /* 0x00000004b814723c */ /* 0x084ff20000041814 */
[----:B------:R-:W2:Y:S01]  /*d9e0*/  MUFU.TANH R155, R155 ;  /* 0x0000009b009b7308 */ /* 0x000ea20000002400 */
[C---:B------:R-:W-:Y:S01]  /*d9f0*/  HMMA.16816.F32.BF16 R24, R156.reuse, R4, R24 ;  /* 0x000000049c18723c */ /* 0x040fe20000041818 */
[----:B-----5:R-:W5:Y:S01]  /*da00*/  LDSM.16.M88.4 R8, [R204] ;  /* 0x00000000cc08783b */ /* 0x020f620000000200 */
[----:B------:R-:W-:Y:S07]  /*da10*/  DEPBAR.LE SB0, 0x0 ;  /* 0x000080000000791a */ /* 0x000fee0000000000 */
[----:B------:R-:W1:Y:S01]  /*da20*/  MUFU.TANH R0, R0 ;  /* 0x0000000000007308 */ /* 0x000e620000002400 */
[-C--:B------:R-:W-:Y:S01]  /*da30*/  HMMA.16816.F32.BF16 R28, R156, R6.reuse, R28 ;  /* 0x000000069c1c723c */ /* 0x080fe2000004181c */
[----:B------:R-:W-:Y:S07]  /*da40*/  BAR.SYNC.DEFER_BLOCKING 0x0 ;  /* 0x0000000000007b1d */ /* 0x000fee0000010000 */
[C---:B------:R-:W-:Y:S01]  /*da50*/  HMMA.16816.F32.BF16 R32, R184.reuse, R6, R32 ;  /* 0x00000006b820723c */ /* 0x040fe20000041820 */
        /* <DEDUP_REMOVED lines=13> */
[-C--:B-----5:R-:W-:Y:S03]  /*db30*/  HMMA.16816.F32.BF16 R36, R184, R8.reuse, R36 ;  /* 0x00000008b824723c */ /* 0x0a0fe60000041824 */
[----:B------:R-:W-:Y:S02]  /*db40*/  FMUL.FTZ R29, R29, c[0x0][0x320] ;  /* 0x0000c8001d1d7a20 */ /* 0x000fe40000410000 */
[----:B------:R-:W-:Y:S01]  /*db50*/  FMUL.FTZ R30, R30, c[0x0][0x320] ;  /* 0x0000c8001e1e7a20 */ /* 0x000fe20000410000 */
[----:B------:R-:W1:Y:S01]  /*db60*/  MUFU.TANH R162, R162 ;  /* 0x000000a200a27308 */ /* 0x000e620000002400 */
[----:B------:R-:W-:Y:S01]  /*db70*/  FMUL.FTZ R31, R31, c[0x0][0x320] ;  /* 0x0000c8001f1f7a20 */ /* 0x000fe20000410000 */
[C---:B------:R-:W-:Y:S04]  /*db80*/  HMMA.16816.F32.BF16 R40, R156.reuse, R8, R40 ;  /* 0x000000089c28723c */ /* 0x040fe80000041828 */
[----:B------:R-:W-:Y:S02]  /*db90*/  FMUL.FTZ R33, R33, c[0x0][0x320] ;  /* 0x0000c80021217a20 */ /* 0x000fe40000410000 */
[----:B------:R-:W-:Y:S02]  /*dba0*/  FMUL.FTZ R34, R34, c[0x0][0x320] ;  /* 0x0000c80022227a20 */ /* 0x000fe40000410000 */
[----:B------:R-:W1:Y:S01]  /*dbb0*/  MUFU.TANH R12, R12 ;  /* 0x0000000c000c7308 */ /* 0x000e620000002400 */
[-C--:B------:R-:W-:Y:S03]  /*dbc0*/  HMMA.16816.F32.BF16 R44, R156, R10.reuse, R44 ;  /* 0x0000000a9c2c723c */ /* 0x080fe6000004182c */
[----:B------:R-:W-:Y:S04]  /*dbd0*/  FMUL.FTZ R35, R35, c[0x0][0x320] ;  /* 0x0000c80023237a20 */ /* 0x000fe80000410000 */
[----:B------:R-:W-:Y:S01]  /*dbe0*/  FMUL.FTZ R175, R36, c[0x0][0x320] ;  /* 0x0000c80024af7a20 */ /* 0x000fe20000410000 */
        /* <DEDUP_REMOVED lines=21> */
[----:B------:R-:W1:Y:S10]  /*dd40*/  MUFU.TANH R18, R18 ;  /* 0x0000001200127308 */ /* 0x000e740000002400 */
[----:B------:R-:W1:Y:S10]  /*dd50*/  MUFU.TANH R5, R5 ;  /* 0x0000000500057308 */ /* 0x000e740000002400 */
[----:B------:R-:W1:Y:S10]  /*dd60*/  MUFU.TANH R4, R4 ;  /* 0x0000000400047308 */ /* 0x000e740000002400 */
        /* <DEDUP_REMOVED lines=19> */
[----:B------:R-:W1:Y:S10]  /*dea0*/  MUFU.TANH R6, R6 ;  /* 0x0000000600067308 */ /* 0x000e740000002400 */
[----:B------:R-:W1:Y:S10]  /*deb0*/  MUFU.TANH R165, R165 ;  /* 0x000000a500a57308 */ /* 0x000e740000002400 */
[----:B------:R1:W1:Y:S10]  /*dec0*/  MUFU.TANH R163, R45 ;  /* 0x0000002d00a37308 */ /* 0x0002740000002400 */
[----:B------:R-:W1:Y:S10]  /*ded0*/  MUFU.TANH R11, R11 ;  /* 0x0000000b000b7308 */ /* 0x000e740000002400 */
[----:B------:R-:W1:Y:S10]  /*dee0*/  MUFU.TANH R7, R7 ;  /* 0x0000000700077308 */ /* 0x000e740000002400 */
[----:B------:R-:W1:Y:S10]  /*def0*/  MUFU.TANH R174, R174 ;  /* 0x000000ae00ae7308 */ /* 0x000e740000002400 */
[----:B------:R1:W1:Y:S10]  /*df00*/  MUFU.TANH R172, R49 ;  /* 0x0000003100ac7308 */ /* 0x0002740000002400 */
[----:B------:R1:W1:Y:S10]  /*df10*/  MUFU.TANH R170, R50 ;  /* 0x0000003200aa7308 */ /* 0x0002740000002400 */
[----:B------:R1:W1:Y:S01]  /*df20*/  MUFU.TANH R168, R51 ;  /* 0x0000003300a87308 */ /* 0x0002620000002400 */
[----:B------:R-:W-:-:S05]  /*df30*/  @!P0 BRA `(.L_x_207) ;  /* 0x000002e000008947 */ /* 0x000fca0003800000 */
[----:B--234-:R-:W-:Y:S02]  /*df40*/  IADD3 R9, R233, -0x1, RZ ;  /* 0xffffffffe9097810 */ /* 0x01cfe40007ffe0ff */
[----:B------:R-:W-:Y:S02]  /*df50*/  ISETP.GE.AND P1, PT, R238, 0x1, PT ;  /* 0x00000001ee00780c */ /* 0x000fe40003f26270 */
[----:B------:R-:W-:Y:S01]  /*df60*/  SHF.R.S32.HI R8, RZ, 0x1f, R9 ;  /* 0x0000001fff087819 */ /* 0x000fe20000011409 */
[C---:B-1----:R-:W-:Y:S04]  /*df70*/  IMAD.WIDE.U32 R28, R9.reuse, c[0x0][0x1e0], RZ ;  /* 0x00007800091c7a25 */ /* 0x042fe800078e00ff */
        /* <DEDUP_REMOVED lines=35> */
[----:B------:R-:W-:Y:S02]  /*e1b0*/  @P0 LEA.HI.X R21, R21, c[0x0][0x1cc], R10, 0x1, P2 ;  /* 0x0000730015150a11 */ /* 0x000fe400010f0c0a */
[----:B------:R-:W-:Y:S03]  /*e1c0*/  @P0 IADD3 R8, P2, R8, R201, RZ ;  /* 0x000000c908080210 */ /* 0x000fe60007f5e0ff */
[----:B------:R1:W-:Y:S02]  /*e1d0*/  @P0 LDGSTS.E.BYPASS.LTC128B.128 [R218+0x5080], [R20.64], !P5 ;  /* 0x0508000014da0fae */ /* 0x0003e4000e901d48 */
[----:B------:R-:W-:Y:S01]  /*e1e0*/  @P0 IMAD.X R9, R9, 0x1, R200, P2 ;  /* 0x0000000109090824 */ /* 0x000fe200010e06c8 */
[C---:B------:R-:W-:Y:S04]  /*e1f0*/  @P0 LEA R30, P2, R8.reuse, c[0x0][0x1c8], 0x1 ;  /* 0x00007200081e0a11 */ /* 0x040fe800078408ff */
[----:B------:R-:W-:Y:S05]  /*e200*/  @P0 LEA.HI.X R31, R8, c[0x0][0x1cc], R9, 0x1, P2 ;  /* 0x00007300081f0a11 */ /* 0x000fea00010f0c09 */
[----:B------:R1:W-:Y:S04]  /*e210*/  @P0 LDGSTS.E.BYPASS.LTC128B.128 [R218+0x5c80], [R30.64], !P4 ;  /* 0x05c800001eda0fae */ /* 0x0003e8000e101d48 */
.L_x_207:
[----:B--234-:R-:W-:Y:S01]  /*e220*/  PLOP3.LUT P1, PT, PT, PT, UP2, 0x80, 0x0 ;  /* 0x000000000000781c */ /* 0x01cfe20003f2f028 */
[----:B------:R-:W0:Y:S01]  /*e230*/  LDGDEPBAR ;  /* 0x00000000000079af */ /* 0x000e220000000000 */
[----:B------:R-:W-:Y:S01]  /*e240*/  PLOP3.LUT P0, PT, PT, PT, UP2, 0x80, 0x0 ;  /* 0x000000000000781c */ /* 0x000fe20003f0f028 */
[----:B-1----:R-:W-:Y:S02]  /*e250*/  IMAD.MOV.U32 R30, RZ, RZ, R219 ;  /* 0x000000ffff1e7224 */ /* 0x002fe400078e00db */
[----:B------:R-:W-:Y:S04]  /*e260*/  IMAD R31, R233, -0x30, RZ ;  /* 0xffffffd0e91f7824 */ /* 0x000fe800078e02ff */
[----:B------:R-:W-:Y:S01]  /*e270*/  IMAD.IADD R9, R31, 0x1, -R226 ;  /* 0x000000011f097824 */ /* 0x000fe200078e0ae2 */
[----:B------:R-:W-:Y:S03]  /*e280*/  IADD3 R28, -R226, 0x1, R31 ;  /* 0x00000001e21c7810 */ /* 0x000fe60007ffe11f */
[----:B------:R-:W-:Y:S01]  /*e290*/  @P1 IMAD.HI.U32 R8, R219, c[0x0][0x2c8], RZ ;  /* 0x0000b200db081a27 */ /* 0x000fe200078e00ff */
[----:B------:R-:W-:Y:S04]  /*e2a0*/  IADD3 R28, R28, c[0x0][0x1d0], RZ ;  /* 0x000074001c1c7a10 */ /* 0x000fe80007ffe0ff */
[----:B------:R-:W-:Y:S02]  /*e2b0*/  @P0 SHF.R.U32.HI R30, RZ, c[0x0][0x2cc], R8 ;  /* 0x0000b300ff1e0a19 */ /* 0x000fe40000011608 */
[----:B------:R-:W-:Y:S02]  /*e2c0*/  PLOP3.LUT P0, PT, PT, PT, UP1, 0x40, 0x0 ;  /* 0x000000000000781c */ /* 0x000fe40003f0e818 */
[----:B------:R-:W-:Y:S01]  /*e2d0*/  IADD3 R28, R28, -c[0x0][0x168], RZ ;  /* 0x80005a001c1c7a10 */ /* 0x000fe20007ffe0ff */
[----:B------:R-:W1:Y:S03]  /*e2e0*/  SHFL.IDX PT, R8, R30, RZ, 0x1c1f ;  /* 0x001c1fff1e087589 */ /* 0x000e6600000e0000 */
[C---:B------:R-:W-:Y:S02]  /*e2f0*/  IADD3 R29, R28.reuse, c[0x0][0x328], RZ ;  /* 0x0000ca001c1d7a10 */ /* 0x040fe40007ffe0ff */
[----:B------:R-:W-:Y:S03]  /*e300*/  IADD3 R28, R28, UR7, RZ ;  /* 0x000000071c1c7c10 */ /* 0x000fe6000fffe0ff */
[--C-:B-1----:R-:W-:Y:S02]  /*e310*/  IMAD.IADD R33, R29, 0x1, R8.reuse ;  /* 0x000000011d217824 */ /* 0x102fe400078e0208 */
        /* <DEDUP_REMOVED lines=16> */
.L_x_210:
[----:B------:R-:W-:Y:S04]  /*e420*/  MOV R8, c[0x0][0x32c] ;  /* 0x0000cb0000087a02 */ /* 0x000fe80000000f00 */
[----:B------:R-:W-:Y:S11]  /*e430*/  ISETP.NE.AND P0, PT, R8, 0x1, PT ;  /* 0x000000010800780c */ /* 0x000ff60003f05270 */
[----:B------:R-:W-:Y:S02]  /*e440*/  @!UPT UIADD3 URZ, URZ, URZ, URZ ;  /* 0x0000003f3f3ff290 */ /* 0x000fe4000fffe03f */
[----:B------:R-:W-:Y:S05]  /*e450*/  @P0 IMAD.HI.U32 R8, R10, c[0x0][0x330], RZ ;  /* 0x0000cc000a080a27 */ /* 0x000fea00078e00ff */
[----:B------:R-:W-:Y:S02]  /*e460*/  @P0 SHF.R.U32.HI R10, RZ, c[0x0][0x334], R8 ;  /* 0x0000cd00ff0a0a19 */ /* 0x000fe40000011608 */
.L_x_211:
[----:B------:R-:W-:Y:S05]  /*e470*/  BSYNC B0 ;  /* 0x0000000000007941 */ /* 0x000fea0003800000 */
.L_x_209:
[----:B------:R-:W-:Y:S05]  /*e480*/  IMAD R21, R10, c[0x0][0x32c], R9 ;  /* 0x0000cb000a157a24 */ /* 0x000fea00078e0209 */
[----:B------:R-:W-:Y:S02]  /*e490*/  IADD3 R8, R21, c[0x0][0x32c], RZ ;  /* 0x0000cb0015087a10 */ /* 0x000fe40007ffe0ff */
[----:B------:R-:W-:Y:S02]  /*e4a0*/  IMNMX R22, R22, R21, !PT ;  /* 0x0000001516167217 */ /* 0x000fe40007800200 */
[----:B------:R-:W-:Y:S02]  /*e4b0*/  IMNMX R33, R33, R8, PT ;  /* 0x0000000821217217 */ /* 0x000fe40003800200 */
.L_x_208:
[C---:B------:R-:W-:Y:S02]  /*e4c0*/  ISETP.GE.AND P0, PT, R31.reuse, 0x2, PT ;  /* 0x000000021f00780c */ /* 0x040fe40003f06270 */
[----:B------:R-:W-:Y:S02]  /*e4d0*/  ISETP.GE.AND P1, PT, R31, 0x9, PT ;  /* 0x000000091f00780c */ /* 0x000fe40003f26270 */
[----:B------:R-:W-:Y:S02]  /*e4e0*/  P2R R10, PR, RZ, 0x1 ;  /* 0x00000001ff0a7803 */ /* 0x000fe40000000000 */
[----:B------:R-:W-:Y:S02]  /*e4f0*/  ISETP.GT.AND P0, PT, R22, 0x1, !P0 ;  /* 0x000000011600780c */ /* 0x000fe40004704270 */
[----:B------:R-:W-:Y:S02]  /*e500*/  P2R R27, PR, RZ, 0x2 ;  /* 0x00000002ff1b7803 */ /* 0x000fe40000000000 */
[----:B------:R-:W-:Y:S02]  /*e510*/  ISETP.LT.OR P0, PT, R33, 0x2, P0 ;  /* 0x000000022100780c */ /* 0x000fe40000701670 */
[C---:B------:R-:W-:Y:S02]  /*e520*/  ISETP.GE.AND P2, PT, R31.reuse, 0x1, PT ;  /* 0x000000011f00780c */ /* 0x040fe40003f46270 */
        /* <DEDUP_REMOVED lines=21> */
[----:B------:R-:W-:Y:S01]  /*e680*/  ISETP.GT.AND P0, PT, R22, 0x18, !P1 ;  /* 0x000000181600780c */ /* 0x000fe20004f04270 */
[----:B------:R-:W1:Y:S01]  /*e690*/  SHFL.IDX PT, R18, R30, 0x1, 0x1c1f ;  /* 0x003c1f001e127f89 */ /* 0x000e6200000e0000 */
        /* <DEDUP_REMOVED lines=11> */
[----:B------:R-:W-:Y:S01]  /*e750*/  ISETP.LT.OR P0, PT, R33, 0x21, P0 ;  /* 0x000000212100780c */ /* 0x000fe20000701670 */
[--C-:B-1----:R-:W-:Y:S01]  /*e760*/  IMAD.IADD R17, R28, 0x1, R18.reuse ;  /* 0x000000011c117824 */ /* 0x102fe200078e0212 */
[----:B------:R-:W-:Y:S02]  /*e770*/  P2R R19, PR, RZ, 0x2 ;  /* 0x00000002ff137803 */ /* 0x000fe40000000000 */
[----:B------:R-:W-:Y:S02]  /*e780*/  FSEL R175, R175, -INF , !P0 ;  /* 0xff800000afaf7808 */ /* 0x000fe40004000000 */
[----:B------:R-:W-:Y:S02]  /*e790*/  ISETP.GT.AND P0, PT, R22, 0x21, !P1 ;  /* 0x000000211600780c */ /* 0x000fe40004f04270 */
[----:B------:R-:W-:Y:S02]  /*e7a0*/  ISETP.GE.AND P1, PT, R31, 0x29, PT ;  /* 0x000000291f00780c */ /* 0x000fe40003f26270 */
[C---:B------:R-:W-:Y:S02]  /*e7b0*/  ISETP.LT.OR P0, PT, R33.reuse, 0x22, P0 ;  /* 0x000000222100780c */ /* 0x040fe40000701670 */
[----:B------:R-:W-:Y:S02]  /*e7c0*/  P2R R32, PR, RZ, 0x4 ;  /* 0x00000004ff207803 */ /* 0x000fe40000000000 */
[----:B------:R-:W-:Y:S02]  /*e7d0*/  FSEL R250, R250, -INF , !P0 ;  /* 0xff800000fafa7808 */ /* 0x000fe40004000000 */
[----:B------:R-:W-:Y:S04]  /*e7e0*/  ISETP.GT.AND P0, PT, R22, 0x28, !P1 ;  /* 0x000000281600780c */ /* 0x000fe80004f04270 */
[C---:B------:R-:W-:Y:S04]  /*e7f0*/  ISETP.LT.OR P0, PT, R33.reuse, 0x29, P0 ;  /* 0x000000292100780c */ /* 0x040fe80000701670 */
[----:B------:R-:W-:Y:S02]  /*e800*/  FSEL R174, R174, -INF , !P0 ;  /* 0xff800000aeae7808 */ /* 0x000fe40004000000 */
[----:B------:R-:W-:Y:S04]  /*e810*/  ISETP.GT.AND P0, PT, R22, RZ, !P2 ;  /* 0x000000ff1600720c */ /* 0x000fe80005704270 */
[----:B------:R-:W-:Y:S04]  /*e820*/  ISETP.LT.OR P0, PT, R33, 0x1, P0 ;  /* 0x000000012100780c */ /* 0x000fe80000701670 */
[----:B------:R-:W-:Y:S02]  /*e830*/  FSEL R154, R154, -INF , !P0 ;  /* 0xff8000009a9a7808 */ /* 0x000fe40004000000 */
[----:B------:R-:W-:Y:S01]  /*e840*/  ISETP.GE.AND P0, PT, R31, 0x2a, PT ;  /* 0x0000002a1f00780c */ /* 0x000fe20003f06270 */
[----:B------:R-:W-:Y:S03]  /*e850*/  IMAD.IADD R31, R29, 0x1, R18 ;  /* 0x000000011d1f7824 */ /* 0x000fe600078e0212 */
        /* <DEDUP_REMOVED lines=20> */
.L_x_214:
[----:B------:R-:W-:Y:S04]  /*e9a0*/  MOV R18, c[0x0][0x32c] ;  /* 0x0000cb0000127a02 */ /* 0x000fe80000000f00 */
[----:B------:R-:W-:Y:S11]  /*e9b0*/  ISETP.NE.AND P2, PT, R18, 0x1, PT ;  /* 0x000000011200780c */ /* 0x000ff60003f45270 */
[----:B------:R-:W-:Y:S02]  /*e9c0*/  @!UPT UIADD3 URZ, URZ, URZ, URZ ;  /* 0x0000003f3f3ff290 */ /* 0x000fe4000fffe03f */
[----:B------:R-:W-:Y:S05]  /*e9d0*/  @P2 IMAD.HI.U32 R18, R22, c[0x0][0x330], RZ ;  /* 0x0000cc0016122a27 */ /* 0x000fea00078e00ff */
[----:B------:R-:W-:Y:S02]  /*e9e0*/  @P2 SHF.R.U32.HI R22, RZ, c[0x0][0x334], R18 ;  /* 0x0000cd00ff162a19 */ /* 0x000fe40000011612 */
.L_x_215:
[----:B------:R-:W-:Y:S05]  /*e9f0*/  BSYNC B0 ;  /* 0x0000000000007941 */ /* 0x000fea0003800000 */
.L_x_213:
[----:B------:R-:W-:Y:S05]  /*ea00*/  IMAD R22, R22, c[0x0][0x32c], R9 ;  /* 0x0000cb0016167a24 */ /* 0x000fea00078e0209 */
[----:B------:R-:W-:Y:S02]  /*ea10*/  IADD3 R18, R22, c[0x0][0x32c], RZ ;  /* 0x0000cb0016127a10 */ /* 0x000fe40007ffe0ff */
[----:B------:R-:W-:Y:S02]  /*ea20*/  IMNMX R17, R17, R22, !PT ;  /* 0x0000001611117217 */ /* 0x000fe40007800200 */
[----:B------:R-:W-:Y:S02]  /*ea30*/  IMNMX R31, R31, R18, PT ;  /* 0x000000121f1f7217 */ /* 0x000fe40003800200 */
.L_x_212:
        /* <DEDUP_REMOVED lines=12> */
[----:B------:R-:W-:Y:S01]  /*eb00*/  ISETP.NE.AND P2, PT, R26, RZ, PT ;  /* 0x000000ff1a00720c */ /* 0x000fe20003f45270 */
[----:B------:R-:W1:Y:S03]  /*eb10*/  SHFL.IDX PT, R15, R30, 0x2, 0x1c1f ;  /* 0x005c1f001e0f7f89 */ /* 0x000e6600000e0000 */
[----:B------:R-:W-:Y:S04]  /*eb20*/  ISETP.GT.AND P2, PT, R17, 0x10, !P2 ;  /* 0x000000101100780c */ /* 0x000fe80005744270 */
[----:B------:R-:W-:Y:S04]  /*eb30*/  ISETP.LT.OR P2, PT, R31, 0x11, P2 ;  /* 0x000000111f00780c */ /* 0x000fe80001741670 */
[----:B------:R-:W-:Y:S02]  /*eb40*/  FSEL R46, R5, -INF , !P2 ;  /* 0xff800000052e7808 */ /* 0x000fe40005000000 */
[----:B------:R-:W-:Y:S04]  /*eb50*/  ISETP.NE.AND P2, PT, R25, RZ, PT ;  /* 0x000000ff1900720c */ /* 0x000fe80003f45270 */
[----:B------:R-:W-:Y:S04]  /*eb60*/  ISETP.GT.AND P2, PT, R17, 0x11, !P2 ;  /* 0x000000111100780c */ /* 0x000fe80005744270 */
[----:B------:R-:W-:Y:S01]  /*eb70*/  ISETP.LT.OR P2, PT, R31, 0x12, P2 ;  /* 0x000000121f00780c */ /* 0x000fe20001741670 */
[--C-:B-1----:R-:W-:Y:S03]  /*eb80*/  IMAD.IADD R5, R29, 0x1, R15.reuse ;  /* 0x000000011d057824 */ /* 0x102fe600078e020f */
[----:B------:R-:W-:Y:S01]  /*eb90*/  FSEL R44, R4, -INF , !P2 ;  /* 0xff800000042c7808 */ /* 0x000fe20005000000 */
[----:B------:R-:W-:Y:S01]  /*eba0*/  IMAD.IADD R4, R28, 0x1, R15 ;  /* 0x000000011c047824 */ /* 0x000fe200078e020f */
        /* <DEDUP_REMOVED lines=43> */
.L_x_218:
[----:B------:R-:W-:Y:S04]  /*ee60*/  MOV R15, c[0x0][0x32c] ;  /* 0x0000cb00000f7a02 */ /* 0x000fe80000000f00 */
[----:B------:R-:W-:Y:S11]  /*ee70*/  ISETP.NE.AND P2, PT, R15, 0x1, PT ;  /* 0x000000010f00780c */ /* 0x000ff60003f45270 */
[----:B------:R-:W-:Y:S02]  /*ee80*/  @!UPT UIADD3 URZ, URZ, URZ, URZ ;  /* 0x0000003f3f3ff290 */ /* 0x000fe4000fffe03f */
[----:B------:R-:W-:Y:S05]  /*ee90*/  @P2 IMAD.HI.U32 R15, R34, c[0x0][0x330], RZ ;  /* 0x0000cc00220f2a27 */ /* 0x000fea00078e00ff */
[----:B------:R-:W-:Y:S02]  /*eea0*/  @P2 SHF.R.U32.HI R34, RZ, c[0x0][0x334], R15 ;  /* 0x0000cd00ff222a19 */ /* 0x000fe4000001160f */
.L_x_219:
[----:B------:R-:W-:Y:S05]  /*eeb0*/  BSYNC B0 ;  /* 0x0000000000007941 */ /* 0x000fea0003800000 */
.L_x_217:
[----:B------:R-:W-:Y:S05]  /*eec0*/  IMAD R15, R34, c[0x0][0x32c], R9 ;  /* 0x0000cb00220f7a24 */ /* 0x000fea00078e0209 */
[----:B------:R-:W-:Y:S02]  /*eed0*/  IADD3 R34, R15, c[0x0][0x32c], RZ ;  /* 0x0000cb000f227a10 */ /* 0x000fe40007ffe0ff */
[----:B------:R-:W-:Y:S02]  /*eee0*/  IMNMX R4, R4, R15, !PT ;  /* 0x0000000f04047217 */ /* 0x000fe40007800200 */
[----:B------:R-:W-:Y:S02]  /*eef0*/  IMNMX R5, R5, R34, PT ;  /* 0x0000002205057217 */ /* 0x000fe40003800200 */
.L_x_216:
[----:B------:R-:W-:Y:S04]  /*ef00*/  ISETP.NE.AND P2, PT, R10, RZ, PT ;  /* 0x000000ff0a00720c */ /* 0x000fe80003f45270 */
[C---:B------:R-:W-:Y:S04]  /*ef10*/  ISETP.GT.AND P2, PT, R4.reuse, 0x1, !P2 ;  /* 0x000000010400780c */ /* 0x040fe80005744270 */
        /* <DEDUP_REMOVED lines=8> */
[C---:B------:R-:W-:Y:S04]  /*efa0*/  ISETP.LT.OR P2, PT, R5.reuse, 0xa, P2 ;  /* 0x0000000a0500780c */ /* 0x040fe80001741670 */
        /* <DEDUP_REMOVED lines=26> */
[----:B------:R-:W-:Y:S04]  /*f150*/  ISETP.LT.OR P2, PT, R5, 0x29, P2 ;  /* 0x000000290500780c */ /* 0x000fe80001741670 */
[----:B------:R-:W-:Y:S02]  /*f160*/  FSEL R165, R165, -INF , !P2 ;  /* 0xff800000a5a57808 */ /* 0x000fe40005000000 */
[----:B------:R-:W-:Y:S04]  /*f170*/  ISETP.NE.AND P2, PT, R32, RZ, PT ;  /* 0x000000ff2000720c */ /* 0x000fe80003f45270 */
[----:B------:R-:W-:Y:S04]  /*f180*/  ISETP.GT.AND P2, PT, R4, RZ, !P2 ;  /* 0x000000ff0400720c */ /* 0x000fe80005744270 */
[C---:B------:R-:W-:Y:S04]  /*f190*/  ISETP.LT.OR P2, PT, R5.reuse, 0x1, P2 ;  /* 0x000000010500780c */ /* 0x040fe80001741670 */
[----:B------:R-:W-:Y:S02]  /*f1a0*/  FSEL R31, R0, -INF , !P2 ;  /* 0xff800000001f7808 */ /* 0x000fe40005000000 */
[----:B------:R-:W1:Y:S01]  /*f1b0*/  SHFL.IDX PT, R0, R30, 0x3, 0x1c1f ;  /* 0x007c1f001e007f89 */ /* 0x000e6200000e0000 */
[----:B------:R-:W-:Y:S04]  /*f1c0*/  ISETP.GT.AND P2, PT, R4, 0x29, !P0 ;  /* 0x000000290400780c */ /* 0x000fe80004744270 */
        /* <DEDUP_REMOVED lines=20> */
.L_x_222:
[----:B------:R-:W-:Y:S04]  /*f310*/  MOV R0, c[0x0][0x32c] ;  /* 0x0000cb0000007a02 */ /* 0x000fe80000000f00 */
[----:B------:R-:W-:Y:S11]  /*f320*/  ISETP.NE.AND P2, PT, R0, 0x1, PT ;  /* 0x000000010000780c */ /* 0x000ff60003f45270 */
[----:B------:R-:W-:Y:S02]  /*f330*/  @!UPT UIADD3 URZ, URZ, URZ, URZ ;  /* 0x0000003f3f3ff290 */ /* 0x000fe4000fffe03f */
[----:B------:R-:W-:Y:S05]  /*f340*/  @P2 IMAD.HI.U32 R0, R4, c[0x0][0x330], RZ ;  /* 0x0000cc0004002a27 */ /* 0x000fea00078e00ff */
[----:B------:R-:W-:Y:S02]  /*f350*/  @P2 SHF.R.U32.HI R4, RZ, c[0x0][0x334], R0 ;  /* 0x0000cd00ff042a19 */ /* 0x000fe40000011600 */
.L_x_223:
[----:B------:R-:W-:Y:S05]  /*f360*/  BSYNC B0 ;  /* 0x0000000000007941 */ /* 0x000fea0003800000 */
.L_x_221:
[----:B------:R-:W-:Y:S05]  /*f370*/  IMAD R9, R4, c[0x0][0x32c], R9 ;  /* 0x0000cb0004097a24 */ /* 0x000fea00078e0209 */
[----:B------:R-:W-:Y:S02]  /*f380*/  IADD3 R0, R9, c[0x0][0x32c], RZ ;  /* 0x0000cb0009007a10 */ /* 0x000fe40007ffe0ff */
[----:B------:R-:W-:Y:S02]  /*f390*/  IMNMX R28, R28, R9, !PT ;  /* 0x000000091c1c7217 */ /* 0x000fe40007800200 */
[----:B------:R-:W-:Y:S02]  /*f3a0*/  IMNMX R29, R29, R0, PT ;  /* 0x000000001d1d7217 */ /* 0x000fe40003800200 */
.L_x_220:
[----:B------:R-:W-:Y:S01]  /*f3b0*/  ISETP.NE.AND P2, PT, R32, RZ, PT ;  /* 0x000000ff2000720c */ /* 0x000fe20003f45270 */
[----:B------:R-:W-:Y:S01]  /*f3c0*/  LDSM.16.MT88.4 R36, [R212+0x1880] ;  /* 0x00188000d424783b */ /* 0x000fe20000004200 */
[C---:B------:R-:W-:Y:S02]  /*f3d0*/  ISETP.GT.AND P1, PT, R28.reuse, 0x28, !P1 ;  /* 0x000000281c00780c */ /* 0x040fe40004f24270 */
[C---:B------:R-:W-:Y:S02]  /*f3e0*/  ISETP.GT.AND P2, PT, R28.reuse, RZ, !P2 ;  /* 0x000000ff1c00720c */ /* 0x040fe40005744270 */
[C---:B------:R-:W-:Y:S02]  /*f3f0*/  ISETP.LT.OR P1, PT, R29.reuse, 0x29, P1 ;  /* 0x000000291d00780c */ /* 0x040fe40000f21670 */
[C---:B------:R-:W-:Y:S02]  /*f400*/  ISETP.LT.OR P2, PT, R29.reuse, 0x1, P2 ;  /* 0x000000011d00780c */ /* 0x040fe40001741670 */
[----:B------:R-:W-:Y:S02]  /*f410*/  ISETP.GT.AND P0, PT, R28, 0x29, !P0 ;  /* 0x000000291c00780c */ /* 0x000fe40004704270 */
[----:B------:R-:W-:Y:S02]  /*f420*/  FSEL R9, R2, -INF , !P2 ;  /* 0xff80000002097808 */ /* 0x000fe40005000000 */
[----:B------:R-:W-:Y:S02]  /*f430*/  ISETP.NE.AND P2, PT, R10, RZ, PT ;  /* 0x000000ff0a00720c */ /* 0x000fe40003f45270 */
[----:B------:R-:W-:Y:S02]  /*f440*/  ISETP.LT.OR P0, PT, R29, 0x2a, P0 ;  /* 0x0000002a1d00780c */ /* 0x000fe40000701670 */
[----:B------:R-:W-:Y:S02]  /*f450*/  ISETP.GT.AND P2, PT, R28, 0x1, !P2 ;  /* 0x000000011c00780c */ /* 0x000fe40005744270 */
[----:B------:R-:W-:Y:S02]  /*f460*/  FSEL R153, R7, -INF , !P0 ;  /* 0xff80000007997808 */ /* 0x000fe40004000000 */
[----:B------:R-:W-:Y:S04]  /*f470*/  ISETP.LT.OR P2, PT, R29, 0x2, P2 ;  /* 0x000000021d00780c */ /* 0x000fe80001741670 */
[----:B------:R-:W-:Y:S02]  /*f480*/  FSEL R10, R3, -INF , !P2 ;  /* 0xff800000030a7808 */ /* 0x000fe40005000000 */
[----:B------:R-:W-:Y:S02]  /*f490*/  ISETP.NE.AND P2, PT, R27, RZ, PT ;  /* 0x000000ff1b00720c */ /* 0x000fe40003f45270 */
[----:B------:R-:W-:Y:S02]  /*f4a0*/  FMNMX.FTZ R3, R154, R151, !PT ;  /* 0x000000979a037209 */ /* 0x000fe40007810000 */
[----:B------:R-:W-:Y:S02]  /*f4b0*/  ISETP.GT.AND P2, PT, R28, 0x8, !P2 ;  /* 0x000000081c00780c */ /* 0x000fe40005744270 */
[----:B------:R-:W-:Y:S02]  /*f4c0*/  FMNMX.FTZ R3, R160, R3, !PT ;  /* 0x00000003a0037209 */ /* 0x000fe40007810000 */
[C---:B------:R-:W-:Y:S02]  /*f4d0*/  ISETP.LT.OR P2, PT, R29.reuse, 0x9, P2 ;  /* 0x000000091d00780c */ /* 0x040fe40001741670 */
        /* <DEDUP_REMOVED lines=9> */
[----:B------:R-:W-:Y:S02]  /*f570*/  FMNMX.FTZ R13, R152, R150, !PT ;  /* 0x00000096980d7209 */ /* 0x000fe40007810000 */
[----:B------:R-:W-:Y:S02]  /*f580*/  ISETP.NE.AND P2, PT, R26, RZ, PT ;  /* 0x000000ff1a00720c */ /* 0x000fe40003f45270 */
[----:B------:R-:W-:Y:S02]  /*f590*/  FMNMX.FTZ R13, R22, R13, !PT ;  /* 0x0000000d160d7209 */ /* 0x000fe40007810000 */
[----:B------:R-:W-:Y:S02]  /*f5a0*/  ISETP.GT.AND P2, PT, R28, 0x10, !P2 ;  /* 0x000000101c00780c */ /* 0x000fe40005744270 */
[----:B------:R-:W-:Y:S02]  /*f5b0*/  FMNMX.FTZ R13, R18, R13, !PT ;  /* 0x0000000d120d7209 */ /* 0x000fe40007810000 */
[----:B------:R-:W-:Y:S02]  /*f5c0*/  FMNMX.FTZ R0, R194, R3, !PT ;  /* 0x00000003c2007209 */ /* 0x000fe40007810000 */
[----:B------:R-:W-:Y:S02]  /*f5d0*/  ISETP.LT.OR P2, PT, R29, 0x11, P2 ;  /* 0x000000111d00780c */ /* 0x000fe40001741670 */
[----:B------:R-:W-:Y:S02]  /*f5e0*/  FMNMX.FTZ R13, R14, R13, !PT ;  /* 0x0000000d0e0d7209 */ /* 0x000fe40007810000 */
[----:B------:R-:W-:Y:S02]  /*f5f0*/  FMNMX.FTZ R0, R195, R0, !PT ;  /* 0x00000000c3007209 */ /* 0x000fe40007810000 */
[----:B------:R-:W-:Y:S02]  /*f600*/  FMNMX.FTZ R13, R46, R13, !PT ;  /* 0x0000000d2e0d7209 */ /* 0x000fe40007810000 */
[----:B------:R-:W-:Y:S02]  /*f610*/  FSEL R245, R245, -INF , !P2 ;  /* 0xff800000f5f57808 */ /* 0x000fe40005000000 */
[----:B------:R-:W-:Y:S02]  /*f620*/  ISETP.NE.AND P2, PT, R25, RZ, PT ;  /* 0x000000ff1900720c */ /* 0x000fe40003f45270 */
[----:B------:R-:W-:Y:S02]  /*f630*/  FMNMX.FTZ R5, R175, R0, !PT ;  /* 0x00000000af057209 */ /* 0x000fe40007810000 */
[----:B------:R-:W-:Y:S02]  /*f640*/  FMNMX.FTZ R13, R44, R13, !PT ;  /* 0x0000000d2c0d7209 */ /* 0x000fe40007810000 */
[----:B------:R-:W-:Y:S02]  /*f650*/  ISETP.GT.AND P2, PT, R28, 0x11, !P2 ;  /* 0x000000111c00780c */ /* 0x000fe40005744270 */
        /* <DEDUP_REMOVED lines=8> */
[----:B------:R-:W-:Y:S02]  /*f6e0*/  ISETP.GT.AND P2, PT, R28, 0x18, !P2 ;  /* 0x000000181c00780c */ /* 0x000fe40005744270 */
[----:B------:R-:W-:Y:S01]  /*f6f0*/  FMNMX.FTZ R13, R248, R13, !PT ;  /* 0x0000000df80d7209 */ /* 0x000fe20007810000 */
[----:B------:R-:W1:Y:S01]  /*f700*/  SHFL.BFLY PT, R4, R3, 0x2, 0x1f ;  /* 0x0c401f0003047f89 */ /* 0x000e6200000e0000 */
[----:B------:R-:W-:Y:S02]  /*f710*/  FMNMX.FTZ R0, R31, R149, !PT ;  /* 0x000000951f007209 */ /* 0x000fe40007810000 */
[----:B------:R-:W-:Y:S02]  /*f720*/  ISETP.LT.OR P2, PT, R29, 0x19, P2 ;  /* 0x000000191d00780c */ /* 0x000fe40001741670 */
[----:B------:R-:W-:Y:S02]  /*f730*/  FMNMX.FTZ R0, R17, R0, !PT ;  /* 0x0000000011007209 */ /* 0x000fe40007810000 */
[----:B------:R-:W-:Y:S02]  /*f740*/  FMNMX.FTZ R13, R244, R13, !PT ;  /* 0x0000000df40d7209 */ /* 0x000fe40007810000 */
[----:B------:R-:W-:Y:S02]  /*f750*/  FSEL R249, R249, -INF , !P2 ;  /* 0xff800000f9f97808 */ /* 0x000fe40005000000 */
[----:B------:R-:W-:Y:S02]  /*f760*/  ISETP.NE.AND P2, PT, R23, RZ, PT ;  /* 0x000000ff1700720c */ /* 0x000fe40003f45270 */
[----:B------:R-:W-:Y:S02]  /*f770*/  FMNMX.FTZ R13, R170, R13, !PT ;  /* 0x0000000daa0d7209 */ /* 0x000fe40007810000 */
[----:B------:R-:W-:Y:S02]  /*f780*/  FMNMX.FTZ R0, R161, R0, !PT ;  /* 0x00000000a1007209 */ /* 0x000fe40007810000 */
[----:B------:R-:W-:Y:S02]  /*f790*/  FMNMX.FTZ R5, R168, R13, !PT ;  /* 0x0000000da8057209 */ /* 0x000fe40007810000 */
[----:B------:R-:W-:Y:S02]  /*f7a0*/  ISETP.GT.AND P2, PT, R28, 0x19, !P2 ;  /* 0x000000191c00780c */ /* 0x000fe40005744270 */
[----:B------:R-:W-:Y:S01]  /*f7b0*/  FMNMX.FTZ R13, R15, R0, !PT ;  /* 0x000000000f0d7209 */ /* 0x000fe20007810000 */
[----:B------:R-:W2:Y:S01]  /*f7c0*/  SHFL.BFLY PT, R2, R5, 0x2, 0x1f ;  /* 0x0c401f0005027f89 */ /* 0x000ea200000e0000 */
        /* <DEDUP_REMOVED lines=12> */
[----:B-1----:R-:W-:Y:S02]  /*f890*/  FMNMX.FTZ R4, R3, R4, !PT ;  /* 0x0000000403047209 */ /* 0x002fe40007810000 */
[----:B------:R-:W-:Y:S02]  /*f8a0*/  FMNMX.FTZ R0, R167, R0, !PT ;  /* 0x00000000a7007209 */ /* 0x000fe40007810000 */
[----:B------:R-:W-:Y:S01]  /*f8b0*/  ISETP.GT.AND P2, PT, R28, 0x21, !P2 ;  /* 0x000000211c00780c */ /* 0x000fe20005744270 */
[----:B------:R-:W1:Y:S01]  /*f8c0*/  SHFL.BFLY PT, R3, R4, 0x1, 0x1f ;  /* 0x0c201f0004037f89 */ /* 0x000e6200000e0000 */
[----:B------:R-:W-:Y:S02]  /*f8d0*/  FMNMX.FTZ R0, R165, R0, !PT ;  /* 0x00000000a5007209 */ /* 0x000fe40007810000 */
[----:B------:R-:W-:Y:S02]  /*f8e0*/  ISETP.LT.OR P2, PT, R29, 0x22, P2 ;  /* 0x000000221d00780c */ /* 0x000fe40001741670 */
[----:B--2---:R-:W-:Y:S02]  /*f8f0*/  FMNMX.FTZ R2, R5, R2, !PT ;  /* 0x0000000205027209 */ /* 0x004fe40007810000 */
[----:B------:R-:W-:Y:S02]  /*f900*/  FSEL R162, R6, -INF , !P2 ;  /* 0xff80000006a27808 */ /* 0x000fe40005000000 */
[----:B------:R-:W-:Y:S01]  /*f910*/  FMNMX.FTZ R6, R163, R0, !PT ;  /* 0x00000000a3067209 */ /* 0x000fe20007810000 */
[----:B------:R-:W2:Y:S01]  /*f920*/  SHFL.BFLY PT, R13, R2, 0x1, 0x1f ;  /* 0x0c201f00020d7f89 */ /* 0x000ea200000e0000 */
[----:B------:R-:W-:Y:S04]  /*f930*/  FMNMX.FTZ R19, R9, R148, !PT ;  /* 0x0000009409137209 */ /* 0x000fe80007810000 */
[----:B------:R-:W-:Y:S03]  /*f940*/  FMNMX.FTZ R19, R10, R19, !PT ;  /* 0x000000130a137209 */ /* 0x000fe60007810000 */
[----:B------:R-:W3:Y:S01]  /*f950*/  SHFL.BFLY PT, R5, R6, 0x2, 0x1f ;  /* 0x0c401f0006057f89 */ /* 0x000ee200000e0000 */
[----:B------:R-:W-:Y:S04]  /*f960*/  FMNMX.FTZ R19, R12, R19, !PT ;  /* 0x000000130c137209 */ /* 0x000fe80007810000 */
[----:B------:R-:W-:Y:S02]  /*f970*/  FMNMX.FTZ R0, R8, R19, !PT ;  /* 0x0000001308007209 */ /* 0x000fe40007810000 */
[----:B-1----:R-:W-:Y:S04]  /*f980*/  FMNMX.FTZ R3, R4, R3, !PT ;  /* 0x0000000304037209 */ /* 0x002fe80007810000 */
[C---:B------:R-:W-:Y:S01]  /*f990*/  FSETP.NEU.FTZ.AND P2, PT, R3.reuse, -INF , PT ;  /* 0xff8000000300780b */ /* 0x040fe20003f5d000 */
[----:B------:R-:W-:Y:S01]  /*f9a0*/  FMUL.FTZ R173, R3, c[0x0][0x2d0] ;  /* 0x0000b40003ad7a20 */ /* 0x000fe20000410000 */
[----:B--2---:R-:W-:Y:S04]  /*f9b0*/  FMNMX.FTZ R2, R2, R13, !PT ;  /* 0x0000000d02027209 */ /* 0x004fe80007810000 */
[----:B------:R-:W-:Y:S01]  /*f9c0*/  FSEL R173, R173, RZ, P2 ;  /* 0x000000ffadad7208 */ /* 0x000fe20001000000 */
[----:B------:R-:W-:Y:S04]  /*f9d0*/  FMUL.FTZ R171, R2, c[0x0][0x2d0] ;  /* 0x0000b40002ab7a20 */ /* 0x000fe80000410000 */
[--C-:B------:R-:W-:Y:S01]  /*f9e0*/  FFMA.FTZ R178, R160, c[0x0][0x2d0], -R173.reuse ;  /* 0x0000b400a0b27a23 */ /* 0x100fe200000108ad */
[----:B------:R-:W-:Y:S01]  /*f9f0*/  FSEL R160, R11, -INF , !P1 ;  /* 0xff8000000ba07808 */ /* 0x000fe20004800000 */
[--C-:B------:R-:W-:Y:S01]  /*fa00*/  FFMA.FTZ R177, R20, c[0x0][0x2d0], -R173.reuse ;  /* 0x0000b40014b17a23 */ /* 0x100fe200000108ad */
[----:B------:R-:W-:Y:S01]  /*fa10*/  FMNMX.FTZ R11, R245, R0, !PT ;  /* 0x00000000f50b7209 */ /* 0x000fe20007810000 */
[--C-:B------:R-:W-:Y:S01]  /*fa20*/  FFMA.FTZ R179, R154, c[0x0][0x2d0], -R173.reuse ;  /* 0x0000b4009ab37a23 */ /* 0x100fe200000108ad */
[----:B---3--:R-:W-:Y:S01]  /*fa30*/  FMNMX.FTZ R6, R6, R5, !PT ;  /* 0x0000000506067209 */ /* 0x008fe20007810000 */
[--C-:B------:R-:W-:Y:S01]  /*fa40*/  FFMA.FTZ R176, R16, c[0x0][0x2d0], -R173.reuse ;  /* 0x0000b40010b07a23 */ /* 0x100fe200000108ad */
[----:B------:R-:W-:Y:S01]  /*fa50*/  FMNMX.FTZ R0, R252, R11, !PT ;  /* 0x0000000bfc007209 */ /* 0x000fe20007810000 */
[----:B------:R-:W-:Y:S01]  /*fa60*/  MUFU.EX2 R178, R178 ;  /* 0x000000b200b27308 */ /* 0x000fe20000000800 */
[----:B------:R-:W-:Y:S01]  /*fa70*/  FSETP.NEU.FTZ.AND P1, PT, R2, -INF , PT ;  /* 0xff8000000200780b */ /* 0x000fe20003f3d000 */
[----:B------:R-:W1:Y:S01]  /*fa80*/  SHFL.BFLY PT, R5, R6, 0x1, 0x1f ;  /* 0x0c201f0006057f89 */ /* 0x000e6200000e0000 */
[----:B------:R-:W-:Y:S01]  /*fa90*/  FMNMX.FTZ R0, R249, R0, !PT ;  /* 0x00000000f9007209 */ /* 0x000fe20007810000 */
[--C-:B------:R-:W-:Y:S01]  /*faa0*/  FFMA.FTZ R174, R174, c[0x0][0x2d0], -R173.reuse ;  /* 0x0000b400aeae7a23 */ /* 0x100fe200000108ad */
[----:B------:R-:W-:Y:S01]  /*fab0*/  FSEL R171, R171, RZ, P1 ;  /* 0x000000ffabab7208 */ /* 0x000fe20000800000 */
[--C-:B------:R-:W-:Y:S01]  /*fac0*/  FFMA.FTZ R190, R42, c[0x0][0x2d0], -R173.reuse ;  /* 0x0000b4002abe7a23 */ /* 0x100fe200000108ad */
[----:B------:R-:W-:Y:S01]  /*fad0*/  FMNMX.FTZ R11, R247, R0, !PT ;  /* 0x00000000f70b7209 */ /* 0x000fe20007810000 */
[----:B------:R-:W-:Y:S01]  /*fae0*/  FFMA.FTZ R191, R40, c[0x0][0x2d0], -R173 ;  /* 0x0000b40028bf7a23 */ /* 0x000fe200000108ad */
[----:B------:R-:W-:Y:S01]  /*faf0*/  FSEL R7, R2, RZ, P1 ;  /* 0x000000ff02077208 */ /* 0x000fe20000800000 */
[--C-:B------:R-:W-:Y:S01]  /*fb00*/  FFMA.FTZ R155, R152, c[0x0][0x2d0], -R171.reuse ;  /* 0x0000b400989b7a23 */ /* 0x100fe200000108ab */
[----:B------:R-:W-:Y:S01]  /*fb10*/  FMNMX.FTZ R11, R164, R11, !PT ;  /* 0x0000000ba40b7209 */ /* 0x000fe20007810000 */
[--C-:B------:R-:W-:Y:S01]  /*fb20*/  FFMA.FTZ R154, R22, c[0x0][0x2d0], -R171.reuse ;  /* 0x0000b400169a7a23 */ /* 0x100fe200000108ab */
[----:B------:R-:W2:Y:S01]  /*fb30*/  MUFU.EX2 R179, R179 ;  /* 0x000000b300b37308 */ /* 0x000ea20000000800 */
[----:B------:R-:W-:Y:S01]  /*fb40*/  LDSM.16.MT88.4 R20, [R214+0x1880] ;  /* 0x00188000d614783b */ /* 0x000fe20000004200 */
[----:B------:R-:W-:Y:S01]  /*fb50*/  FMNMX.FTZ R11, R162, R11, !PT ;  /* 0x0000000ba20b7209 */ /* 0x000fe20007810000 */
[--C-:B------:R-:W-:Y:S02]  /*fb60*/  FFMA.FTZ R183, R18, c[0x0][0x2d0], -R171.reuse ;  /* 0x0000b40012b77a23 */ /* 0x100fe400000108ab */
[--C-:B------:R-:W-:Y:S01]  /*fb70*/  FFMA.FTZ R182, R14, c[0x0][0x2d0], -R171.reuse ;  /* 0x0000b4000eb67a23 */ /* 0x100fe200000108ab */
[----:B------:R-:W-:Y:S01]  /*fb80*/  FMNMX.FTZ R0, R160, R11, !PT ;  /* 0x0000000ba0007209 */ /* 0x000fe20007810000 */
[--C-:B------:R-:W-:Y:S02]  /*fb90*/  FFMA.FTZ R170, R170, c[0x0][0x2d0], -R171.reuse ;  /* 0x0000b400aaaa7a23 */ /* 0x100fe400000108ab */
[--C-:B------:R-:W-:Y:S01]  /*fba0*/  FFMA.FTZ R192, R46, c[0x0][0x2d0], -R171.reuse ;  /* 0x0000b4002ec07a23 */ /* 0x100fe200000108ab */
[----:B------:R-:W-:Y:S01]  /*fbb0*/  FMNMX.FTZ R4, R153, R0, !PT ;  /* 0x0000000099047209 */ /* 0x000fe20007810000 */
[----:B------:R-:W-:Y:S01]  /*fbc0*/  MUFU.EX2 R177, R177 ;  /* 0x000000b100b17308 */ /* 0x000fe20000000800 */
[----:B------:R-:W-:Y:S01]  /*fbd0*/  FFMA.FTZ R193, R44, c[0x0][0x2d0], -R171 ;  /* 0x0000b4002cc17a23 */ /* 0x000fe200000108ab */
[----:B-1----:R-:W-:Y:S01]  /*fbe0*/  FMNMX.FTZ R0, R6, R5, !PT ;  /* 0x0000000506007209 */ /* 0x002fe20007810000 */
[----:B------:R-:W-:Y:S01]  /*fbf0*/  FADD.FTZ R6, -R7, R150 ;  /* 0x0000009607067221 */ /* 0x000fe20000010100 */
[----:B------:R-:W1:Y:S01]  /*fc00*/  SHFL.BFLY PT, R5, R4, 0x2, 0x1f ;  /* 0x0c401f0004057f89 */ /* 0x000e6200000e0000 */
[--C-:B------:R-:W-:Y:S01]  /*fc10*/  FFMA.FTZ R194, R194, c[0x0][0x2d0], -R173.reuse ;  /* 0x0000b400c2c27a23 */ /* 0x100fe200000108ad */
[C---:B------:R-:W-:Y:S01]  /*fc20*/  FSETP.NEU.FTZ.AND P0, PT, R0.reuse, -INF , PT ;  /* 0xff8000000000780b */ /* 0x040fe20003f1d000 */
[----:B------:R-:W-:Y:S02]  /*fc30*/  FMUL.FTZ R166, R0, c[0x0][0x2d0] ;  /* 0x0000b40000a67a20 */ /* 0x000fe40000410000 */
[----:B------:R-:W-:Y:S01]  /*fc40*/  FMUL.FTZ R150, R6, c[0x0][0x2d0] ;  /* 0x0000b40006967a20 */ /* 0x000fe20000410000 */
[----:B------:R-:W3:Y:S01]  /*fc50*/  MUFU.EX2 R176, R176 ;  /* 0x000000b000b07308 */ /* 0x000ee20000000800 */
[----:B------:R-:W-:Y:S01]  /*fc60*/  FFMA.FTZ R195, R195, c[0x0][0x2d0], -R173 ;  /* 0x0000b400c3c37a23 */ /* 0x000fe200000108ad */
[----:B------:R-:W-:Y:S01]  /*fc70*/  FSEL R166, R166, RZ, P0 ;  /* 0x000000ffa6a67208 */ /* 0x000fe20000000000 */
[--C-:B------:R-:W-:Y:S01]  /*fc80*/  FFMA.FTZ R196, R196, c[0x0][0x2d0], -R171.reuse ;  /* 0x0000b400c4c47a23 */ /* 0x100fe200000108ab */
[----:B--2---:R-:W-:Y:S01]  /*fc90*/  F2FP.BF16.PACK_AB R156, R178, R179 ;  /* 0x000000b3b29c723e */ /* 0x004fe200000010ff */
[----:B------:R-:W-:Y:S02]  /*fca0*/  FFMA.FTZ R197, R246, c[0x0][0x2d0], -R171 ;  /* 0x0000b400f6c57a23 */ /* 0x000fe400000108ab */
[--C-:B------:R-:W-:Y:S02]  /*fcb0*/  FFMA.FTZ R185, R161, c[0x0][0x2d0], -R166.reuse ;  /* 0x0000b400a1b97a23 */ /* 0x100fe400000108a6 */
[--C-:B------:R-:W-:Y:S01]  /*fcc0*/  FFMA.FTZ R181, R31, c[0x0][0x2d0], -R166.reuse ;  /* 0x0000b4001fb57a23 */ /* 0x100fe200000108a6 */
[----:B------:R-:W2:Y:S01]  /*fcd0*/  MUFU.EX2 R150, R150 ;  /* 0x0000009600967308 */ /* 0x000ea20000000800 */
[--C-:B------:R-:W-:Y:S02]  /*fce0*/  FFMA.FTZ R180, R17, c[0x0][0x2d0], -R166.reuse ;  /* 0x0000b40011b47a23 */ /* 0x100fe400000108a6 */
[--C-:B------:R-:W-:Y:S02]  /*fcf0*/  FFMA.FTZ R184, R15, c[0x0][0x2d0], -R166.reuse ;  /* 0x0000b4000fb87a23 */ /* 0x100fe400000108a6 */
[--C-:B------:R-:W-:Y:S02]  /*fd00*/  FFMA.FTZ R169, R169, c[0x0][0x2d0], -R166.reuse ;  /* 0x0000b400a9a97a23 */ /* 0x100fe400000108a6 */
[--C-:B------:R-:W-:Y:S01]  /*fd10*/  FFMA.FTZ R167, R167, c[0x0][0x2d0], -R166.reuse ;  /* 0x0000b400a7a77a23 */ /* 0x100fe200000108a6 */
[----:B-1----:R-:W-:Y:S01]  /*fd20*/  FMNMX.FTZ R5, R4, R5, !PT ;  /* 0x0000000504057209 */ /* 0x002fe20007810000 */
[--C-:B------:R-:W-:Y:S01]  /*fd30*/  FFMA.FTZ R165, R165, c[0x0][0x2d0], -R166.reuse ;  /* 0x0000b400a5a57a23 */ /* 0x100fe200000108a6 */
[----:B------:R-:W-:Y:S01]  /*fd40*/  FSEL R4, R3, RZ, P2 ;  /* 0x000000ff03047208 */ /* 0x000fe20001000000 */
[----:B------:R-:W-:Y:S01]  /*fd50*/  MUFU.EX2 R155, R155 ;  /* 0x0000009b009b7308 */ /* 0x000fe20000000800 */
[--C-:B------:R-:W-:Y:S01]  /*fd60*/  FFMA.FTZ R198, R198, c[0x0][0x2d0], -R166.reuse ;  /* 0x0000b400c6c67a23 */ /* 0x100fe200000108a6 */
[----:B------:R-:W1:Y:S01]  /*fd70*/  SHFL.BFLY PT, R152, R5, 0x1, 0x1f ;  /* 0x0c201f0005987f89 */ /* 0x000e6200000e0000 */
[----:B---3--:R-:W-:Y:S01]  /*fd80*/  F2FP.BF16.PACK_AB R158, R176, R177 ;  /* 0x000000b1b09e723e */ /* 0x008fe200000010ff */
[----:B------:R-:W-:Y:S02]  /*fd90*/  FADD.FTZ R4, -R4, R151 ;  /* 0x0000009704047221 */ /* 0x000fe40000010100 */
[--C-:B------:R-:W-:Y:S02]  /*fda0*/  FFMA.FTZ R199, R199, c[0x0][0x2d0], -R166.reuse ;  /* 0x0000b400c7c77a23 */ /* 0x100fe400000108a6 */
[----:B------:R-:W-:Y:S01]  /*fdb0*/  FMUL.FTZ R151, R4, c[0x0][0x2d0] ;  /* 0x0000b40004977a20 */ /* 0x000fe20000410000 */
[----:B------:R-:W-:Y:S01]  /*fdc0*/  FSEL R4, R0, RZ, P0 ;  /* 0x000000ff00047208 */ /* 0x000fe20000000000 */
[----:B------:R-:W3:Y:S01]  /*fdd0*/  MUFU.EX2 R154, R154 ;  /* 0x0000009a009a7308 */ /* 0x000ee20000000800 */
[----:B------:R-:W-:Y:S02]  /*fde0*/  FFMA.FTZ R243, R243, c[0x0][0x2d0], -R166 ;  /* 0x0000b400f3f37a23 */ /* 0x000fe400000108a6 */
[----:B--2---:R-:W-:Y:S02]  /*fdf0*/  FMUL.FTZ R6, R150, R146 ;  /* 0x0000009296067220 */ /* 0x004fe40000410000 */
[----:B------:R-:W-:Y:S02]  /*fe00*/  FADD.FTZ R4, -R4, R149 ;  /* 0x0000009504047221 */ /* 0x000fe40000010100 */
[----:B------:R-:W-:Y:S02]  /*fe10*/  FMUL.FTZ R7, R150, R147 ;  /* 0x0000009396077220 */ /* 0x000fe40000410000 */
[----:B------:R-:W-:Y:S01]  /*fe20*/  FMUL.FTZ R149, R4, c[0x0][0x2d0] ;  /* 0x0000b40004957a20 */ /* 0x000fe20000410000 */
[----:B------:R-:W2:Y:S01]  /*fe30*/  MUFU.EX2 R151, R151 ;  /* 0x0000009700977308 */ /* 0x000ea20000000800 */
[C---:B------:R-:W-:Y:S02]  /*fe40*/  FMUL.FTZ R18, R150.reuse, R134 ;  /* 0x0000008696127220 */ /* 0x040fe40000410000 */
[C---:B------:R-:W-:Y:S02]  /*fe50*/  FMUL.FTZ R19, R150.reuse, R135 ;  /* 0x0000008796137220 */ /* 0x040fe40000410000 */
[C---:B------:R-:W-:Y:S01]  /*fe60*/  FMUL.FTZ R34, R150.reuse, R118 ;  /* 0x0000007696227220 */ /* 0x040fe20000410000 */
[----:B-1----:R-:W-:Y:S01]  /*fe70*/  FMNMX.FTZ R152, R5, R152, !PT ;  /* 0x0000009805987209 */ /* 0x002fe20007810000 */
[C---:B------:R-:W-:Y:S02]  /*fe80*/  FMUL.FTZ R35, R150.reuse, R119 ;  /* 0x0000007796237220 */ /* 0x040fe40000410000 */
[----:B------:R-:W-:Y:S01]  /*fe90*/  FMUL.FTZ R50, R150, R102 ;  /* 0x0000006696327220 */ /* 0x000fe20000410000 */
[C---:B------:R-:W-:Y:S01]  /*fea0*/  FSETP.NEU.FTZ.AND P0, PT, R152.reuse, -INF , PT ;  /* 0xff8000009800780b */ /* 0x040fe20003f1d000 */
[----:B------:R-:W-:Y:S01]  /*feb0*/  FMUL.FTZ R161, R152, c[0x0][0x2d0] ;  /* 0x0000b40098a17a20 */ /* 0x000fe20000410000 */
[----:B------:R-:W-:Y:S01]  /*fec0*/  MUFU.EX2 R183, R183 ;  /* 0x000000b700b77308 */ /* 0x000fe20000000800 */
[----:B------:R-:W-:Y:S01]  /*fed0*/  FMUL.FTZ R51, R150, R103 ;  /* 0x0000006796337220 */ /* 0x000fe20000410000 */
[----:B------:R-:W-:Y:S01]  /*fee0*/  FSEL R5, R152, RZ, P0 ;  /* 0x000000ff98057208 */ /* 0x000fe20000000000 */
[C---:B------:R-:W-:Y:S01]  /*fef0*/  FMUL.FTZ R54, R150.reuse, R54 ;  /* 0x0000003696367220 */ /* 0x040fe20000410000 */
[----:B------:R-:W-:Y:S01]  /*ff00*/  FSEL R161, R161, RZ, P0 ;  /* 0x000000ffa1a17208 */ /* 0x000fe20000000000 */
[----:B------:R-:W-:Y:S01]  /*ff10*/  FMUL.FTZ R55, R150, R55 ;  /* 0x0000003796377220 */ /* 0x000fe20000410000 */
[----:B---3--:R-:W-:Y:S01]  /*ff20*/  F2FP.BF16.PACK_AB R157, R154, R155 ;  /* 0x0000009b9a9d723e */ /* 0x008fe200000010ff */
[----:B------:R-:W-:Y:S01]  /*ff30*/  FADD.FTZ R5, -R5, R148 ;  /* 0x0000009405057221 */ /* 0x000fe20000010100 */
[----:B------:R-:W-:Y:S01]  /*ff40*/  ISETP.GT.AND P0, PT, R233, UR6, PT ;  /* 0x00000006e9007c0c */ /* 0x000fe2000bf04270 */
[--C-:B------:R-:W-:Y:S01]  /*ff50*/  FFMA.FTZ R187, R12, c[0x0][0x2d0], -R161.reuse ;  /* 0x0000b4000cbb7a23 */ /* 0x100fe200000108a1 */
[----:B------:R-:W1:Y:S01]  /*ff60*/  MUFU.EX2 R182, R182 ;  /* 0x000000b600b67308 */ /* 0x000e620000000800 */
[--C-:B------:R-:W-:Y:S01]  /*ff70*/  FFMA.FTZ R189, R9, c[0x0][0x2d0], -R161.reuse ;  /* 0x0000b40009bd7a23 */ /* 0x100fe200000108a1 */
[----:B------:R-:W-:Y:S01]  /*ff80*/  IADD3 R233, R233, -0x1, RZ ;  /* 0xffffffffe9e97810 */ /* 0x000fe20007ffe0ff */
[--C-:B------:R-:W-:Y:S02]  /*ff90*/  FFMA.FTZ R188, R10, c[0x0][0x2d0], -R161.reuse ;  /* 0x0000b4000abc7a23 */ /* 0x100fe400000108a1 */
[--C-:B------:R-:W-:Y:S02]  /*ffa0*/  FFMA.FTZ R186, R8, c[0x0][0x2d0], -R161.reuse ;  /* 0x0000b40008ba7a23 */ /* 0x100fe400000108a1 */
[----:B------:R-:W-:Y:S02]  /*ffb0*/  FMUL.FTZ R8, R5, c[0x0][0x2d0] ;  /* 0x0000b40005087a20 */ /* 0x000fe40000410000 */
[C---:B--2---:R-:W-:Y:S01]  /*ffc0*/  FMUL.FTZ R4, R151.reuse, R144 ;  /* 0x0000009097047220 */ /* 0x044fe20000410000 */
[----:B------:R-:W2:Y:S01]  /*ffd0*/  MUFU.EX2 R149, R149 ;  /* 0x0000009500957308 */ /* 0x000ea20000000800 */
[C---:B------:R-:W-:Y:S02]  /*ffe0*/  FMUL.FTZ R5, R151.reuse, R145 ;  /* 0x0000009197057220 */ /* 0x040fe40000410000 */
[C---:B------:R-:W-:Y:S02]  /*fff0*/  FMUL.FTZ R16, R151.reuse, R132 ;  /* 0x0000008497107220 */ /* 0x040fe40000410000 */
[C---:B------:R-:W-:Y:S02]  /*10000*/  FMUL.FTZ R17, R151.reuse, R133 ;  /* 0x0000008597117220 */ /* 0x040fe40000410000 */
[----:B------:R-:W-:Y:S01]  /*10010*/  LDSM.16.MT88.4 R132, [R214+0x2080] ;  /* 0x00208000d684783b */ /* 0x000fe20000004200 */
[C---:B------:R-:W-:Y:S02]  /*10020*/  FMUL.FTZ R32, R151.reuse, R116 ;  /* 0x0000007497207220 */ /* 0x040fe40000410000 */
[----:B------:R3:W4:Y:S01]  /*10030*/  MUFU.EX2 R148, R8 ;  /* 0x0000000800947308 */ /* 0x0007220000000800 */
[C---:B------:R-:W-:Y:S02]  /*10040*/  FMUL.FTZ R33, R151.reuse, R117 ;  /* 0x0000007597217220 */ /* 0x040fe40000410000 */
[C---:B------:R-:W-:Y:S01]  /*10050*/  FMUL.FTZ R48, R151.reuse, R100 ;  /* 0x0000006497307220 */ /* 0x040fe20000410000 */
[----:B-1----:R-:W-:Y:S01]  /*10060*/  F2FP.BF16.PACK_AB R159, R182, R183 ;  /* 0x000000b7b69f723e */ /* 0x002fe200000010ff */
[----:B------:R-:W-:Y:S01]  /*10070*/  LDSM.16.MT88.4 R116, [R214+0x2880] ;  /* 0x00288000d674783b */ /* 0x000fe20000004200 */
[C---:B------:R-:W-:Y:S02]  /*10080*/  FMUL.FTZ R49, R151.reuse, R101 ;  /* 0x0000006597317220 */ /* 0x040fe40000410000 */
[----:B------:R-:W-:Y:S02]  /*10090*/  FFMA.FTZ R164, R164, c[0x0][0x2d0], -R161 ;  /* 0x0000b400a4a47a23 */ /* 0x000fe400000108a1 */
[----:B------:R-:W-:Y:S01]  /*100a0*/  MUFU.EX2 R181, R181 ;  /* 0x000000b500b57308 */ /* 0x000fe20000000800 */
[-C--:B------:R-:W-:Y:S01]  /*100b0*/  HMMA.16816.F32.BF16 R4, R156, R20.reuse, R4 ;  /* 0x000000149c04723c */ /* 0x080fe20000041804 */
[----:B------:R-:W-:Y:S01]  /*100c0*/  FMUL.FTZ R52, R151, R52 ;  /* 0x0000003497347220 */ /* 0x000fe20000410000 */
[----:B------:R-:W-:Y:S01]  /*100d0*/  LDSM.16.MT88.4 R100, [R214+0x3080] ;  /* 0x00308000d664783b */ /* 0x000fe20000004200 */
[C---:B--2---:R-:W-:Y:S02]  /*100e0*/  FMUL.FTZ R9, R149.reuse, R141 ;  /* 0x0000008d95097220 */ /* 0x044fe40000410000 */
[C---:B------:R-:W-:Y:S02]  /*100f0*/  FMUL.FTZ R12, R149.reuse, R136 ;  /* 0x00000088950c7220 */ /* 0x040fe40000410000 */
[C---:B------:R-:W-:Y:S02]  /*10100*/  FMUL.FTZ R13, R149.reuse, R137 ;  /* 0x00000089950d7220 */ /* 0x040fe40000410000 */
[----:B------:R-:W1:Y:S03]  /*10110*/  MUFU.EX2 R180, R180 ;  /* 0x000000b400b47308 */ /* 0x000e660000000800 */
[C---:B------:R-:W-:Y:S02]  /*10120*/  FMUL.FTZ R40, R149.reuse, R108 ;  /* 0x0000006c95287220 */ /* 0x040fe40000410000 */
[C---:B---3--:R-:W-:Y:S02]  /*10130*/  FMUL.FTZ R8, R149.reuse, R140 ;  /* 0x0000008c95087220 */ /* 0x048fe40000410000 */
[C---:B----4-:R-:W-:Y:S02]  /*10140*/  FMUL.FTZ R10, R148.reuse, R142 ;  /* 0x0000008e940a7220 */ /* 0x050fe40000410000 */
        /* <DEDUP_REMOVED lines=8> */
[----:B------:R-:W-:Y:S01]  /*101d0*/  LDSM.16.MT88.4 R108, [R214+0x1c80] ;  /* 0x001c8000d66c783b */ /* 0x000fe20000004200 */
[C---:B------:R-:W-:Y:S01]  /*101e0*/  FMUL.FTZ R44, R149.reuse, R104 ;  /* 0x00000068952c7220 */ /* 0x040fe20000410000 */
[----:B-1----:R-:W-:Y:S01]  /*101f0*/  F2FP.BF16.PACK_AB R144, R180, R181 ;  /* 0x000000b5b490723e */ /* 0x002fe200000010ff */
[C---:B------:R-:W-:Y:S02]  /*10200*/  FMUL.FTZ R45, R149.reuse, R105 ;  /* 0x00000069952d7220 */ /* 0x040fe40000410000 */
[C---:B------:R-:W-:Y:S02]  /*10210*/  FMUL.FTZ R46, R148.reuse, R106 ;  /* 0x0000006a942e7220 */ /* 0x040fe40000410000 */
[C---:B------:R-:W-:Y:S02]  /*10220*/  FMUL.FTZ R47, R148.reuse, R107 ;  /* 0x0000006b942f7220 */ /* 0x040fe40000410000 */
[----:B------:R-:W-:Y:S01]  /*10230*/  MUFU.EX2 R189, R189 ;  /* 0x000000bd00bd7308 */ /* 0x000fe20000000800 */
[----:B------:R-:W-:Y:S01]  /*10240*/  LDSM.16.MT88.4 R104, [R212+0x3080] ;  /* 0x00308000d468783b */ /* 0x000fe20000004200 */
[C---:B------:R-:W-:Y:S02]  /*10250*/  FMUL.FTZ R24, R149.reuse, R124 ;  /* 0x0000007c95187220 */ /* 0x040fe40000410000 */
[C---:B------:R-:W-:Y:S02]  /*10260*/  FMUL.FTZ R25, R149.reuse, R125 ;  /* 0x0000007d95197220 */ /* 0x040fe40000410000 */
[C---:B------:R-:W-:Y:S02]  /*10270*/  FMUL.FTZ R26, R148.reuse, R126 ;  /* 0x0000007e941a7220 */ /* 0x040fe40000410000 */
[C---:B------:R-:W-:Y:S02]  /*10280*/  FMUL.FTZ R27, R148.reuse, R127 ;  /* 0x0000007f941b7220 */ /* 0x040fe40000410000 */
[----:B------:R-:W1:Y:S01]  /*10290*/  MUFU.EX2 R188, R188 ;  /* 0x000000bc00bc7308 */ /* 0x000e620000000800 */
[----:B------:R-:W-:Y:S02]  /*102a0*/  FMUL.FTZ R29, R149, R121 ;  /* 0x00000079951d7220 */ /* 0x000fe40000410000 */
[----:B------:R-:W-:Y:S01]  /*102b0*/  FMUL.FTZ R30, R148, R122 ;  /* 0x0000007a941e7220 */ /* 0x000fe20000410000 */
[----:B--2---:R-:W-:Y:S01]  /*102c0*/  F2FP.BF16.PACK_AB R146, R184, R185 ;  /* 0x000000b9b892723e */ /* 0x004fe200000010ff */
[----:B------:R-:W-:Y:S02]  /*102d0*/  FMUL.FTZ R53, R151, R53 ;  /* 0x0000003597357220 */ /* 0x000fe40000410000 */
[C---:B------:R-:W-:Y:S02]  /*102e0*/  FMUL.FTZ R56, R149.reuse, R56 ;  /* 0x0000003895387220 */ /* 0x040fe40000410000 */
[C---:B------:R-:W-:Y:S01]  /*102f0*/  FMUL.FTZ R57, R149.reuse, R57 ;  /* 0x0000003995397220 */ /* 0x040fe20000410000 */
[----:B------:R-:W-:Y:S01]  /*10300*/  MUFU.EX2 R187, R187 ;  /* 0x000000bb00bb7308 */ /* 0x000fe20000000800 */
[C---:B------:R-:W-:Y:S02]  /*10310*/  FMUL.FTZ R58, R148.reuse, R58 ;  /* 0x0000003a943a7220 */ /* 0x040fe40000410000 */
[C---:B------:R-:W-:Y:S02]  /*10320*/  FMUL.FTZ R59, R148.reuse, R59 ;  /* 0x0000003b943b7220 */ /* 0x040fe40000410000 */
[C---:B------:R-:W-:Y:S02]  /*10330*/  FMUL.FTZ R60, R149.reuse, R60 ;  /* 0x0000003c953c7220 */ /* 0x040fe40000410000 */
[----:B------:R-:W-:Y:S02]  /*10340*/  FMUL.FTZ R61, R149, R61 ;  /* 0x0000003d953d7220 */ /* 0x000fe40000410000 */
[C---:B------:R-:W-:Y:S01]  /*10350*/  FMUL.FTZ R62, R148.reuse, R62 ;  /* 0x0000003e943e7220 */ /* 0x040fe20000410000 */
[----:B------:R-:W2:Y:S01]  /*10360*/  MUFU.EX2 R186, R186 ;  /* 0x000000ba00ba7308 */ /* 0x000ea20000000800 */
[----:B------:R-:W-:Y:S02]  /*10370*/  FMUL.FTZ R63, R148, R63 ;  /* 0x0000003f943f7220 */ /* 0x000fe40000410000 */
[C---:B------:R-:W-:Y:S01]  /*10380*/  FMUL.FTZ R64, R151.reuse, R64 ;  /* 0x0000004097407220 */ /* 0x040fe20000410000 */
[----:B-1----:R-:W-:Y:S01]  /*10390*/  F2FP.BF16.PACK_AB R145, R188, R189 ;  /* 0x000000bdbc91723e */ /* 0x002fe200000010ff */
[----:B------:R-:W-:Y:S02]  /*103a0*/  FMUL.FTZ R65, R151, R65 ;  /* 0x0000004197417220 */ /* 0x000fe40000410000 */
[C---:B------:R-:W-:Y:S02]  /*103b0*/  FMUL.FTZ R66, R150.reuse, R66 ;  /* 0x0000004296427220 */ /* 0x040fe40000410000 */
[----:B------:R-:W-:Y:S01]  /*103c0*/  FMUL.FTZ R67, R150, R67 ;  /* 0x0000004396437220 */ /* 0x000fe20000410000 */
[----:B------:R-:W-:Y:S01]  /*103d0*/  MUFU.EX2 R127, R174 ;  /* 0x000000ae007f7308 */ /* 0x000fe20000000800 */
[--C-:B------:R-:W-:Y:S02]  /*103e0*/  FFMA.FTZ R246, R251, c[0x0][0x2d0], -R166.reuse ;  /* 0x0000b400fbf67a23 */ /* 0x100fe400000108a6 */
[--C-:B------:R-:W-:Y:S02]  /*103f0*/  FFMA.FTZ R251, R175, c[0x0][0x2d0], -R173.reuse ;  /* 0x0000b400affb7a23 */ /* 0x100fe400000108ad */
[----:B------:R-:W-:Y:S02]  /*10400*/  FFMA.FTZ R166, R163, c[0x0][0x2d0], -R166 ;  /* 0x0000b400a3a67a23 */ /* 0x000fe400000108a6 */
[--C-:B------:R-:W-:Y:S02]  /*10410*/  FFMA.FTZ R250, R250, c[0x0][0x2d0], -R173.reuse ;  /* 0x0000b400fafa7a23 */ /* 0x100fe400000108ad */
[----:B------:R-:W-:Y:S01]  /*10420*/  FFMA.FTZ R173, R172, c[0x0][0x2d0], -R173 ;  /* 0x0000b400acad7a23 */ /* 0x000fe200000108ad */
[----:B------:R-:W-:Y:S01]  /*10430*/  MUFU.EX2 R121, R170 ;  /* 0x000000aa00797308 */ /* 0x000fe20000000800 */
[--C-:B------:R-:W-:Y:S02]  /*10440*/  FFMA.FTZ R248, R248, c[0x0][0x2d0], -R171.reuse ;  /* 0x0000b400f8f87a23 */ /* 0x100fe400000108ab */
[--C-:B------:R-:W-:Y:S01]  /*10450*/  FFMA.FTZ R244, R244, c[0x0][0x2d0], -R171.reuse ;  /* 0x0000b400f4f47a23 */ /* 0x100fe200000108ab */
[----:B--2---:R-:W-:Y:S01]  /*10460*/  F2FP.BF16.PACK_AB R147, R186, R187 ;  /* 0x000000bbba93723e */ /* 0x004fe200000010ff */
[----:B------:R-:W-:Y:S02]  /*10470*/  FFMA.FTZ R171, R168, c[0x0][0x2d0], -R171 ;  /* 0x0000b400a8ab7a23 */ /* 0x000fe400000108ab */
[C---:B------:R-:W-:Y:S02]  /*10480*/  FMUL.FTZ R28, R149.reuse, R120 ;  /* 0x00000078951c7220 */ /* 0x040fe40000410000 */
[C---:B------:R-:W-:Y:S01]  /*10490*/  FMUL.FTZ R31, R148.reuse, R123 ;  /* 0x0000007b941f7220 */ /* 0x040fe20000410000 */
[----:B------:R1:W-:Y:S01]  /*104a0*/  MUFU.EX2 R136, R173 ;  /* 0x000000ad00887308 */ /* 0x0003e20000000800 */
[C---:B------:R-:W-:Y:S01]  /*104b0*/  HMMA.16816.F32.BF16 R8, R144.reuse, R20, R8 ;  /* 0x000000149008723c */ /* 0x040fe20000041808 */
[C---:B------:R-:W-:Y:S02]  /*104c0*/  FMUL.FTZ R72, R149.reuse, R72 ;  /* 0x0000004895487220 */ /* 0x040fe40000410000 */
[----:B------:R-:W-:Y:S02]  /*104d0*/  FMUL.FTZ R73, R149, R73 ;  /* 0x0000004995497220 */ /* 0x000fe40000410000 */
[C---:B------:R-:W-:Y:S02]  /*104e0*/  FMUL.FTZ R74, R148.reuse, R74 ;  /* 0x0000004a944a7220 */ /* 0x040fe40000410000 */
[C---:B------:R-:W-:Y:S01]  /*104f0*/  FMUL.FTZ R20, R151.reuse, R128 ;  /* 0x0000008097147220 */ /* 0x040fe20000410000 */
[-C--:B------:R-:W-:Y:S01]  /*10500*/  HMMA.16816.F32.BF16 R12, R144, R22.reuse, R12 ;  /* 0x00000016900c723c */ /* 0x080fe2000004180c */
[----:B------:R-:W-:Y:S01]  /*10510*/  FMUL.FTZ R21, R151, R129 ;  /* 0x0000008197157220 */ /* 0x000fe20000410000 */
[----:B------:R-:W-:Y:S02]  /*10520*/  MUFU.EX2 R138, R171 ;  /* 0x000000ab008a7308 */ /* 0x000fe40000000800 */
[C---:B------:R-:W-:Y:S02]  /*10530*/  FMUL.FTZ R75, R148.reuse, R75 ;  /* 0x0000004b944b7220 */ /* 0x040fe40000410000 */
[C---:B------:R-:W-:Y:S02]  /*10540*/  FMUL.FTZ R76, R149.reuse, R76 ;  /* 0x0000004c954c7220 */ /* 0x040fe40000410000 */
[C---:B------:R-:W-:Y:S01]  /*10550*/  HMMA.16816.F32.BF16 R16, R156.reuse, R22, R16 ;  /* 0x000000169c10723c */ /* 0x040fe20000041810 */
[C---:B------:R-:W-:Y:S03]  /*10560*/  FMUL.FTZ R77, R149.reuse, R77 ;  /* 0x0000004d954d7220 */ /* 0x040fe60000410000 */
[----:B------:R2:W-:Y:S01]  /*10570*/  MUFU.EX2 R124, R169 ;  /* 0x000000a9007c7308 */ /* 0x0005e20000000800 */
[----:B------:R-:W-:Y:S02]  /*10580*/  FMUL.FTZ R78, R148, R78 ;  /* 0x0000004e944e7220 */ /* 0x000fe40000410000 */
[C---:B------:R-:W-:Y:S01]  /*10590*/  FMUL.FTZ R22, R150.reuse, R130 ;  /* 0x0000008296167220 */ /* 0x040fe20000410000 */
[----:B-1----:R-:W-:Y:S01]  /*105a0*/  LDSM.16.MT88.4 R172, [R214+0x3880] ;  /* 0x00388000d6ac783b */ /* 0x002fe20000004200 */
[----:B------:R-:W-:Y:S03]  /*105b0*/  FMUL.FTZ R23, R150, R131 ;  /* 0x0000008396177220 */ /* 0x000fe60000410000 */
[C---:B------:R-:W-:Y:S02]  /*105c0*/  FMUL.FTZ R79, R148.reuse, R79 ;  /* 0x0000004f944f7220 */ /* 0x040fe40000410000 */
[----:B------:R-:W-:Y:S01]  /*105d0*/  MUFU.EX2 R126, R167 ;  /* 0x000000a7007e7308 */ /* 0x000fe20000000800 */
[C---:B------:R-:W-:Y:S01]  /*105e0*/  FMUL.FTZ R88, R149.reuse, R88 ;  /* 0x0000005895587220 */ /* 0x040fe20000410000 */
[-C--:B------:R-:W-:Y:S01]  /*105f0*/  HMMA.16816.F32.BF16 R20, R156, R36.reuse, R20 ;  /* 0x000000249c14723c */ /* 0x080fe20000041814 */
[----:B------:R-:W1:Y:S01]  /*10600*/  LDSM.16.MT88.4 R128, [R214+0x2480] ;  /* 0x00248000d680783b */ /* 0x000e620000004200 */
[C---:B------:R-:W-:Y:S02]  /*10610*/  FMUL.FTZ R89, R149.reuse, R89 ;  /* 0x0000005995597220 */ /* 0x040fe40000410000 */
[C---:B------:R-:W-:Y:S02]  /*10620*/  FMUL.FTZ R90, R148.reuse, R90 ;  /* 0x0000005a945a7220 */ /* 0x040fe40000410000 */
[C---:B------:R-:W-:Y:S02]  /*10630*/  FMUL.FTZ R91, R148.reuse, R91 ;  /* 0x0000005b945b7220 */ /* 0x040fe40000410000 */
[C---:B------:R-:W-:Y:S01]  /*10640*/  HMMA.16816.F32.BF16 R24, R144.reuse, R36, R24 ;  /* 0x000000249018723c */ /* 0x040fe20000041818 */
[----:B------:R-:W-:Y:S01]  /*10650*/  MUFU.EX2 R122, R165 ;  /* 0x000000a5007a7308 */ /* 0x000fe20000000800 */
[----:B--2---:R-:W-:Y:S02]  /*10660*/  LDSM.16.MT88.4 R168, [R212+0x2c80] ;  /* 0x002c8000d4a8783b */ /* 0x004fe40000004200 */
[----:B------:R-:W-:Y:S03]  /*10670*/  FMUL.FTZ R92, R149, R92 ;  /* 0x0000005c955c7220 */ /* 0x000fe60000410000 */
[C---:B------:R-:W-:Y:S01]  /*10680*/  FMUL.FTZ R36, R151.reuse, R112 ;  /* 0x0000007097247220 */ /* 0x040fe20000410000 */
[-C--:B------:R-:W-:Y:S01]  /*10690*/  HMMA.16816.F32.BF16 R28, R144, R38.reuse, R28 ;  /* 0x00000026901c723c */ /* 0x080fe2000004181c */
[----:B------:R-:W-:Y:S02]  /*106a0*/  FMUL.FTZ R37, R151, R113 ;  /* 0x0000007197257220 */ /* 0x000fe40000410000 */
[----:B------:R-:W-:Y:S01]  /*106b0*/  MUFU.EX2 R139, R166 ;  /* 0x000000a6008b7308 */ /* 0x000fe20000000800 */
[----:B------:R-:W-:Y:S02]  /*106c0*/  FMUL.FTZ R93, R149, R93 ;  /* 0x0000005d955d7220 */ /* 0x000fe40000410000 */
[C---:B------:R-:W-:Y:S02]  /*106d0*/  FMUL.FTZ R94, R148.reuse, R94 ;  /* 0x0000005e945e7220 */ /* 0x040fe40000410000 */
[C---:B------:R-:W-:Y:S01]  /*106e0*/  HMMA.16816.F32.BF16 R32, R156.reuse, R38, R32 ;  /* 0x000000269c20723c */ /* 0x040fe20000041820 */
[----:B------:R-:W-:Y:S03]  /*106f0*/  FMUL.FTZ R95, R148, R95 ;  /* 0x0000005f945f7220 */ /* 0x000fe60000410000 */
[C---:B------:R-:W-:Y:S01]  /*10700*/  FMUL.FTZ R96, R151.reuse, R96 ;  /* 0x0000006097607220 */ /* 0x040fe20000410000 */
[----:B------:R2:W-:Y:S01]  /*10710*/  MUFU.EX2 R125, R164 ;  /* 0x000000a4007d7308 */ /* 0x0005e20000000800 */
[C---:B------:R-:W-:Y:S02]  /*10720*/  FMUL.FTZ R97, R151.reuse, R97 ;  /* 0x0000006197617220 */ /* 0x040fe40000410000 */
[C---:B------:R-:W-:Y:S04]  /*10730*/  FMUL.FTZ R38, R150.reuse, R114 ;  /* 0x0000007296267220 */ /* 0x040fe80000410000 */
[C---:B------:R-:W-:Y:S02]  /*10740*/  FMUL.FTZ R39, R150.reuse, R115 ;  /* 0x0000007396277220 */ /* 0x040fe40000410000 */
[----:B------:R-:W3:Y:S01]  /*10750*/  LDSM.16.MT88.4 R112, [R212+0x2480] ;  /* 0x00248000d470783b */ /* 0x000ee20000004200 */
[----:B------:R-:W-:Y:S01]  /*10760*/  MUFU.EX2 R190, R190 ;  /* 0x000000be00be7308 */ /* 0x000fe20000000800 */
[C---:B------:R-:W-:Y:S02]  /*10770*/  FMUL.FTZ R98, R150.reuse, R98 ;  /* 0x0000006296627220 */ /* 0x040fe40000410000 */
[C---:B------:R-:W-:Y:S01]  /*10780*/  FMUL.FTZ R99, R150.reuse, R99 ;  /* 0x0000006396637220 */ /* 0x040fe20000410000 */
[-C--:B-1----:R-:W-:Y:S01]  /*10790*/  HMMA.16816.F32.BF16 R36, R156, R128.reuse, R36 ;  /* 0x000000809c24723c */ /* 0x082fe20000041824 */
[C---:B------:R-:W-:Y:S02]  /*107a0*/  FMUL.FTZ R68, R151.reuse, R68 ;  /* 0x0000004497447220 */ /* 0x040fe40000410000 */
[C---:B------:R-:W-:Y:S02]  /*107b0*/  FMUL.FTZ R69, R151.reuse, R69 ;  /* 0x0000004597457220 */ /* 0x040fe40000410000 */
[C---:B------:R-:W-:Y:S01]  /*107c0*/  FMUL.FTZ R70, R150.reuse, R70 ;  /* 0x0000004696467220 */ /* 0x040fe20000410000 */
[----:B------:R-:W1:Y:S01]  /*107d0*/  MUFU.EX2 R191, R191 ;  /* 0x000000bf00bf7308 */ /* 0x000e620000000800 */
[C---:B------:R-:W-:Y:S01]  /*107e0*/  FMUL.FTZ R71, R150.reuse, R71 ;  /* 0x0000004796477220 */ /* 0x040fe20000410000 */
[C---:B------:R-:W-:Y:S01]  /*107f0*/  HMMA.16816.F32.BF16 R40, R144.reuse, R128, R40 ;  /* 0x000000809028723c */ /* 0x040fe20000041828 */
[C---:B------:R-:W-:Y:S01]  /*10800*/  FMUL.FTZ R80, R151.reuse, R80 ;  /* 0x0000005097507220 */ /* 0x040fe20000410000 */
[----:B--2---:R-:W-:Y:S02]  /*10810*/  LDSM.16.MT88.4 R164, [R214+0x2c80] ;  /* 0x002c8000d6a4783b */ /* 0x004fe40000004200 */
[C---:B------:R-:W-:Y:S02]  /*10820*/  FMUL.FTZ R81, R151.reuse, R81 ;  /* 0x0000005197517220 */ /* 0x040fe40000410000 */
[C---:B------:R-:W-:Y:S02]  /*10830*/  FMUL.FTZ R82, R150.reuse, R82 ;  /* 0x0000005296527220 */ /* 0x040fe40000410000 */
[-C--:B------:R-:W-:Y:S01]  /*10840*/  HMMA.16816.F32.BF16 R44, R144, R130.reuse, R44 ;  /* 0x00000082902c723c */ /* 0x080fe2000004182c */
[----:B------:R-:W-:Y:S03]  /*10850*/  MUFU.EX2 R192, R192 ;  /* 0x000000c000c07308 */ /* 0x000fe60000000800 */
[C---:B------:R-:W-:Y:S02]  /*10860*/  FMUL.FTZ R83, R150.reuse, R83 ;  /* 0x0000005396537220 */ /* 0x040fe40000410000 */
[C---:B------:R-:W-:Y:S02]  /*10870*/  FMUL.FTZ R84, R151.reuse, R84 ;  /* 0x0000005497547220 */ /* 0x040fe40000410000 */
[C---:B------:R-:W-:Y:S01]  /*10880*/  HMMA.16816.F32.BF16 R48, R156.reuse, R130, R48 ;  /* 0x000000829c30723c */ /* 0x040fe20000041830 */
[----:B------:R-:W-:Y:S02]  /*10890*/  FMUL.FTZ R85, R151, R85 ;  /* 0x0000005597557220 */ /* 0x000fe40000410000 */
[----:B------:R-:W2:Y:S01]  /*108a0*/  MUFU.EX2 R193, R193 ;  /* 0x000000c100c17308 */ /* 0x000ea20000000800 */
[C---:B------:R-:W-:Y:S02]  /*108b0*/  FMUL.FTZ R86, R150.reuse, R86 ;  /* 0x0000005696567220 */ /* 0x040fe40000410000 */
[----:B------:R-:W-:Y:S02]  /*108c0*/  FMUL.FTZ R87, R150, R87 ;  /* 0x0000005796577220 */ /* 0x000fe40000410000 */
[--C-:B------:R-:W-:Y:S01]  /*108d0*/  FFMA.FTZ R245, R245, c[0x0][0x2d0], -R161.reuse ;  /* 0x0000b400f5f57a23 */ /* 0x100fe200000108a1 */
[-C--:B---3--:R-:W-:Y:S03]  /*108e0*/  HMMA.16816.F32.BF16 R52, R156, R112.reuse, R52 ;  /* 0x000000709c34723c */ /* 0x088fe60000041834 */
[--C-:B------:R-:W-:Y:S01]  /*108f0*/  FFMA.FTZ R252, R252, c[0x0][0x2d0], -R161.reuse ;  /* 0x0000b400fcfc7a23 */ /* 0x100fe200000108a1 */
[----:B------:R-:W-:Y:S01]  /*10900*/  MUFU.EX2 R194, R194 ;  /* 0x000000c200c27308 */ /* 0x000fe20000000800 */
[--C-:B------:R-:W-:Y:S02]  /*10910*/  FFMA.FTZ R249, R249, c[0x0][0x2d0], -R161.reuse ;  /* 0x0000b400f9f97a23 */ /* 0x100fe400000108a1 */
[--C-:B------:R-:W-:Y:S02]  /*10920*/  FFMA.FTZ R247, R247, c[0x0][0x2d0], -R161.reuse ;  /* 0x0000b400f7f77a23 */ /* 0x100fe400000108a1 */
[--C-:B------:R-:W-:Y:S01]  /*10930*/  FFMA.FTZ R162, R162, c[0x0][0x2d0], -R161.reuse ;  /* 0x0000b400a2a27a23 */ /* 0x100fe200000108a1 */
[C---:B------:R-:W-:Y:S02]  /*10940*/  HMMA.16816.F32.BF16 R56, R144.reuse, R112, R56 ;  /* 0x000000709038723c */ /* 0x040fe40000041838 */
[--C-:B------:R-:W-:Y:S02]  /*10950*/  FFMA.FTZ R160, R160, c[0x0][0x2d0], -R161.reuse ;  /* 0x0000b400a0a07a23 */ /* 0x100fe400000108a1 */
[----:B------:R-:W3:Y:S01]  /*10960*/  MUFU.EX2 R195, R195 ;  /* 0x000000c300c37308 */ /* 0x000ee20000000800 */
[----:B------:R-:W-:Y:S02]  /*10970*/  FFMA.FTZ R161, R153, c[0x0][0x2d0], -R161 ;  /* 0x0000b40099a17a23 */ /* 0x000fe400000108a1 */
[----:B------:R-:W-:Y:S01]  /*10980*/  FFMA.FTZ R179, R151, R232, R179 ;  /* 0x000000e897b37223 */ /* 0x000fe200000100b3 */
[-C--:B------:R-:W-:Y:S01]  /*10990*/  HMMA.16816.F32.BF16 R60, R144, R114.reuse, R60 ;  /* 0x00000072903c723c */ /* 0x080fe2000004183c */
[----:B------:R-:W-:Y:S03]  /*109a0*/  MOV R151, R3 ;  /* 0x0000000300977202 */ /* 0x000fe60000000f00 */
[----:B------:R-:W-:Y:S01]  /*109b0*/  FFMA.FTZ R155, R150, R231, R155 ;  /* 0x000000e7969b7223 */ /* 0x000fe2000001009b */
[----:B------:R-:W-:Y:S01]  /*109c0*/  MOV R150, R2 ;  /* 0x0000000200967202 */ /* 0x000fe20000000f00 */
[----:B------:R-:W-:Y:S01]  /*109d0*/  MUFU.EX2 R196, R196 ;  /* 0x000000c400c47308 */ /* 0x000fe20000000800 */
[----:B------:R-:W-:Y:S01]  /*109e0*/  FFMA.FTZ R181, R149, R230, R181 ;  /* 0x000000e695b57223 */ /* 0x000fe200000100b5 */
[C---:B------:R-:W-:Y:S01]  /*109f0*/  HMMA.16816.F32.BF16 R64, R156.reuse, R114, R64 ;  /* 0x000000729c40723c */ /* 0x040fe20000041840 */
[----:B------:R-:W4:Y:S03]  /*10a00*/  LDSM.16.MT88.4 R112, [R212+0x1c80] ;  /* 0x001c8000d470783b */ /* 0x000f260000004200 */
[----:B------:R-:W-:Y:S01]  /*10a10*/  FFMA.FTZ R189, R148, R227, R189 ;  /* 0x000000e394bd7223 */ /* 0x000fe200000100bd */
[----:B------:R-:W-:Y:S01]  /*10a20*/  MOV R149, R0 ;  /* 0x0000000000957202 */ /* 0x000fe20000000f00 */
[----:B------:R-:W-:Y:S01]  /*10a30*/  FADD.FTZ R178, R178, R179 ;  /* 0x000000b3b2b27221 */ /* 0x000fe20000010000 */
[----:B------:R-:W-:Y:S01]  /*10a40*/  MOV R148, R152 ;  /* 0x0000009800947202 */ /* 0x000fe20000000f00 */
[-C--:B------:R-:W-:Y:S01]  /*10a50*/  HMMA.16816.F32.BF16 R68, R156, R100.reuse, R68 ;  /* 0x000000649c44723c */ /* 0x080fe20000041844 */
[----:B------:R-:W5:Y:S03]  /*10a60*/  MUFU.EX2 R197, R197 ;  /* 0x000000c500c57308 */ /* 0x000f660000000800 */
[----:B------:R-:W-:Y:S02]  /*10a70*/  FADD.FTZ R154, R154, R155 ;  /* 0x0000009b9a9a7221 */ /* 0x000fe40000010000 */
[----:B------:R-:W-:Y:S02]  /*10a80*/  FADD.FTZ R180, R180, R181 ;  /* 0x000000b5b4b47221 */ /* 0x000fe40000010000 */
[C---:B------:R-:W-:Y:S01]  /*10a90*/  HMMA.16816.F32.BF16 R72, R144.reuse, R100, R72 ;  /* 0x000000649048723c */ /* 0x040fe20000041848 */
[----:B------:R-:W-:Y:S02]  /*10aa0*/  FADD.FTZ R188, R188, R189 ;  /* 0x000000bdbcbc7221 */ /* 0x000fe40000010000 */
[----:B------:R-:W-:Y:S01]  /*10ab0*/  MUFU.EX2 R198, R198 ;  /* 0x000000c600c67308 */ /* 0x000fe20000000800 */
[----:B------:R-:W-:Y:S02]  /*10ac0*/  FADD.FTZ R177, R177, R178 ;  /* 0x000000b2b1b17221 */ /* 0x000fe40000010000 */
[----:B------:R-:W-:Y:S01]  /*10ad0*/  FADD.FTZ R183, R183, R154 ;  /* 0x0000009ab7b77221 */ /* 0x000fe20000010000 */
[----:B-1----:R-:W-:Y:S01]  /*10ae0*/  F2FP.BF16.PACK_AB R100, R191, R190 ;  /* 0x000000bebf64723e */ /* 0x002fe200000010ff */
[-C--:B------:R-:W-:Y:S01]  /*10af0*/  HMMA.16816.F32.BF16 R76, R144, R102.reuse, R76 ;  /* 0x00000066904c723c */ /* 0x080fe2000004184c */
[----:B--2---:R-:W-:Y:S03]  /*10b00*/  F2FP.BF16.PACK_AB R101, R193, R192 ;  /* 0x000000c0c165723e */ /* 0x004fe600000010ff */
[----:B------:R-:W-:Y:S01]  /*10b10*/  FADD.FTZ R185, R185, R180 ;  /* 0x000000b4b9b97221 */ /* 0x000fe20000010000 */
[----:B------:R-:W1:Y:S01]  /*10b20*/  MUFU.EX2 R199, R199 ;  /* 0x000000c700c77308 */ /* 0x000e620000000800 */
[----:B------:R-:W-:Y:S02]  /*10b30*/  FADD.FTZ R187, R187, R188 ;  /* 0x000000bcbbbb7221 */ /* 0x000fe40000010000 */
[C---:B------:R-:W-:Y:S01]  /*10b40*/  HMMA.16816.F32.BF16 R80, R156.reuse, R102, R80 ;  /* 0x000000669c50723c */ /* 0x040fe20000041850 */
[----:B------:R-:W-:Y:S03]  /*10b50*/  FADD.FTZ R177, R176, R177 ;  /* 0x000000b1b0b17221 */ /* 0x000fe60000010000 */
[----:B------:R-:W-:Y:S02]  /*10b60*/  FADD.FTZ R183, R182, R183 ;  /* 0x000000b7b6b77221 */ /* 0x000fe40000010000 */
[----:B------:R-:W-:Y:S01]  /*10b70*/  FADD.FTZ R185, R184, R185 ;  /* 0x000000b9b8b97221 */ /* 0x000fe20000010000 */
[----:B---3--:R-:W-:Y:S01]  /*10b80*/  F2FP.BF16.PACK_AB R102, R195, R194 ;  /* 0x000000c2c366723e */ /* 0x008fe200000010ff */
[-C--:B------:R-:W-:Y:S01]  /*10b90*/  HMMA.16816.F32.BF16 R84, R156, R104.reuse, R84 ;  /* 0x000000689c54723c */ /* 0x080fe20000041854 */
[----:B-----5:R-:W-:Y:S01]  /*10ba0*/  F2FP.BF16.PACK_AB R103, R197, R196 ;  /* 0x000000c4c567723e */ /* 0x020fe200000010ff */
[----:B------:R-:W-:Y:S02]  /*10bb0*/  MUFU.EX2 R243, R243 ;  /* 0x000000f300f37308 */ /* 0x000fe40000000800 */
[----:B------:R-:W-:Y:S02]  /*10bc0*/  FADD.FTZ R186, R186, R187 ;  /* 0x000000bbbaba7221 */ /* 0x000fe40000010000 */
[----:B------:R-:W-:Y:S02]  /*10bd0*/  FADD.FTZ R190, R190, R177 ;  /* 0x000000b1bebe7221 */ /* 0x000fe40000010000 */
[C---:B------:R-:W-:Y:S01]  /*10be0*/  HMMA.16816.F32.BF16 R88, R144.reuse, R104, R88 ;  /* 0x000000689058723c */ /* 0x040fe20000041858 */
[----:B------:R-:W-:Y:S03]  /*10bf0*/  FADD.FTZ R192, R192, R183 ;  /* 0x000000b7c0c07221 */ /* 0x000fe60000010000 */
[----:B------:R-:W2:Y:S01]  /*10c00*/  MUFU.EX2 R246, R246 ;  /* 0x000000f600f67308 */ /* 0x000ea20000000800 */
[----:B------:R-:W-:Y:S02]  /*10c10*/  FADD.FTZ R191, R191, R190 ;  /* 0x000000bebfbf7221 */ /* 0x000fe40000010000 */
[----:B-1----:R-:W-:Y:S01]  /*10c20*/  F2FP.BF16.PACK_AB R104, R199, R198 ;  /* 0x000000c6c768723e */ /* 0x002fe200000010ff */
[-C--:B------:R-:W-:Y:S01]  /*10c30*/  HMMA.16816.F32.BF16 R92, R144, R106.reuse, R92 ;  /* 0x0000006a905c723c */ /* 0x080fe2000004185c */
[----:B------:R-:W-:Y:S03]  /*10c40*/  FADD.FTZ R198, R198, R185 ;  /* 0x000000b9c6c67221 */ /* 0x000fe60000010000 */
[----:B------:R-:W-:Y:S02]  /*10c50*/  FADD.FTZ R193, R193, R192 ;  /* 0x000000c0c1c17221 */ /* 0x000fe40000010000 */
[----:B------:R-:W-:Y:S01]  /*10c60*/  MUFU.EX2 R245, R245 ;  /* 0x000000f500f57308 */ /* 0x000fe20000000800 */
[----:B------:R-:W-:Y:S01]  /*10c70*/  FADD.FTZ R198, R199, R198 ;  /* 0x000000c6c7c67221 */ /* 0x000fe20000010000 */
[----:B------:R-:W-:Y:S01]  /*10c80*/  HMMA.16816.F32.BF16 R96, R156, R106, R96 ;  /* 0x0000006a9c60723c */ /* 0x000fe20000041860 */
[----:B------:R-:W-:Y:S03]  /*10c90*/  FADD.FTZ R194, R194, R191 ;  /* 0x000000bfc2c27221 */ /* 0x000fe60000010000 */
[----:B------:R-:W-:Y:S02]  /*10ca0*/  FADD.FTZ R196, R196, R193 ;  /* 0x000000c1c4c47221 */ /* 0x000fe40000010000 */
[----:B------:R-:W-:Y:S01]  /*10cb0*/  FADD.FTZ R194, R195, R194 ;  /* 0x000000c2c3c27221 */ /* 0x000fe20000010000 */
[----:B------:R-:W-:Y:S01]  /*10cc0*/  F2FP.BF16.PACK_AB R158, R136, R127 ;  /* 0x0000007f889e723e */ /* 0x000fe200000010ff */
[-C--:B------:R-:W-:Y:S01]  /*10cd0*/  HMMA.16816.F32.BF16 R4, R100, R108.reuse, R4 ;  /* 0x0000006c6404723c */ /* 0x080fe20000041804 */
[----:B------:R-:W1:Y:S03]  /*10ce0*/  MUFU.EX2 R252, R252 ;  /* 0x000000fc00fc7308 */ /* 0x000e660000000800 */
[----:B--2---:R-:W-:Y:S01]  /*10cf0*/  F2FP.BF16.PACK_AB R106, R246, R243 ;  /* 0x000000f3f66a723e */ /* 0x004fe200000010ff */
[----:B------:R-:W-:Y:S01]  /*10d00*/  FADD.FTZ R243, R243, R198 ;  /* 0x000000c6f3f37221 */ /* 0x000fe20000010000 */
[----:B------:R-:W-:Y:S01]  /*10d10*/  F2FP.BF16.PACK_AB R159, R138, R121 ;  /* 0x000000798a9f723e */ /* 0x000fe200000010ff */
[----:B------:R-:W-:Y:S02]  /*10d20*/  FADD.FTZ R197, R197, R196 ;  /* 0x000000c4c5c57221 */ /* 0x000fe40000010000 */
[----:B------:R-:W-:Y:S02]  /*10d30*/  FADD.FTZ R243, R246, R243 ;  /* 0x000000f3f6f37221 */ /* 0x000fe40000010000 */
[----:B------:R-:W2:Y:S10]  /*10d40*/  MUFU.EX2 R249, R249 ;  /* 0x000000f900f97308 */ /* 0x000eb40000000800 */
        /* <DEDUP_REMOVED lines=100> */
.L_x_206:
[----:B------:R-:W1:Y:S01]  /*11390*/  SHFL.BFLY PT, R9, R232, 0x2, 0x1f ;  /* 0x0c401f00e8097f89 */ /* 0x000e6200000e0000 */
[----:B------:R-:W-:-:S02]  /*113a0*/  MOV R12, 0xff800000 ;  /* 0xff800000000c7802 */ /* 0x000fc40000000f00 */
[----:B------:R-:W-:Y:S01]  /*113b0*/  MOV R13, 0xff800000 ;  /* 0xff800000000d7802 */ /* 0x000fe20000000f00 */
[----:B------:R-:W2:Y:S01]  /*113c0*/  SHFL.BFLY PT, R8, R231, 0x2, 0x1f ;  /* 0x0c401f00e7087f89 */ /* 0x000ea200000e0000 */
[----:B------:R-:W-:Y:S02]  /*113d0*/  MOV R14, 0xff800000 ;  /* 0xff800000000e7802 */ /* 0x000fe40000000f00 */
[----:B------:R-:W-:Y:S01]  /*113e0*/  PLOP3.LUT P4, PT, PT, PT, PT, 0x8, 0x0 ;  /* 0x000000000000781c */ /* 0x000fe20003f8e170 */
[----:B------:R-:W3:Y:S04]  /*113f0*/  SHFL.BFLY PT, R11, R230, 0x2, 0x1f ;  /* 0x0c401f00e60b7f89 */ /* 0x000ee800000e0000 */
[----:B------:R-:W4:Y:S01]  /*11400*/  SHFL.BFLY PT, R10, R227, 0x2, 0x1f ;  /* 0x0c401f00e30a7f89 */ /* 0x000f2200000e0000 */
        /* <DEDUP_REMOVED lines=14> */
[----:B------:R-:W-:Y:S01]  /*114f0*/  FSETP.NE.FTZ.AND P2, PT, R7, RZ, PT ;  /* 0x000000ff0700720b */ /* 0x000fe20003f55000 */
[----:B----4-:R-:W-:-:S03]  /*11500*/  FADD.FTZ R5, R10, R5 ;  /* 0x000000050a057221 */ /* 0x010fc60000010000 */
[----:B------:R-:W-:Y:S01]  /*11510*/  FSETP.NE.FTZ.AND P1, PT, R6, RZ, PT ;  /* 0x000000ff0600720b */ /* 0x000fe20003f35000 */
[----:B------:R-:W-:Y:S01]  /*11520*/  CS2R R10, SRZ ;  /* 0x00000000000a7805 */ /* 0x000fe2000001ff00 */
[----:B------:R-:W-:-:S03]  /*11530*/  FSETP.NE.FTZ.AND P0, PT, R5, RZ, PT ;  /* 0x000000ff0500720b */ /* 0x000fc60003f15000 */
[----:B------:R-:W1:Y:S01]  /*11540*/  @P3 MUFU.RCP R9, R4 ;  /* 0x0000000400093308 */ /* 0x000e620000001000 */
[----:B------:R-:W-:-:S03]  /*11550*/  @P3 MOV R18, 0x3f317218 ;  /* 0x3f31721800123802 */ /* 0x000fc60000000f00 */
[----:B------:R-:W-:Y:S02]  /*11560*/  @P2 MOV R17, 0x3f317218 ;  /* 0x3f31721800112802 */ /* 0x000fe40000000f00 */
[----:B------:R-:W-:Y:S02]  /*11570*/  @P3 FMUL.FTZ R18, R18, c[0x0][0x2d0] ;  /* 0x0000b40012123a20 */ /* 0x000fe40000410000 */
[----:B------:R-:W2:Y:S01]  /*11580*/  @P2 MUFU.RCP R8, R7 ;  /* 0x0000000700082308 */ /* 0x000ea20000001000 */
[----:B------:R-:W-:Y:S01]  /*11590*/  @P1 MOV R16, 0x3f317218 ;  /* 0x3f31721800101802 */ /* 0x000fe20000000f00 */
[----:B------:R-:W-:Y:S01]  /*115a0*/  @P2 FMUL.FTZ R17, R17, c[0x0][0x2d0] ;  /* 0x0000b40011112a20 */ /* 0x000fe20000410000 */
[----:B------:R-:W-:-:S03]  /*115b0*/  @P0 MOV R15, 0x3f317218 ;  /* 0x3f317218000f0802 */ /* 0x000fc60000000f00 */
[----:B------:R-:W-:Y:S02]  /*115c0*/  @P1 FMUL.FTZ R16, R16, c[0x0][0x2d0] ;  /* 0x0000b40010101a20 */ /* 0x000fe40000410000 */
[----:B------:R-:W-:Y:S01]  /*115d0*/  @P1 MUFU.RCP R10, R6 ;  /* 0x00000006000a1308 */ /* 0x000fe20000001000 */
[----:B------:R-:W-:Y:S02]  /*115e0*/  @P0 FMUL.FTZ R15, R15, c[0x0][0x2d0] ;  /* 0x0000b4000f0f0a20 */ /* 0x000fe40000410000 */
[C---:B-1----:R-:W-:Y:S02]  /*115f0*/  FMUL.FTZ R144, R9.reuse, R144 ;  /* 0x0000009009907220 */ /* 0x042fe40000410000 */
[C---:B------:R-:W-:Y:S02]  /*11600*/  FMUL.FTZ R145, R9.reuse, R145 ;  /* 0x0000009109917220 */ /* 0x040fe40000410000 */
[----:B------:R-:W-:Y:S01]  /*11610*/  FMUL.FTZ R132, R9, R132 ;  /* 0x0000008409847220 */ /* 0x000fe20000410000 */
[----:B------:R-:W-:Y:S01]  /*11620*/  @P0 MUFU.RCP R11, R5 ;  /* 0x00000005000b0308 */ /* 0x000fe20000001000 */
[----:B--2---:R-:W-:-:S02]  /*11630*/  FMUL.FTZ R146, R8, R146 ;  /* 0x0000009208927220 */ /* 0x004fc40000410000 */
[C---:B------:R-:W-:Y:S02]  /*11640*/  FMUL.FTZ R147, R8.reuse, R147 ;  /* 0x0000009308937220 */ /* 0x040fe40000410000 */
[C---:B------:R-:W-:Y:S02]  /*11650*/  FMUL.FTZ R134, R8.reuse, R134 ;  /* 0x0000008608867220 */ /* 0x040fe40000410000 */
[C---:B------:R-:W-:Y:S01]  /*11660*/  FMUL.FTZ R135, R8.reuse, R135 ;  /* 0x0000008708877220 */ /* 0x040fe20000410000 */
[----:B------:R-:W1:Y:S01]  /*11670*/  @P3 MUFU.LG2 R4, R4 ;  /* 0x0000000400043308 */ /* 0x000e620000000c00 */
[C---:B------:R-:W-:Y:S02]  /*11680*/  FMUL.FTZ R130, R8.reuse, R130 ;  /* 0x0000008208827220 */ /* 0x040fe40000410000 */
[C---:B------:R-:W-:Y:S02]  /*11690*/  FMUL.FTZ R131, R8.reuse, R131 ;  /* 0x0000008308837220 */ /* 0x040fe40000410000 */
[----:B------:R-:W-:-:S02]  /*116a0*/  FMUL.FTZ R118, R8, R118 ;  /* 0x0000007608767220 */ /* 0x000fc40000410000 */
[C---:B------:R-:W-:Y:S01]  /*116b0*/  FMUL.FTZ R119, R8.reuse, R119 ;  /* 0x0000007708777220 */ /* 0x040fe20000410000 */
[----:B------:R-:W2:Y:S01]  /*116c0*/  @P2 MUFU.LG2 R7, R7 ;  /* 0x0000000700072308 */ /* 0x000ea20000000c00 */
[C---:B------:R-:W-:Y:S02]  /*116d0*/  FMUL.FTZ R114, R8.reuse, R114 ;  /* 0x0000007208727220 */ /* 0x040fe40000410000 */
[C---:B------:R-:W-:Y:S02]  /*116e0*/  FMUL.FTZ R115, R8.reuse, R115 ;  /* 0x0000007308737220 */ /* 0x040fe40000410000 */
[C---:B------:R-:W-:Y:S02]  /*116f0*/  FMUL.FTZ R102, R8.reuse, R102 ;  /* 0x0000006608667220 */ /* 0x040fe40000410000 */
[----:B------:R-:W-:Y:S01]  /*11700*/  FMUL.FTZ R103, R8, R103 ;  /* 0x0000006708677220 */ /* 0x000fe20000410000 */
[----:B------:R-:W3:Y:S01]  /*11710*/  @P1 MUFU.LG2 R6, R6 ;  /* 0x0000000600061308 */ /* 0x000ee20000000c00 */
[----:B-1----:R-:W-:-:S02]  /*11720*/  @P3 FMUL.FTZ R4, R4, 0.69314718246459960938 ;  /* 0x3f31721804043820 */ /* 0x002fc40000410000 */
[C---:B------:R-:W-:Y:S02]  /*11730*/  FMUL.FTZ R54, R8.reuse, R54 ;  /* 0x0000003608367220 */ /* 0x040fe40000410000 */
[C---:B------:R-:W-:Y:S02]  /*11740*/  FMUL.FTZ R55, R8.reuse, R55 ;  /* 0x0000003708377220 */ /* 0x040fe40000410000 */
[C---:B------:R-:W-:Y:S01]  /*11750*/  FMUL.FTZ R66, R8.reuse, R66 ;  /* 0x0000004208427220 */ /* 0x040fe20000410000 */
[----:B------:R-:W1:Y:S01]  /*11760*/  @P0 MUFU.LG2 R5, R5 ;  /* 0x0000000500050308 */ /* 0x000e620000000c00 */
[----:B--2---:R-:W-:Y:S02]  /*11770*/  @P2 FMUL.FTZ R7, R7, 0.69314718246459960938 ;  /* 0x3f31721807072820 */ /* 0x004fe40000410000 */
[C---:B------:R-:W-:Y:S02]  /*11780*/  FMUL.FTZ R67, R8.reuse, R67 ;  /* 0x0000004308437220 */ /* 0x040fe40000410000 */
[----:B------:R-:W-:-:S02]  /*11790*/  FMUL.FTZ R70, R8, R70 ;  /* 0x0000004608467220 */ /* 0x000fc40000410000 */
[----:B------:R-:W-:Y:S02]  /*117a0*/  FMUL.FTZ R71, R8, R71 ;  /* 0x0000004708477220 */ /* 0x000fe40000410000 */
[----:B---3--:R-:W-:Y:S02]  /*117b0*/  @P1 FMUL.FTZ R19, R6, 0.69314718246459960938 ;  /* 0x3f31721806131820 */ /* 0x008fe40000410000 */
[C---:B------:R-:W-:Y:S02]  /*117c0*/  FMUL.FTZ R82, R8.reuse, R82 ;  /* 0x0000005208527220 */ /* 0x040fe40000410000 */
[C---:B------:R-:W-:Y:S02]  /*117d0*/  FMUL.FTZ R83, R8.reuse, R83 ;  /* 0x0000005308537220 */ /* 0x040fe40000410000 */
[----:B------:R-:W-:Y:S02]  /*117e0*/  FMUL.FTZ R86, R8, R86 ;  /* 0x0000005608567220 */ /* 0x000fe40000410000 */
[----:B-1----:R-:W-:-:S02]  /*117f0*/  @P0 FMUL.FTZ R5, R5, 0.69314718246459960938 ;  /* 0x3f31721805050820 */ /* 0x002fc40000410000 */
[C---:B------:R-:W-:Y:S02]  /*11800*/  FMUL.FTZ R87, R8.reuse, R87 ;  /* 0x0000005708577220 */ /* 0x040fe40000410000 */
[C---:B------:R-:W-:Y:S02]  /*11810*/  FMUL.FTZ R98, R8.reuse, R98 ;  /* 0x0000006208627220 */ /* 0x040fe40000410000 */
[----:B------:R-:W-:Y:S02]  /*11820*/  FMUL.FTZ R99, R8, R99 ;  /* 0x0000006308637220 */ /* 0x000fe40000410000 */
        /* <DEDUP_REMOVED lines=24> */
[----:B------:R-:W-:Y:S01]  /*119b0*/  MOV R10, 0xff800000 ;  /* 0xff800000000a7802 */ /* 0x000fe20000000f00 */
        /* <DEDUP_REMOVED lines=19> */
[----:B------:R-:W-:Y:S02]  /*11af0*/  FMUL.FTZ R96, R9, R96 ;  /* 0x0000006009607220 */ /* 0x000fe40000410000 */
        /* <DEDUP_REMOVED lines=22> */
[----:B------:R-:W-:Y:S02]  /*11c60*/  FMUL.FTZ R94, R11, R94 ;  /* 0x0000005e0b5e7220 */ /* 0x000fe40000410000 */
[----:B------:R-:W-:Y:S02]  /*11c70*/  FMUL.FTZ R9, R9, R97 ;  /* 0x0000006109097220 */ /* 0x000fe40000410000 */
[----:B------:R-:W-:-:S02]  /*11c80*/  FMUL.FTZ R11, R11, R95 ;  /* 0x0000005f0b0b7220 */ /* 0x000fc40000410000 */
[----:B------:R-:W-:Y:S02]  /*11c90*/  @P3 FFMA.FTZ R10, R18, R3, R4 ;  /* 0x00000003120a3223 */ /* 0x000fe40000010004 */
[----:B------:R-:W-:Y:S02]  /*11ca0*/  @P2 FFMA.FTZ R12, R17, R2, R7 ;  /* 0x00000002110c2223 */ /* 0x000fe40000010007 */
[----:B------:R-:W-:Y:S02]  /*11cb0*/  @P1 FFMA.FTZ R13, R16, R0, R19 ;  /* 0x00000000100d1223 */ /* 0x000fe40000010013 */
[----:B------:R-:W-:Y:S02]  /*11cc0*/  @P0 FFMA.FTZ R14, R15, R152, R5 ;  /* 0x000000980f0e0223 */ /* 0x000fe40000010005 */
.L_x_158:
[----:B------:R-:W-:Y:S05]  /*11cd0*/  @P4 BRA `(.L_x_225) ;  /* 0x000015d000004947 */ /* 0x000fea0003800000 */
[----:B------:R-:W1:Y:S01]  /*11ce0*/  S2R R0, SR_CTAID.Y ;  /* 0x0000000000007919 */ /* 0x000e620000002600 */
[----:B------:R-:W-:Y:S01]  /*11cf0*/  F2FP.BF16.PACK_AB R144, R145, R144 ;  /* 0x000000909190723e */ /* 0x000fe200000010ff */
[----:B------:R-:W-:Y:S01]  /*11d00*/  BSSY B0, `(.L_x_226) ;  /* 0x0000112000007945 */ /* 0x000fe20003800000 */
[----:B------:R-:W-:Y:S01]  /*11d10*/  F2FP.BF16.PACK_AB R146, R147, R146 ;  /* 0x000000929392723e */ /* 0x000fe200000010ff */
[----:B------:R-:W2:Y:S01]  /*11d20*/  S2R R2, SR_TID.X ;  /* 0x0000000000027919 */ /* 0x000ea20000002100 */
[----:B------:R-:W-:-:S02]  /*11d30*/  F2FP.BF16.PACK_AB R132, R133, R132 ;  /* 0x000000848584723e */ /* 0x000fc400000010ff */
[----:B------:R-:W-:Y:S01]  /*11d40*/  F2FP.BF16.PACK_AB R134, R135, R134 ;  /* 0x000000868786723e */ /* 0x000fe200000010ff */
[----:B------:R-:W3:Y:S01]  /*11d50*/  S2R R3, SR_CTAID.Z ;  /* 0x0000000000037919 */ /* 0x000ee20000002700 */
[----:B------:R-:W-:Y:S02]  /*11d60*/  F2FP.BF16.PACK_AB R140, R141, R140 ;  /* 0x0000008c8d8c723e */ /* 0x000fe400000010ff */
[----:B------:R-:W-:Y:S01]  /*11d70*/  F2FP.BF16.PACK_AB R142, R143, R142 ;  /* 0x0000008e8f8e723e */ /* 0x000fe200000010ff */
[----:B------:R-:W-:Y:S01]  /*11d80*/  BAR.SYNC.DEFER_BLOCKING 0x1, 0x80 ;  /* 0x0042000000007b1d */ /* 0x000fe20000010000 */
[----:B------:R-:W-:Y:S02]  /*11d90*/  F2FP.BF16.PACK_AB R136, R137, R136 ;  /* 0x000000888988723e */ /* 0x000fe400000010ff */
[----:B------:R-:W-:Y:S02]  /*11da0*/  F2FP.BF16.PACK_AB R138, R139, R138 ;  /* 0x0000008a8b8a723e */ /* 0x000fe400000010ff */
[----:B------:R-:W-:-:S02]  /*11db0*/  F2FP.BF16.PACK_AB R128, R129, R128 ;  /* 0x000000808180723e */ /* 0x000fc400000010ff */
[----:B------:R-:W-:Y:S02]  /*11dc0*/  F2FP.BF16.PACK_AB R130, R131, R130 ;  /* 0x000000828382723e */ /* 0x000fe400000010ff */
[----:B------:R-:W-:Y:S02]  /*11dd0*/  F2FP.BF16.PACK_AB R116, R117, R116 ;  /* 0x000000747574723e */ /* 0x000fe400000010ff */
[----:B------:R-:W-:Y:S01]  /*11de0*/  F2FP.BF16.PACK_AB R118, R119, R118 ;  /* 0x000000767776723e */ /* 0x000fe200000010ff */
[C---:B-1----:R-:W-:Y:S01]  /*11df0*/  IMAD.WIDE.U32 R24, R0.reuse, c[0x0][0x490], RZ ;  /* 0x0001240000187a25 */ /* 0x042fe200078e00ff */
[----:B------:R-:W-:Y:S02]  /*11e00*/  SHF.R.S32.HI R4, RZ, 0x1f, R0 ;  /* 0x0000001fff047819 */ /* 0x000fe40000011400 */
[----:B------:R-:W-:Y:S01]  /*11e10*/  F2FP.BF16.PACK_AB R124, R125, R124 ;  /* 0x0000007c7d7c723e */ /* 0x000fe200000010ff */
[----:B------:R-:W-:Y:S01]  /*11e20*/  IMAD.WIDE.U32 R16, R0, c[0x0][0x3e8], RZ ;  /* 0x0000fa0000107a25 */ /* 0x000fe200078e00ff */
[----:B--2---:R-:W-:-:S02]  /*11e30*/  SHF.R.S32.HI R19, RZ, 0x1f, R2 ;  /* 0x0000001fff137819 */ /* 0x004fc40000011402 */
[----:B------:R-:W-:Y:S01]  /*11e40*/  F2FP.BF16.PACK_AB R126, R127, R126 ;  /* 0x0000007e7f7e723e */ /* 0x000fe200000010ff */
[C---:B------:R-:W-:Y:S01]  /*11e50*/  IMAD R5, R4.reuse, c[0x0][0x3e8], RZ ;  /* 0x0000fa0004057a24 */ /* 0x040fe200078e02ff */
[CC--:B------:R-:W-:Y:S01]  /*11e60*/  LEA.HI R7, R19.reuse, R2.reuse, RZ, 0x5 ;  /* 0x0000000213077211 */ /* 0x0c0fe200078f28ff */
[----:B------:R-:W-:Y:S01]  /*11e70*/  IMAD R21, R4, c[0x0][0x490], RZ ;  /* 0x0001240004157a24 */ /* 0x000fe200078e02ff */
[-C--:B------:R-:W-:Y:S01]  /*11e80*/  LEA.HI R20, R19, R2.reuse, RZ, 0x2 ;  /* 0x0000000213147211 */ /* 0x080fe200078f10ff */
[C---:B------:R-:W-:Y:S01]  /*11e90*/  IMAD R26, R0.reuse, c[0x0][0x3ec], R5 ;  /* 0x0000fb00001a7a24 */ /* 0x040fe200078e0205 */
[----:B------:R-:W-:Y:S01]  /*11ea0*/  LOP3.LUT R5, R7, 0xffffffe0, RZ, 0xc0, !PT ;  /* 0xffffffe007057812 */ /* 0x000fe200078ec0ff */
[----:B------:R-:W-:Y:S01]  /*11eb0*/  IMAD R21, R0, c[0x0][0x494], R21 ;  /* 0x0001250000157a24 */ /* 0x000fe200078e0215 */
[----:B------:R-:W-:Y:S01]  /*11ec0*/  LOP3.LUT R15, R20, 0xfffffffc, RZ, 0xc0, !PT ;  /* 0xfffffffc140f7812 */ /* 0x000fe200078ec0ff */
[----:B------:R-:W-:Y:S01]  /*11ed0*/  IMAD.IADD R27, R17, 0x1, R26 ;  /* 0x00000001111b7824 */ /* 0x000fe200078e021a */
[----:B------:R-:W-:Y:S01]  /*11ee0*/  LEA.HI R0, R19, R2, RZ, 0x3 ;  /* 0x0000000213007211 */ /* 0x000fe200078f18ff */
[C---:B------:R-:W-:Y:S01]  /*11ef0*/  IMAD.IADD R5, R2.reuse, 0x1, -R5 ;  /* 0x0000000102057824 */ /* 0x040fe200078e0a05 */
[----:B---3--:R-:W-:Y:S01]  /*11f00*/  SHF.R.S32.HI R18, RZ, 0x1f, R3 ;  /* 0x0000001fff127819 */ /* 0x008fe20000011403 */
[----:B------:R-:W-:Y:S01]  /*11f10*/  IMAD.IADD R4, R2, 0x1, -R15 ;  /* 0x0000000102047824 */ /* 0x000fe200078e0a0f */
[----:B------:R-:W-:Y:S01]  /*11f20*/  SHF.R.S32.HI R15, RZ, 0x2, R20 ;  /* 0x00000002ff0f7819 */ /* 0x000fe20000011414 */
[----:B------:R-:W-:Y:S01]  /*11f30*/  IMAD.SHL.U32 R0, R0, 0x8, RZ ;  /* 0x0000000800007824 */ /* 0x000fe200078e00ff */
[----:B------:R-:W-:Y:S01]  /*11f40*/  SHF.R.S32.HI R2, RZ, 0x1f, R5 ;  /* 0x0000001fff027819 */ /* 0x000fe20000011405 */
[----:B------:R-:W-:Y:S01]  /*11f50*/  IMAD.MOV.U32 R26, RZ, RZ, R16 ;  /* 0x000000ffff1a7224 */ /* 0x000fe200078e0010 */
[----:B------:R-:W-:Y:S01]  /*11f60*/  LOP3.LUT P3, RZ, R5, 0x3, RZ, 0xc0, !PT ;  /* 0x0000000305ff7812 */ /* 0x000fe2000786c0ff */
[----:B------:R-:W-:Y:S01]  /*11f70*/  IMAD R6, R18, c[0x0][0x498], RZ ;  /* 0x0001260012067a24 */ /* 0x000fe200078e02ff */
[----:B------:R-:W-:Y:S01]  /*11f80*/  LEA.HI R2, R2, R5, RZ, 0x2 ;  /* 0x0000000502027211 */ /* 0x000fe200078f10ff */
[----:B------:R-:W-:Y:S01]  /*11f90*/  IMAD R18, R18, c[0x0][0x3f0], RZ ;  /* 0x0000fc0012127a24 */ /* 0x000fe200078e02ff */
[----:B------:R-:W-:Y:S01]  /*11fa0*/  LOP3.LUT R5, R0, 0xc0, RZ, 0xc0, !PT ;  /* 0x000000c000057812 */ /* 0x000fe200078ec0ff */
[----:B------:R-:W-:Y:S01]  /*11fb0*/  IMAD.SHL.U32 R0, R4, 0x8, RZ ;  /* 0x0000000804007824 */ /* 0x000fe200078e00ff */
[----:B------:R-:W-:Y:S01]  /*11fc0*/  SHF.R.S32.HI R22, RZ, 0x1f, R7 ;  /* 0x0000001fff167819 */ /* 0x000fe20000011407 */
[----:B------:R-:W-:Y:S01]  /*11fd0*/  IMAD.IADD R25, R25, 0x1, R21 ;  /* 0x0000000119197824 */ /* 0x000fe200078e0215 */
[----:B------:R-:W-:Y:S01]  /*11fe0*/  SHF.R.U32.HI R23, RZ, 0x3, R5 ;  /* 0x00000003ff177819 */ /* 0x000fe20000011605 */
[----:B------:R-:W-:Y:S01]  /*11ff0*/  IMAD R6, R3, c[0x0][0x49c], R6 ;  /* 0x0001270003067a24 */ /* 0x000fe200078e0206 */
[----:B------:R-:W-:Y:S01]  /*12000*/  LOP3.LUT R16, R5, 0x18, R0, 0xf8, !PT ;  /* 0x0000001805107812 */ /* 0x000fe200078ef800 */
[C---:B------:R-:W-:Y:S01]  /*12010*/  IMAD R5, R3.reuse, c[0x0][0x3f4], R18 ;  /* 0x0000fd0003057a24 */ /* 0x040fe200078e0212 */
[----:B------:R-:W-:Y:S01]  /*12020*/  SHF.R.S32.HI R21, RZ, 0x5, R7 ;  /* 0x00000005ff157819 */ /* 0x000fe20000011407 */
[----:B------:R-:W-:Y:S01]  /*12030*/  IMAD.WIDE.U32 R18, R3, c[0x0][0x498], R24 ;  /* 0x0001260003127a25 */ /* 0x000fe200078e0018 */
[----:B------:R-:W-:-:S02]  /*12040*/  LOP3.LUT R23, R16, R23, RZ, 0x3c, !PT ;  /* 0x0000001710177212 */ /* 0x000fc400078e3cff */
[----:B------:R-:W1:Y:S01]  /*12050*/  S2R R16, SR_CTAID.X ;  /* 0x0000000000107919 */ /* 0x000e620000002500 */
[----:B------:R-:W-:Y:S01]  /*12060*/  SHF.R.S32.HI R24, RZ, 0x1f, R20 ;  /* 0x0000001fff187819 */ /* 0x000fe20000011414 */
[----:B------:R-:W-:Y:S01]  /*12070*/  IMAD.WIDE.U32 R26, R3, c[0x0][0x3f0], R26 ;  /* 0x0000fc00031a7a25 */ /* 0x000fe200078e001a */
[-C--:B------:R-:W-:Y:S02]  /*12080*/  LEA.HI R3, R15, R15.reuse, RZ, 0x1 ;  /* 0x0000000f0f037211 */ /* 0x080fe400078f08ff */
[----:B------:R-:W-:Y:S01]  /*12090*/  LEA.HI R24, R24, R15, RZ, 0x3 ;  /* 0x0000000f18187211 */ /* 0x000fe200078f18ff */
[----:B------:R-:W-:Y:S01]  /*120a0*/  IMAD.MOV.U32 R17, RZ, RZ, c[0x0][0x4e8] ;  /* 0x00013a00ff117624 */ /* 0x000fe200078e00ff */
[----:B------:R-:W-:Y:S01]  /*120b0*/  LEA.HI R22, R22, R21, RZ, 0x2 ;  /* 0x0000001516167211 */ /* 0x000fe200078f10ff */
[C---:B------:R-:W-:Y:S01]  /*120c0*/  IMAD R25, R4.reuse, 0x20, R15 ;  /* 0x0000002004197824 */ /* 0x040fe200078e020f */
[----:B------:R-:W-:Y:S01]  /*120d0*/  LOP3.LUT R20, R3, 0x3fffffe, RZ, 0xc0, !PT ;  /* 0x03fffffe03147812 */ /* 0x000fe200078ec0ff */
[----:B------:R-:W-:Y:S01]  /*120e0*/  IMAD.IADD R27, R27, 0x1, R5 ;  /* 0x000000011b1b7824 */ /* 0x000fe200078e0205 */
[----:B------:R-:W-:-:S02]  /*120f0*/  LEA.HI R7, R4, R4, RZ, 0x1 ;  /* 0x0000000404077211 */ /* 0x000fc400078f08ff */
[----:B------:R-:W-:Y:S01]  /*12100*/  LOP3.LUT R24, R24, 0xfffffff8, RZ, 0xc0, !PT ;  /* 0xfffffff818187812 */ /* 0x000fe200078ec0ff */
[----:B------:R-:W-:Y:S01]  /*12110*/  IMAD.IADD R20, R15, 0x1, -R20 ;  /* 0x000000010f147824 */ /* 0x000fe200078e0a14 */
[----:B------:R-:W-:Y:S02]  /*12120*/  LOP3.LUT R22, R22, 0xffffffc, RZ, 0xc0, !PT ;  /* 0x0ffffffc16167812 */ /* 0x000fe400078ec0ff */
[----:B------:R-:W-:Y:S01]  /*12130*/  ISETP.NE.AND P0, PT, R17, 0x1, PT ;  /* 0x000000011100780c */ /* 0x000fe20003f05270 */
[----:B------:R-:W-:Y:S01]  /*12140*/  IMAD.IADD R24, R15, 0x1, -R24 ;  /* 0x000000010f187824 */ /* 0x000fe200078e0a18 */
[C---:B------:R-:W-:Y:S01]  /*12150*/  LOP3.LUT R3, R7.reuse, 0x1ffffffe, RZ, 0xc0, !PT ;  /* 0x1ffffffe07037812 */ /* 0x040fe200078ec0ff */
[----:B------:R-:W-:Y:S01]  /*12160*/  IMAD.SHL.U32 R7, R7, 0x20, RZ ;  /* 0x0000002007077824 */ /* 0x000fe200078e00ff */
[----:B------:R-:W-:Y:S01]  /*12170*/  SHF.R.S32.HI R29, RZ, 0x2, R2 ;  /* 0x00000002ff1d7819 */ /* 0x000fe20000011402 */
[----:B------:R-:W-:Y:S01]  /*12180*/  IMAD.IADD R22, R21, 0x1, -R22 ;  /* 0x0000000115167824 */ /* 0x000fe200078e0a16 */
[----:B------:R-:W-:Y:S01]  /*12190*/  F2FP.BF16.PACK_AB R120, R121, R120 ;  /* 0x000000787978723e */ /* 0x000fe200000010ff */
[----:B------:R-:W-:Y:S01]  /*121a0*/  IMAD R20, R21, 0x8, R20 ;  /* 0x0000000815147824 */ /* 0x000fe200078e0214 */
[----:B------:R-:W-:Y:S01]  /*121b0*/  LOP3.LUT R2, R7, 0xffffffc0, RZ, 0xc0, !PT ;  /* 0xffffffc007027812 */ /* 0x000fe200078ec0ff */
[----:B------:R-:W-:Y:S01]  /*121c0*/  IMAD R21, R21, 0x100, R4 ;  /* 0x0000010015157824 */ /* 0x000fe200078e0204 */
[----:B------:R-:W-:Y:S01]  /*121d0*/  F2FP.BF16.PACK_AB R122, R123, R122 ;  /* 0x0000007a7b7a723e */ /* 0x000fe200000010ff */
[----:B------:R-:W-:Y:S01]  /*121e0*/  IMAD.IADD R3, R4, 0x1, -R3 ;  /* 0x0000000104037824 */ /* 0x000fe200078e0a03 */
[----:B------:R-:W-:Y:S01]  /*121f0*/  LEA.HI R4, R24, R24, RZ, 0x1 ;  /* 0x0000001818047211 */ /* 0x000fe200078f08ff */
[----:B-1----:R-:W-:Y:S01]  /*12200*/  IMAD R25, R16, 0x80, R25 ;  /* 0x0000008010197824 */ /* 0x002fe200078e0219 */
[----:B------:R-:W-:Y:S01]  /*12210*/  F2FP.BF16.PACK_AB R112, R113, R112 ;  /* 0x000000707170723e */ /* 0x000fe200000010ff */
[----:B------:R-:W-:Y:S01]  /*12220*/  IMAD R29, R22, 0x10, R29 ;  /* 0x00000010161d7824 */ /* 0x000fe200078e021d */
[----:B------:R-:W-:Y:S01]  /*12230*/  LOP3.LUT R5, R4, 0x3fffffe, RZ, 0xc0, !PT ;  /* 0x03fffffe04057812 */ /* 0x000fe200078ec0ff */
[----:B------:R-:W-:Y:S01]  /*12240*/  IMAD R22, R3, 0x8, R2 ;  /* 0x0000000803167824 */ /* 0x000fe200078e0202 */
[----:B------:R-:W-:Y:S01]  /*12250*/  SHF.R.S32.HI R4, RZ, 0x1, R4 ;  /* 0x00000001ff047819 */ /* 0x000fe20000011404 */
[----:B------:R-:W-:Y:S01]  /*12260*/  @P0 IMAD.HI.U32 R2, R25, c[0x0][0x4ec], RZ ;  /* 0x00013b0019020a27 */ /* 0x000fe200078e00ff */
[----:B------:R-:W-:-:S02]  /*12270*/  F2FP.BF16.PACK_AB R114, R115, R114 ;  /* 0x000000727372723e */ /* 0x000fc400000010ff */
[----:B------:R-:W-:Y:S01]  /*12280*/  LOP3.LUT P1, RZ, R4, 0x2, RZ, 0xc0, !PT ;  /* 0x0000000204ff7812 */ /* 0x000fe2000782c0ff */
[----:B------:R-:W-:Y:S01]  /*12290*/  IMAD.IADD R24, R24, 0x1, -R5 ;  /* 0x0000000118187824 */ /* 0x000fe200078e0a05 */
[----:B------:R-:W-:Y:S01]  /*122a0*/  F2FP.BF16.PACK_AB R100, R101, R100 ;  /* 0x000000646564723e */ /* 0x000fe200000010ff */
[----:B------:R-:W-:Y:S01]  /*122b0*/  IMAD.IADD R5, R29, 0x1, R22 ;  /* 0x000000011d057824 */ /* 0x000fe200078e0216 */
[----:B------:R-:W-:Y:S01]  /*122c0*/  LOP3.LUT R22, R4, 0x1, RZ, 0xc0, !PT ;  /* 0x0000000104167812 */ /* 0x000fe200078ec0ff */
[----:B------:R-:W-:Y:S01]  /*122d0*/  IMAD.MOV.U32 R3, RZ, RZ, R25 ;  /* 0x000000ffff037224 */ /* 0x000fe200078e0019 */
[----:B------:R-:W-:Y:S01]  /*122e0*/  @P0 SHF.R.U32.HI R3, RZ, c[0x0][0x4f0], R2 ;  /* 0x00013c00ff030a19 */ /* 0x000fe20000011602 */
[----:B------:R-:W-:Y:S01]  /*122f0*/  IMAD R29, R16, 0x80, R29 ;  /* 0x00000080101d7824 */ /* 0x000fe200078e021d */
[----:B------:R-:W-:Y:S01]  /*12300*/  ISETP.NE.U32.AND P2, PT, R22, 0x1, PT ;  /* 0x000000011600780c */ /* 0x000fe20003f45070 */
[----:B------:R-:W-:Y:S01]  /*12310*/  IMAD R21, R24, 0x10, R21 ;  /* 0x0000001018157824 */ /* 0x000fe200078e0215 */
[----:B------:R-:W-:Y:S01]  /*12320*/  SHF.R.S32.HI R7, RZ, 0x1f, R3 ;  /* 0x0000001fff077819 */ /* 0x000fe20000011403 */
[----:B------:R-:W-:Y:S01]  /*12330*/  IMAD R24, R17, c[0x0][0x388], RZ ;  /* 0x0000e20011187a24 */ /* 0x000fe200078e02ff */
[----:B------:R-:W-:Y:S01]  /*12340*/  IADD3 R17, R29, 0x8, RZ ;  /* 0x000000081d117810 */ /* 0x000fe20007ffe0ff */
[----:B------:R-:W-:Y:S01]  /*12350*/  IMAD R5, R16, 0x80, R5 ;  /* 0x0000008010057824 */ /* 0x000fe200078e0205 */
[----:B------:R-:W-:Y:S01]  /*12360*/  F2FP.BF16.PACK_AB R102, R103, R102 ;  /* 0x000000666766723e */ /* 0x000fe200000010ff */
[----:B------:R-:W-:Y:S01]  /*12370*/  IMAD R22, R7, c[0x0][0x3e0], RZ ;  /* 0x0000f80007167a24 */ /* 0x000fe200078e02ff */
[----:B------:R-:W-:Y:S01]  /*12380*/  ISETP.GE.OR P5, PT, R17, R24, P3 ;  /* 0x000000181100720c */ /* 0x000fe20001fa6670 */
[----:B------:R-:W-:Y:S01]  /*12390*/  IMAD.SHL.U32 R17, R4, 0x40, RZ ;  /* 0x0000004004117824 */ /* 0x000fe200078e00ff */
[----:B------:R-:W-:Y:S01]  /*123a0*/  F2FP.BF16.PACK_AB R108, R109, R108 ;  /* 0x0000006c6d6c723e */ /* 0x000fe200000010ff */
[----:B------:R-:W-:Y:S01]  /*123b0*/  @P0 IMAD.HI.U32 R4, R5, c[0x0][0x4ec], RZ ;  /* 0x00013b0005040a27 */ /* 0x000fe200078e00ff */
[----:B------:R-:W-:-:S02]  /*123c0*/  F2FP.BF16.PACK_AB R110, R111, R110 ;  /* 0x0000006e6f6e723e */ /* 0x000fc400000010ff */
[----:B------:R-:W-:Y:S01]  /*123d0*/  LOP3.LUT R17, R17, 0xc0, RZ, 0xc0, !PT ;  /* 0x000000c011117812 */ /* 0x000fe200078ec0ff */
[----:B------:R-:W-:Y:S01]  /*123e0*/  IMAD.MOV R2, RZ, RZ, -R3 ;  /* 0x000000ffff027224 */ /* 0x000fe200078e0a03 */
[----:B------:R-:W-:Y:S01]  /*123f0*/  F2FP.BF16.PACK_AB R104, R105, R104 ;  /* 0x000000686968723e */ /* 0x000fe200000010ff */
[----:B------:R-:W-:Y:S01]  /*12400*/  IMAD.WIDE.U32 R26, R3, c[0x0][0x3e0], R26 ;  /* 0x0000f800031a7a25 */ /* 0x000fe200078e001a */
[----:B------:R-:W-:Y:S02]  /*12410*/  F2FP.BF16.PACK_AB R106, R107, R106 ;  /* 0x0000006a6b6a723e */ /* 0x000fe400000010ff */
[----:B------:R-:W-:Y:S01]  /*12420*/  F2FP.BF16.PACK_AB R52, R53, R52 ;  /* 0x000000343534723e */ /* 0x000fe200000010ff */
[----:B------:R-:W-:Y:S01]  /*12430*/  IMAD R22, R3, c[0x0][0x3e4], R22 ;  /* 0x0000f90003167a24 */ /* 0x000fe200078e0216 */
[----:B------:R-:W-:Y:S01]  /*12440*/  IADD3 R3, R29, 0x40, RZ ;  /* 0x000000401d037810 */ /* 0x000fe20007ffe0ff */
[----:B------:R-:W-:Y:S01]  /*12450*/  IMAD.MOV.U32 R7, RZ, RZ, R5 ;  /* 0x000000ffff077224 */ /* 0x000fe200078e0005 */
[----:B------:R-:W-:Y:S01]  /*12460*/  @P0 SHF.R.U32.HI R7, RZ, c[0x0][0x4f0], R4 ;  /* 0x00013c00ff070a19 */ /* 0x000fe20000011604 */
[----:B------:R-:W-:Y:S01]  /*12470*/  IMAD.IADD R27, R27, 0x1, R22 ;  /* 0x000000011b1b7824 */ /* 0x000fe200078e0216 */
[----:B------:R-:W-:Y:S01]  /*12480*/  ISETP.GE.OR P4, PT, R3, R24, P3 ;  /* 0x000000180300720c */ /* 0x000fe20001f86670 */
[----:B------:R-:W-:Y:S01]  /*12490*/  IMAD R2, R2, c[0x0][0x4e8], R25 ;  /* 0x00013a0002027a24 */ /* 0x000fe200078e0219 */
[----:B------:R-:W-:Y:S01]  /*124a0*/  SHF.R.S32.HI R3, RZ, 0x1f, R7 ;  /* 0x0000001fff037819 */ /* 0x000fe20000011407 */
[----:B------:R-:W-:Y:S01]  /*124b0*/  IMAD.U32 R20, R20, 0x20, R23 ;  /* 0x0000002014147824 */ /* 0x000fe200078e0017 */
[----:B------:R-:W-:Y:S01]  /*124c0*/  IADD3 R22, P0, R7, R18, RZ ;  /* 0x0000001207167210 */ /* 0x000fe20007f1e0ff */
[----:B------:R-:W-:Y:S01]  /*124d0*/  IMAD.MOV R18, RZ, RZ, -R7 ;  /* 0x000000ffff127224 */ /* 0x000fe200078e0a07 */
[----:B------:R-:W-:-:S02]  /*124e0*/  LEA.HI R4, R17, R17, RZ, 0x1d ;  /* 0x0000001111047211 */ /* 0x000fc400078fe8ff */
[----:B------:R-:W-:Y:S01]  /*124f0*/  IADD3.X R23, R3, R19, R6, P0, !PT ;  /* 0x0000001303177210 */ /* 0x000fe200007fe406 */
[----:B------:R-:W-:Y:S01]  /*12500*/  IMAD R5, R18, c[0x0][0x4e8], R5 ;  /* 0x00013a0012057a24 */ /* 0x000fe200078e0205 */
[----:B------:R-:W-:Y:S01]  /*12510*/  SHF.R.S32.HI R3, RZ, 0x1f, R2 ;  /* 0x0000001fff037819 */ /* 0x000fe20000011402 */
[----:B------:R-:W-:Y:S01]  /*12520*/  IMAD.U32 R4, R21, 0x2, R4 ;  /* 0x0000000215047824 */ /* 0x000fe200078e0004 */
[----:B------:R-:W-:Y:S01]  /*12530*/  F2FP.BF16.PACK_AB R54, R55, R54 ;  /* 0x000000363736723e */ /* 0x000fe200000010ff */
[----:B------:R-:W-:Y:S01]  /*12540*/  IMAD.WIDE.U32 R18, R2, c[0x0][0x3d8], R26 ;  /* 0x0000f60002127a25 */ /* 0x000fe200078e001a */
[----:B------:R-:W-:Y:S02]  /*12550*/  F2FP.BF16.PACK_AB R64, R65, R64 ;  /* 0x000000404140723e */ /* 0x000fe400000010ff */
[----:B------:R-:W-:Y:S01]  /*12560*/  F2FP.BF16.PACK_AB R66, R67, R66 ;  /* 0x000000424342723e */ /* 0x000fe200000010ff */
[----:B------:R-:W-:Y:S01]  /*12570*/  IMAD R3, R3, c[0x0][0x3d8], RZ ;  /* 0x0000f60003037a24 */ /* 0x000fe200078e02ff */
[----:B------:R-:W-:Y:S01]  /*12580*/  F2FP.BF16.PACK_AB R56, R57, R56 ;  /* 0x000000383938723e */ /* 0x000fe200000010ff */
[----:B------:R-:W-:Y:S01]  /*12590*/  IMAD.SHL.U32 R7, R4, 0x2, RZ ;  /* 0x0000000204077824 */ /* 0x000fe200078e00ff */
[----:B------:R-:W-:Y:S01]  /*125a0*/  F2FP.BF16.PACK_AB R58, R59, R58 ;  /* 0x0000003a3b3a723e */ /* 0x000fe200000010ff */
[----:B------:R-:W-:Y:S01]  /*125b0*/  IMAD R3, R2, c[0x0][0x3dc], R3 ;  /* 0x0000f70002037a24 */ /* 0x000fe200078e0203 */
[----:B------:R-:W-:Y:S01]  /*125c0*/  F2FP.BF16.PACK_AB R60, R61, R60 ;  /* 0x0000003c3d3c723e */ /* 0x000fe200000010ff */
[----:B------:R-:W-:Y:S01]  /*125d0*/  IMAD.MOV.U32 R2, RZ, RZ, 0x20 ;  /* 0x00000020ff027424 */ /* 0x000fe200078e00ff */
[C---:B------:R-:W-:Y:S01]  /*125e0*/  IADD3 R4, R7.reuse, 0x80, RZ ;  /* 0x0000008007047810 */ /* 0x040fe20007ffe0ff */
[----:B------:R-:W-:Y:S01]  /*125f0*/  STS [R7+0x80], R144 ;  /* 0x0000809007007388 */ /* 0x000fe20000000800 */
[----:B------:R-:W-:Y:S01]  /*12600*/  IADD3 R17, R7, 0x70, RZ ;  /* 0x0000007007117810 */ /* 0x000fe20007ffe0ff */
[----:B------:R-:W-:Y:S01]  /*12610*/  IMAD.WIDE.U32 R22, R5, c[0x0][0x488], R22 ;  /* 0x0001220005167a25 */ /* 0x000fe200078e0016 */
[----:B------:R-:W-:Y:S01]  /*12620*/  SEL R2, R2, 0xffffffe0, !P1 ;  /* 0xffffffe002027807 */ /* 0x000fe20004800000 */
[----:B------:R-:W-:Y:S01]  /*12630*/  STS [R7+0x280], R146 ;  /* 0x0002809207007388 */ /* 0x000fe20000000800 */
[----:B------:R-:W-:Y:S01]  /*12640*/  @P2 IADD3 R17, R4, 0x10, RZ ;  /* 0x0000001004112810 */ /* 0x000fe20007ffe0ff */
[----:B------:R-:W-:Y:S01]  /*12650*/  IMAD.IADD R3, R19, 0x1, R3 ;  /* 0x0000000113037824 */ /* 0x000fe200078e0203 */
[----:B------:R-:W-:Y:S01]  /*12660*/  SHF.R.S32.HI R4, RZ, 0x1f, R5 ;  /* 0x0000001fff047819 */ /* 0x000fe20000011405 */
[----:B------:R-:W-:Y:S01]  /*12670*/  IMAD.IADD R21, R7, 0x1, R2 ;  /* 0x0000000107157824 */ /* 0x000fe200078e0202 */
[----:B------:R-:W-:Y:S01]  /*12680*/  F2FP.BF16.PACK_AB R62, R63, R62 ;  /* 0x0000003e3f3e723e */ /* 0x000fe200000010ff */
[----:B------:R-:W-:Y:S01]  /*12690*/  IMAD.IADD R25, R2, 0x1, R17 ;  /* 0x0000000102197824 */ /* 0x000fe200078e0211 */
[----:B------:R-:W-:Y:S01]  /*126a0*/  STS [R17], R132 ;  /* 0x0000008411007388 */ /* 0x000fe20000000800 */
[----:B------:R-:W-:Y:S01]  /*126b0*/  IMAD R4, R4, c[0x0][0x488], RZ ;  /* 0x0001220004047a24 */ /* 0x000fe200078e02ff */
[----:B------:R-:W-:Y:S01]  /*126c0*/  F2FP.BF16.PACK_AB R68, R69, R68 ;  /* 0x000000444544723e */ /* 0x000fe200000010ff */
[----:B------:R-:W-:Y:S01]  /*126d0*/  IMAD R57, R16, 0x80, R15 ;  /* 0x0000008010397824 */ /* 0x000fe200078e020f */
[----:B------:R-:W-:Y:S01]  /*126e0*/  STS [R17+0x200], R134 ;  /* 0x0002008611007388 */ /* 0x000fe20000000800 */
[----:B------:R-:W-:Y:S01]  /*126f0*/  IMAD R4, R5, c[0x0][0x48c], R4 ;  /* 0x0001230005047a24 */ /* 0x000fe200078e0204 */
[----:B------:R-:W-:-:S02]  /*12700*/  F2FP.BF16.PACK_AB R70, R71, R70 ;  /* 0x000000464746723e */ /* 0x000fc400000010ff */
[----:B------:R-:W-:Y:S01]  /*12710*/  STS [R7+0x1080], R140 ;  /* 0x0010808c07007388 */ /* 0x000fe20000000800 */
[----:B------:R-:W-:Y:S01]  /*12720*/  F2FP.BF16.PACK_AB R80, R81, R80 ;  /* 0x000000505150723e */ /* 0x000fe200000010ff */
[----:B------:R-:W-:Y:S01]  /*12730*/  IMAD.IADD R23, R23, 0x1, R4 ;  /* 0x0000000117177824 */ /* 0x000fe200078e0204 */
        /* <DEDUP_REMOVED lines=11> */
[----:B------:R-:W-:Y:S02]  /*127f0*/  LEA R5, P0, R22, c[0x0][0x450], 0x2 ;  /* 0x0001140016057a11 */ /* 0x000fe400078010ff */
[----:B------:R-:W-:Y:S01]  /*12800*/  F2FP.BF16.PACK_AB R9, R9, R96 ;  /* 0x000000600909723e */ /* 0x000fe200000010ff */
[----:B------:R-:W-:Y:S01]  /*12810*/  STS [R21+0x280], R130 ;  /* 0x0002808215007388 */ /* 0x000fe20000000800 */
[----:B------:R-:W-:Y:S02]  /*12820*/  F2FP.BF16.PACK_AB R98, R99, R98 ;  /* 0x000000626362723e */ /* 0x000fe400000010ff */
[----:B------:R-:W-:Y:S01]  /*12830*/  F2FP.BF16.PACK_AB R88, R89, R88 ;  /* 0x000000585958723e */ /* 0x000fe200000010ff */
[----:B------:R-:W-:Y:S01]  /*12840*/  STS [R25], R116 ;  /* 0x0000007419007388 */ /* 0x000fe20000000800 */
[----:B------:R-:W-:-:S02]  /*12850*/  F2FP.BF16.PACK_AB R90, R91, R90 ;  /* 0x0000005a5b5a723e */ /* 0x000fc400000010ff */
[----:B------:R-:W-:Y:S01]  /*12860*/  F2FP.BF16.PACK_AB R8, R93, R8 ;  /* 0x000000085d08723e */ /* 0x000fe200000010ff */
[----:B------:R-:W-:Y:S01]  /*12870*/  STS [R25+0x200], R118 ;  /* 0x0002007619007388 */ /* 0x000fe20000000800 */
[----:B------:R-:W-:Y:S02]  /*12880*/  F2FP.BF16.PACK_AB R11, R11, R94 ;  /* 0x0000005e0b0b723e */ /* 0x000fe400000010ff */
[----:B------:R-:W-:Y:S01]  /*12890*/  LEA.HI.X R23, R22, c[0x0][0x454], R23, 0x2, P0 ;  /* 0x0001150016177a11 */ /* 0x000fe200000f1417 */
[----:B------:R-:W-:Y:S01]  /*128a0*/  STS [R21+0x1080], R124 ;  /* 0x0010807c15007388 */ /* 0x000fe20000000800 */
[C---:B------:R-:W-:Y:S02]  /*128b0*/  ISETP.GE.OR P6, PT, R29.reuse, R24, P3 ;  /* 0x000000181d00720c */ /* 0x040fe40001fc6670 */
[----:B------:R-:W-:Y:S01]  /*128c0*/  IADD3 R29, R29, 0x48, RZ ;  /* 0x000000481d1d7810 */ /* 0x000fe20007ffe0ff */
[----:B------:R-:W-:Y:S01]  /*128d0*/  STS [R21+0x1280], R126 ;  /* 0x0012807e15007388 */ /* 0x000fe20000000800 */
[----:B------:R-:W-:-:S02]  /*128e0*/  LEA R2, P0, R18, c[0x0][0x380], 0x1 ;  /* 0x0000e00012027a11 */ /* 0x000fc400078008ff */
[-C--:B------:R-:W-:Y:S01]  /*128f0*/  ISETP.GE.OR P3, PT, R29, R24.reuse, P3 ;  /* 0x000000181d00720c */ /* 0x080fe20001f66670 */
[----:B------:R-:W-:Y:S01]  /*12900*/  STS [R25+0x1000], R120 ;  /* 0x0010007819007388 */ /* 0x000fe20000000800 */
[----:B------:R-:W-:Y:S02]  /*12910*/  LEA.HI.X R3, R18, c[0x0][0x384], R3, 0x1, P0 ;  /* 0x0000e10012037a11 */ /* 0x000fe400000f0c03 */
[----:B------:R-:W-:Y:S01]  /*12920*/  ISETP.GE.AND P0, PT, R57, R24, PT ;  /* 0x000000183900720c */ /* 0x000fe20003f06270 */
        /* <DEDUP_REMOVED lines=20> */
[----:B------:R-:W-:Y:S01]  /*12a70*/  STS [R17+0x4200], R82 ;  /* 0x0042005211007388 */ /* 0x000fe20000000800 */
[----:B-1----:R-:W-:-:S03]  /*12a80*/  IMAD.SHL.U32 R58, R20, 0x2, RZ ;  /* 0x00000002143a7824 */ /* 0x002fc600078e00ff */
        /* <DEDUP_REMOVED lines=16> */
[----:B------:R-:W2:Y:S04]  /*12b90*/  SHFL.IDX PT, R93, R23, 0x1, 0x1c1f ;  /* 0x003c1f00175d7f89 */ /* 0x000ea800000e0000 */
[----:B------:R-:W-:Y:S04]  /*12ba0*/  SHFL.IDX PT, R52, R5, 0x2, 0x1c1f ;  /* 0x005c1f0005347f89 */ /* 0x000fe800000e0000 */
[----:B------:R-:W3:Y:S04]  /*12bb0*/  SHFL.IDX PT, R53, R23, 0x2, 0x1c1f ;  /* 0x005c1f0017357f89 */ /* 0x000ee800000e0000 */
[----:B------:R-:W-:Y:S04]  /*12bc0*/  SHFL.IDX PT, R54, R5, 0x3, 0x1c1f ;  /* 0x007c1f0005367f89 */ /* 0x000fe800000e0000 */
[----:B------:R-:W4:Y:S04]  /*12bd0*/  SHFL.IDX PT, R55, R23, 0x3, 0x1c1f ;  /* 0x007c1f0017377f89 */ /* 0x000f2800000e0000 */
[----:B-1----:R1:W-:Y:S04]  /*12be0*/  @!P6 ST.E [R26.64], R10 ;  /* 0x0000000a1a00e985 */ /* 0x0023e8000c101908 */
[----:B--2---:R1:W-:Y:S04]  /*12bf0*/  @!P5 ST.E [R92.64], R12 ;  /* 0x0000000c5c00d985 */ /* 0x0043e8000c101908 */
[----:B------:R1:W2:Y:S04]  /*12c00*/  SHFL.IDX PT, R60, R2, RZ, 0x1c1f ;  /* 0x001c1fff023c7589 */ /* 0x0002a800000e0000 */
[----:B---3--:R1:W-:Y:S04]  /*12c10*/  @!P4 ST.E [R52.64], R13 ;  /* 0x0000000d3400c985 */ /* 0x0083e8000c101908 */
[----:B------:R1:W3:Y:S04]  /*12c20*/  SHFL.IDX PT, R61, R3, RZ, 0x1c1f ;  /* 0x001c1fff033d7589 */ /* 0x0002e800000e0000 */
[----:B----4-:R1:W-:Y:S04]  /*12c30*/  @!P3 ST.E [R54.64], R14 ;  /* 0x0000000e3600b985 */ /* 0x0103e8000c101908 */
[----:B------:R1:W4:Y:S04]  /*12c40*/  LDS.128 R48, [R58+0x880] ;  /* 0x000880003a307984 */ /* 0x0003280000000c00 */
[----:B------:R1:W1:Y:S04]  /*12c50*/  LDS.128 R44, [R58+0x1080] ;  /* 0x001080003a2c7984 */ /* 0x0002680000000c00 */
[----:B------:R1:W1:Y:S04]  /*12c60*/  LDS.128 R40, [R58+0x1880] ;  /* 0x001880003a287984 */ /* 0x0002680000000c00 */
[----:B------:R1:W1:Y:S04]  /*12c70*/  LDS.128 R36, [R58+0x2880] ;  /* 0x002880003a247984 */ /* 0x0002680000000c00 */
[----:B------:R1:W1:Y:S04]  /*12c80*/  LDS.128 R32, [R58+0x3080] ;  /* 0x003080003a207984 */ /* 0x0002680000000c00 */
[----:B------:R1:W1:Y:S04]  /*12c90*/  LDS.128 R28, [R58+0x3880] ;  /* 0x003880003a1c7984 */ /* 0x0002680000000c00 */
[----:B------:R1:W1:Y:S04]  /*12ca0*/  LDS.128 R20, [R58+0x4880] ;  /* 0x004880003a147984 */ /* 0x0002680000000c00 */
[----:B------:R1:W1:Y:S04]  /*12cb0*/  LDS.128 R8, [R58+0x5080] ;  /* 0x005080003a087984 */ /* 0x0002680000000c00 */
[----:B------:R1:W1:Y:S01]  /*12cc0*/  LDS.128 R4, [R58+0x5880] ;  /* 0x005880003a047984 */ /* 0x0002620000000c00 */
[----:B------:R-:W-:Y:S05]  /*12cd0*/  @P0 BRA `(.L_x_227) ;  /* 0x0000014000000947 */ /* 0x000fea0003800000 */
[----:B-123--:R-:W1:Y:S01]  /*12ce0*/  LDS.128 R52, [R58+0x80] ;  /* 0x000080003a347984 */ /* 0x00ee620000000c00 */
[----:B------:R-:W-:-:S02]  /*12cf0*/  IADD3 R56, R0, 0x20, RZ ;  /* 0x0000002000387810 */ /* 0x000fc40007ffe0ff */
[----:B------:R-:W-:Y:S01]  /*12d00*/  IADD3 R26, R0, 0x40, RZ ;  /* 0x00000040001a7810 */ /* 0x000fe20007ffe0ff */
[----:B------:R-:W2:Y:S01]  /*12d10*/  LDS.128 R16, [R58+0x2080] ;  /* 0x002080003a107984 */ /* 0x000ea20000000c00 */
[----:B------:R-:W-:Y:S02]  /*12d20*/  ISETP.GE.AND P1, PT, R56, c[0x0][0x3c8], PT ;  /* 0x0000f20038007a0c */ /* 0x000fe40003f26270 */
[----:B------:R-:W-:Y:S01]  /*12d30*/  ISETP.GE.AND P0, PT, R26, c[0x0][0x3c8], PT ;  /* 0x0000f2001a007a0c */ /* 0x000fe20003f06270 */
[----:B------:R3:W5:Y:S01]  /*12d40*/  LDS.128 R12, [R58+0x4080] ;  /* 0x004080003a0c7984 */ /* 0x0007620000000c00 */
[----:B------:R-:W-:-:S09]  /*12d50*/  ISETP.GE.AND P2, PT, R0, c[0x0][0x3c8], PT ;  /* 0x0000f20000007a0c */ /* 0x000fd20003f46270 */
[----:B------:R-:W-:Y:S02]  /*12d60*/  @!P1 SHF.R.S32.HI R27, RZ, 0x1f, R56 ;  /* 0x0000001fff1b9819 */ /* 0x000fe40000011438 */
[----:B------:R-:W-:Y:S02]  /*12d70*/  @!P0 SHF.R.S32.HI R25, RZ, 0x1f, R26 ;  /* 0x0000001fff198819 */ /* 0x000fe4000001141a */
[----:B------:R-:W-:Y:S02]  /*12d80*/  @!P1 LEA.HI R27, R27, R56, RZ, 0x3 ;  /* 0x000000381b1b9211 */ /* 0x000fe400078f18ff */
[----:B------:R-:W-:Y:S02]  /*12d90*/  @!P0 LEA.HI R25, R25, R26, RZ, 0x3 ;  /* 0x0000001a19198211 */ /* 0x000fe400078f18ff */
[----:B------:R-:W-:Y:S02]  /*12da0*/  @!P1 LOP3.LUT R27, R27, 0xfffffff8, RZ, 0xc0, !PT ;  /* 0xfffffff81b1b9812 */ /* 0x000fe400078ec0ff */
[----:B------:R-:W-:Y:S01]  /*12db0*/  @!P0 LOP3.LUT R25, R25, 0xfffffff8, RZ, 0xc0, !PT ;  /* 0xfffffff819198812 */ /* 0x000fe200078ec0ff */
[----:B---3--:R-:W-:-:S04]  /*12dc0*/  @!P2 IMAD.WIDE R58, R0, 0x2, R60 ;  /* 0x00000002003aa825 */ /* 0x008fc800078e023c */
[----:B------:R-:W-:-:S04]  /*12dd0*/  @!P1 IMAD.WIDE R26, R27, 0x2, R60 ;  /* 0x000000021b1a9825 */ /* 0x000fc800078e023c */
[----:B------:R-:W-:Y:S01]  /*12de0*/  @!P0 IMAD.WIDE R60, R25, 0x2, R60 ;  /* 0x00000002193c8825 */ /* 0x000fe200078e023c */
[----:B-1----:R1:W-:Y:S04]  /*12df0*/  @!P2 ST.E.128 [R58.64], R52 ;  /* 0x000000343a00a985 */ /* 0x0023e8000c101d08 */
[----:B--2---:R1:W-:Y:S04]  /*12e00*/  @!P1 ST.E.128 [R26.64], R16 ;  /* 0x000000101a009985 */ /* 0x0043e8000c101d08 */
[----:B-----5:R1:W-:Y:S02]  /*12e10*/  @!P0 ST.E.128 [R60.64], R12 ;  /* 0x0000000c3c008985 */ /* 0x0203e4000c101d08 */
.L_x_227:
[----:B--23--:R-:W-:Y:S05]  /*12e20*/  BSYNC B0 ;  /* 0x0000000000007941 */ /* 0x00cfea0003800000 */
.L_x_226:
[----:B-1----:R-:W-:Y:S01]  /*12e30*/  IADD3 R13, R57, 0x20, RZ ;  /* 0x00000020390d7810 */ /* 0x002fe20007ffe0ff */
        /* <DEDUP_REMOVED lines=22> */
.L_x_229:
[----:B------:R-:W-:Y:S05]  /*12fa0*/  BSYNC B0 ;  /* 0x0000000000007941 */ /* 0x000fea0003800000 */
.L_x_228:
[----:B--2---:R-:W-:Y:S01]  /*12fb0*/  IADD3 R13, R57, 0x40, RZ ;  /* 0x00000040390d7810 */ /* 0x004fe20007ffe0ff */
[----:B------:R2:W1:Y:S01]  /*12fc0*/  SHFL.IDX PT, R17, R3, 0x2, 0x1c1f ;  /* 0x005c1f0003117f89 */ /* 0x00046200000e0000 */
        /* <DEDUP_REMOVED lines=21> */
.L_x_231:
[----:B------:R-:W-:Y:S05]  /*13120*/  BSYNC B0 ;  /* 0x0000000000007941 */ /* 0x000fea0003800000 */
.L_x_230:
[----:B------:R-:W-:Y:S01]  /*13130*/  IADD3 R57, R57, 0x60, RZ ;  /* 0x0000006039397810 */ /* 0x000fe20007ffe0ff */
[----:B-1----:R1:W2:Y:S03]  /*13140*/  SHFL.IDX PT, R9, R3, 0x3, 0x1c1f ;  /* 0x007c1f0003097f89 */ /* 0x0022a600000e0000 */
[----:B------:R-:W-:Y:S01]  /*13150*/  ISETP.GE.AND P0, PT, R57, R24, PT ;  /* 0x000000183900720c */ /* 0x000fe20003f06270 */
[----:B------:R1:W4:-:S12]  /*13160*/  SHFL.IDX PT, R8, R2, 0x3, 0x1c1f ;  /* 0x007c1f0002087f89 */ /* 0x00031800000e0000 */
[----:B------:R-:W-:Y:S05]  /*13170*/  @P0 EXIT ;  /* 0x000000000000094d */ /* 0x000fea0003800000 */
[C---:B-12---:R-:W-:Y:S02]  /*13180*/  IADD3 R3, R0.reuse, 0x20, RZ ;  /* 0x0000002000037810 */ /* 0x046fe40007ffe0ff */
[C---:B------:R-:W-:Y:S02]  /*13190*/  ISETP.GE.AND P1, PT, R0.reuse, c[0x0][0x3c8], PT ;  /* 0x0000f20000007a0c */ /* 0x040fe40003f26270 */
[----:B------:R-:W-:Y:S02]  /*131a0*/  ISETP.GE.AND P0, PT, R3, c[0x0][0x3c8], PT ;  /* 0x0000f20003007a0c */ /* 0x000fe40003f06270 */
[----:B------:R-:W-:-:S09]  /*131b0*/  IADD3 R13, R0, 0x40, RZ ;  /* 0x00000040000d7810 */ /* 0x000fd20007ffe0ff */
[----:B----4-:R-:W-:Y:S02]  /*131c0*/  @!P1 IMAD.WIDE R10, R0, 0x2, R8 ;  /* 0x00000002000a9825 */ /* 0x010fe400078e0208 */
[----:B------:R-:W-:-:S03]  /*131d0*/  @!P0 SHF.R.S32.HI R2, RZ, 0x1f, R3 ;  /* 0x0000001fff028819 */ /* 0x000fc60000011403 */
[----:B------:R1:W-:Y:S01]  /*131e0*/  @!P1 ST.E.128 [R10.64], R40 ;  /* 0x000000280a009985 */ /* 0x0003e2000c101d08 */
[----:B------:R-:W-:-:S04]  /*131f0*/  @!P0 LEA.HI R2, R2, R3, RZ, 0x3 ;  /* 0x0000000302028211 */ /* 0x000fc800078f18ff */
[----:B------:R-:W-:-:S05]  /*13200*/  @!P0 LOP3.LUT R2, R2, 0xfffffff8, RZ, 0xc0, !PT ;  /* 0xfffffff802028812 */ /* 0x000fca00078ec0ff */
[----:B------:R-:W-:-:S05]  /*13210*/  @!P0 IMAD.WIDE R2, R2, 0x2, R8 ;  /* 0x0000000202028825 */ /* 0x000fca00078e0208 */
[----:B------:R1:W-:Y:S01]  /*13220*/  @!P0 ST.E.128 [R2.64], R28 ;  /* 0x0000001c02008985 */ /* 0x0003e2000c101d08 */
[----:B------:R-:W-:-:S13]  /*13230*/  ISETP.GE.AND P0, PT, R13, c[0x0][0x3c8], PT ;  /* 0x0000f2000d007a0c */ /* 0x000fda0003f06270 */
[----:B------:R-:W-:Y:S05]  /*13240*/  @P0 EXIT ;  /* 0x000000000000094d */ /* 0x000fea0003800000 */
[----:B------:R-:W-:-:S04]  /*13250*/  SHF.R.S32.HI R0, RZ, 0x1f, R13 ;  /* 0x0000001fff007819 */ /* 0x000fc8000001140d */
[----:B------:R-:W-:-:S04]  /*13260*/  LEA.HI R0, R0, R13, RZ, 0x3 ;  /* 0x0000000d00007211 */ /* 0x000fc800078f18ff */
[----:B-1----:R-:W-:-:S05]  /*13270*/  LOP3.LUT R3, R0, 0xfffffff8, RZ, 0xc0, !PT ;  /* 0xfffffff800037812 */ /* 0x002fca00078ec0ff */
[----:B------:R-:W-:-:S05]  /*13280*/  IMAD.WIDE R8, R3, 0x2, R8 ;  /* 0x0000000203087825 */ /* 0x000fca00078e0208 */
[----:B------:R-:W-:Y:S01]  /*13290*/  ST.E.128 [R8.64], R4 ;  /* 0x0000000408007985 */ /* 0x000fe2000c101d08 */
[----:B------:R-:W-:Y:S05]  /*132a0*/  EXIT ;  /* 0x000000000000794d */ /* 0x000fea0003800000 */
.L_x_225:
[----:B------:R-:W1:Y:S01]  /*132b0*/  S2R R7, SR_TID.X ;  /* 0x0000000000077919 */ /* 0x000e620000002100 */
[----:B------:R-:W-:Y:S03]  /*132c0*/  BSSY B0, `(.L_x_232) ;  /* 0x0000027000007945 */ /* 0x000fe60003800000 */
[----:B------:R-:W2:Y:S01]  /*132d0*/  S2R R8, SR_CTAID.Z ;  /* 0x0000000000087919 */ /* 0x000ea20000002700 */
[----:B-1----:R-:W-:Y:S02]  /*132e0*/  ISETP.GT.AND P0, PT, R7, 0x7f, PT ;  /* 0x0000007f0700780c */ /* 0x002fe40003f04270 */
[----:B--2---:R-:W-:-:S11]  /*132f0*/  SHF.R.S32.HI R11, RZ, 0x1f, R8 ;  /* 0x0000001fff0b7819 */ /* 0x004fd60000011408 */
[----:B------:R-:W-:Y:S05]  /*13300*/  @P0 BRA `(.L_x_233) ;  /* 0x0000022000000947 */ /* 0x000fea0003800000 */
[----:B------:R-:W1:Y:S01]  /*13310*/  S2R R0, SR_CTAID.X ;  /* 0x0000000000007919 */ /* 0x000e620000002500 */
[----:B------:R-:W-:-:S05]  /*13320*/  MOV R2, c[0x0][0x4e8] ;  /* 0x00013a0000027a02 */ /* 0x000fca0000000f00 */
[----:B------:R-:W-:Y:S01]  /*13330*/  IMAD R3, R2, c[0x0][0x388], RZ ;  /* 0x0000e20002037a24 */ /* 0x000fe200078e02ff */
[----:B-1----:R-:W-:-:S04]  /*13340*/  LEA R0, R0, R7, 0x7 ;  /* 0x0000000700007211 */ /* 0x002fc800078e38ff */
[----:B------:R-:W-:-:S13]  /*13350*/  ISETP.GE.AND P0, PT, R0, R3, PT ;  /* 0x000000030000720c */ /* 0x000fda0003f06270 */
[----:B------:R-:W-:Y:S05]  /*13360*/  @P0 BRA `(.L_x_233) ;  /* 0x000001c000000947 */ /* 0x000fea0003800000 */
[----:B------:R-:W1:Y:S01]  /*13370*/  S2R R9, SR_CTAID.Y ;  /* 0x0000000000097919 */ /* 0x000e620000002600 */
[----:B------:R-:W-:Y:S02]  /*13380*/  ISETP.NE.AND P0, PT, R2, 0x1, PT ;  /* 0x000000010200780c */ /* 0x000fe40003f05270 */
[----:B------:R-:W-:-:S11]  /*13390*/  MOV R5, R0 ;  /* 0x0000000000057202 */ /* 0x000fd60000000f00 */
[----:B------:R-:W-:-:S05]  /*133a0*/  @P0 IMAD.HI.U32 R6, R0, c[0x0][0x4ec], RZ ;  /* 0x00013b0000060a27 */ /* 0x000fca00078e00ff */
[----:B------:R-:W-:Y:S02]  /*133b0*/  @P0 SHF.R.U32.HI R5, RZ, c[0x0][0x4f0], R6 ;  /* 0x00013c00ff050a19 */ /* 0x000fe40000011606 */
[----:B-1----:R-:W-:Y:S01]  /*133c0*/  SHF.R.S32.HI R4, RZ, 0x1f, R9 ;  /* 0x0000001fff047819 */ /* 0x002fe20000011409 */
[----:B------:R-:W-:-:S04]  /*133d0*/  IMAD.WIDE.U32 R2, R9, c[0x0][0x490], RZ ;  /* 0x0001240009027a25 */ /* 0x000fc800078e00ff */
[----:B------:R-:W-:Y:S02]  /*133e0*/  IMAD R4, R4, c[0x0][0x490], RZ ;  /* 0x0001240004047a24 */ /* 0x000fe400078e02ff */
[----:B------:R-:W-:Y:S02]  /*133f0*/  IMAD.MOV.U32 R12, RZ, RZ, R2 ;  /* 0x000000ffff0c7224 */ /* 0x000fe400078e0002 */
[----:B------:R-:W-:Y:S01]  /*13400*/  IMAD R13, R9, c[0x0][0x494], R4 ;  /* 0x00012500090d7a24 */ /* 0x000fe200078e0204 */
[----:B------:R-:W-:-:S04]  /*13410*/  IADD3 R9, -R5, RZ, RZ ;  /* 0x000000ff05097210 */ /* 0x000fc80007ffe1ff */
[----:B------:R-:W-:Y:S01]  /*13420*/  IADD3 R13, R3, R13, RZ ;  /* 0x0000000d030d7210 */ /* 0x000fe20007ffe0ff */
[----:B------:R-:W-:Y:S02]  /*13430*/  IMAD R3, R11, c[0x0][0x498], RZ ;  /* 0x000126000b037a24 */ /* 0x000fe400078e02ff */
[----:B------:R-:W-:Y:S02]  /*13440*/  IMAD R4, R9, c[0x0][0x4e8], R0 ;  /* 0x00013a0009047a24 */ /* 0x000fe400078e0200 */
[----:B------:R-:W-:-:S03]  /*13450*/  IMAD.WIDE.U32 R12, R8, c[0x0][0x498], R12 ;  /* 0x00012600080c7a25 */ /* 0x000fc600078e000c */
[----:B------:R-:W-:Y:S01]  /*13460*/  SHF.R.S32.HI R2, RZ, 0x1f, R4 ;  /* 0x0000001fff027819 */ /* 0x000fe20000011404 */
[----:B------:R-:W-:Y:S01]  /*13470*/  IMAD R0, R8, c[0x0][0x49c], R3 ;  /* 0x0001270008007a24 */ /* 0x000fe200078e0203 */
[----:B------:R-:W-:Y:S02]  /*13480*/  SHF.R.S32.HI R3, RZ, 0x1f, R5 ;  /* 0x0000001fff037819 */ /* 0x000fe40000011405 */
[----:B------:R-:W-:Y:S01]  /*13490*/  IADD3 R12, P0, R5, R12, RZ ;  /* 0x0000000c050c7210 */ /* 0x000fe20007f1e0ff */
[----:B------:R-:W-:-:S03]  /*134a0*/  IMAD R5, R2, c[0x0][0x488], RZ ;  /* 0x0001220002057a24 */ /* 0x000fc600078e02ff */
[----:B------:R-:W-:Y:S01]  /*134b0*/  IADD3.X R13, R3, R13, R0, P0, !PT ;  /* 0x0000000d030d7210 */ /* 0x000fe200007fe400 */
[----:B------:R-:W-:-:S04]  /*134c0*/  IMAD R5, R4, c[0x0][0x48c], R5 ;  /* 0x0001230004057a24 */ /* 0x000fc800078e0205 */
[----:B------:R-:W-:-:S05]  /*134d0*/  IMAD.WIDE.U32 R12, R4, c[0x0][0x488], R12 ;  /* 0x00012200040c7a25 */ /* 0x000fca00078e000c */
[----:B------:R-:W-:Y:S02]  /*134e0*/  IADD3 R5, R13, R5, RZ ;  /* 0x000000050d057210 */ /* 0x000fe40007ffe0ff */
[----:B------:R-:W-:-:S04]  /*134f0*/  LEA R2, P0, R12, c[0x0][0x450], 0x2 ;  /* 0x000114000c027a11 */ /* 0x000fc800078010ff */
[----:B------:R-:W-:Y:S01]  /*13500*/  LEA.HI.X R3, R12, c[0x0][0x454], R5, 0x2, P0 ;  /* 0x000115000c037a11 */ /* 0x000fe200000f1405 */
[----:B------:R-:W-:-:S05]  /*13510*/  IMAD.MOV.U32 R5, RZ, RZ, -0x800000 ;  /* 0xff800000ff057424 */ /* 0x000fca00078e00ff */
[----:B------:R1:W-:Y:S03]  /*13520*/  STG.E [R2.64], R5 ;  /* 0x0000000502007986 */ /* 0x0003e6000c101908 */
.L_x_233:
[----:B------:R-:W-:Y:S05]  /*13530*/  BSYNC B0 ;  /* 0x0000000000007941 */ /* 0x000fea0003800000 */
.L_x_232:
[----:B------:R-:W2:Y:S01]  /*13540*/  S2R R12, SR_CTAID.Y ;  /* 0x00000000000c7919 */ /* 0x000ea20000002600 */
[----:B------:R-:W-:Y:S01]  /*13550*/  SHF.R.S32.HI R4, RZ, 0x1f, R7 ;  /* 0x0000001fff047819 */ /* 0x000fe20000011407 */
[----:B------:R-:W-:Y:S01]  /*13560*/  IMAD R11, R11, c[0x0][0x3f0], RZ ;  /* 0x0000fc000b0b7a24 */ /* 0x000fe200078e02ff */
[----:B-1----:R-:W-:Y:S01]  /*13570*/  MOV R3, c[0x0][0x4e8] ;  /* 0x00013a0000037a02 */ /* 0x002fe20000000f00 */
[----:B------:R-:W1:Y:S01]  /*13580*/  S2R R5, SR_CTAID.X ;  /* 0x0000000000057919 */ /* 0x000e620000002500 */
[----:B------:R-:W-:Y:S01]  /*13590*/  LEA.HI R4, R4, R7, RZ, 0x2 ;  /* 0x0000000704047211 */ /* 0x000fe200078f10ff */
[----:B------:R-:W-:Y:S01]  /*135a0*/  BSSY B0, `(.L_x_234) ;  /* 0x0000038000007945 */ /* 0x000fe20003800000 */
[C---:B------:R-:W-:Y:S01]  /*135b0*/  ISETP.NE.AND P0, PT, R3.reuse, 0x1, PT ;  /* 0x000000010300780c */ /* 0x040fe20003f05270 */
[----:B------:R-:W-:Y:S01]  /*135c0*/  IMAD R3, R3, c[0x0][0x388], RZ ;  /* 0x0000e20003037a24 */ /* 0x000fe200078e02ff */
[----:B------:R-:W-:Y:S02]  /*135d0*/  LOP3.LUT R2, R4, 0xfffffffc, RZ, 0xc0, !PT ;  /* 0xfffffffc04027812 */ /* 0x000fe400078ec0ff */
[----:B------:R-:W-:-:S03]  /*135e0*/  SHF.R.S32.HI R4, RZ, 0x2, R4 ;  /* 0x00000002ff047819 */ /* 0x000fc60000011404 */
[----:B------:R-:W-:-:S05]  /*135f0*/  IMAD.IADD R7, R7, 0x1, -R2 ;  /* 0x0000000107077824 */ /* 0x000fca00078e0a02 */
[CC--:B------:R-:W-:Y:S02]  /*13600*/  LEA R6, R7.reuse, R4.reuse, 0x5 ;  /* 0x0000000407067211 */ /* 0x0c0fe400078e28ff */
[----:B------:R-:W-:Y:S02]  /*13610*/  SHF.L.U32 R7, R7, 0x3, RZ ;  /* 0x0000000307077819 */ /* 0x000fe400000006ff */
[----:B--2---:R-:W-:Y:S01]  /*13620*/  SHF.R.S32.HI R0, RZ, 0x1f, R12 ;  /* 0x0000001fff007819 */ /* 0x004fe2000001140c */
[C---:B-1----:R-:W-:Y:S01]  /*13630*/  IMAD R6, R5.reuse, 0x80, R6 ;  /* 0x0000008005067824 */ /* 0x042fe200078e0206 */
[----:B------:R-:W-:-:S03]  /*13640*/  LEA R4, R5, R4, 0x7 ;  /* 0x0000000405047211 */ /* 0x000fc600078e38ff */
[----:B------:R-:W-:Y:S01]  /*13650*/  IMAD R9, R0, c[0x0][0x3e8], RZ ;  /* 0x0000fa0000097a24 */ /* 0x000fe200078e02ff */
[----:B------:R-:W-:Y:S01]  /*13660*/  IADD3 R5, R7, 0x40, RZ ;  /* 0x0000004007057810 */ /* 0x000fe20007ffe0ff */
[----:B------:R-:W-:-:S04]  /*13670*/  @P0 IMAD.HI.U32 R2, R6, c[0x0][0x4ec], RZ ;  /* 0x00013b0006020a27 */ /* 0x000fc800078e00ff */
[C---:B------:R-:W-:Y:S02]  /*13680*/  IMAD R9, R12.reuse, c[0x0][0x3ec], R9 ;  /* 0x0000fb000c097a24 */ /* 0x040fe400078e0209 */
[----:B------:R-:W-:-:S04]  /*13690*/  IMAD.WIDE.U32 R12, R12, c[0x0][0x3e8], RZ ;  /* 0x0000fa000c0c7a25 */ /* 0x000fc800078e00ff */
[----:B------:R-:W-:Y:S01]  /*136a0*/  IMAD R0, R8, c[0x0][0x3f4], R11 ;  /* 0x0000fd0008007a24 */ /* 0x000fe200078e020b */
[----:B------:R-:W-:Y:S01]  /*136b0*/  IADD3 R13, R13, R9, RZ ;  /* 0x000000090d0d7210 */ /* 0x000fe20007ffe0ff */
[----:B------:R-:W-:Y:S01]  /*136c0*/  IMAD.MOV.U32 R9, RZ, RZ, R6 ;  /* 0x000000ffff097224 */ /* 0x000fe200078e0006 */
[----:B------:R-:W-:-:S03]  /*136d0*/  @P0 SHF.R.U32.HI R9, RZ, c[0x0][0x4f0], R2 ;  /* 0x00013c00ff090a19 */ /* 0x000fc60000011602 */
[----:B------:R-:W-:Y:S01]  /*136e0*/  IMAD.WIDE.U32 R12, R8, c[0x0][0x3f0], R12 ;  /* 0x0000fc00080c7a25 */ /* 0x000fe200078e000c */
[----:B------:R-:W-:Y:S02]  /*136f0*/  SHF.R.S32.HI R2, RZ, 0x1f, R9 ;  /* 0x0000001fff027819 */ /* 0x000fe40000011409 */
[----:B------:R-:W-:Y:S01]  /*13700*/  IADD3 R11, -R9, RZ, RZ ;  /* 0x000000ff090b7210 */ /* 0x000fe20007ffe1ff */
[----:B------:R-:W-:Y:S02]  /*13710*/  IMAD.IADD R13, R13, 0x1, R0 ;  /* 0x000000010d0d7824 */ /* 0x000fe400078e0200 */
[----:B------:R-:W-:Y:S02]  /*13720*/  IMAD R2, R2, c[0x0][0x3e0], RZ ;  /* 0x0000f80002027a24 */ /* 0x000fe400078e02ff */
[----:B------:R-:W-:Y:S01]  /*13730*/  IMAD R11, R11, c[0x0][0x4e8], R6 ;  /* 0x00013a000b0b7a24 */ /* 0x000fe200078e0206 */
[----:B------:R-:W-:Y:S01]  /*13740*/  IADD3 R6, R7, 0x20, RZ ;  /* 0x0000002007067810 */ /* 0x000fe20007ffe0ff */
[----:B------:R-:W-:-:S03]  /*13750*/  IMAD.WIDE.U32 R12, R9, c[0x0][0x3e0], R12 ;  /* 0x0000f800090c7a25 */ /* 0x000fc600078e000c */
[----:B------:R-:W-:Y:S01]  /*13760*/  SHF.R.S32.HI R0, RZ, 0x1f, R11 ;  /* 0x0000001fff007819 */ /* 0x000fe2000001140b */
[----:B------:R-:W-:-:S04]  /*13770*/  IMAD R9, R9, c[0x0][0x3e4], R2 ;  /* 0x0000f90009097a24 */ /* 0x000fc800078e0202 */
[----:B------:R-:W-:Y:S01]  /*13780*/  IMAD R0, R0, c[0x0][0x3d8], RZ ;  /* 0x0000f60000007a24 */ /* 0x000fe200078e02ff */
[----:B------:R-:W-:-:S03]  /*13790*/  IADD3 R13, R13, R9, RZ ;  /* 0x000000090d0d7210 */ /* 0x000fc60007ffe0ff */
[C---:B------:R-:W-:Y:S02]  /*137a0*/  IMAD R0, R11.reuse, c[0x0][0x3dc], R0 ;  /* 0x0000f7000b007a24 */ /* 0x040fe400078e0200 */
[----:B------:R-:W-:-:S04]  /*137b0*/  IMAD.WIDE.U32 R8, R11, c[0x0][0x3d8], R12 ;  /* 0x0000f6000b087a25 */ /* 0x000fc800078e000c */
[----:B------:R-:W-:Y:S01]  /*137c0*/  IMAD.IADD R11, R9, 0x1, R0 ;  /* 0x00000001090b7824 */ /* 0x000fe200078e0200 */
[----:B------:R-:W-:-:S04]  /*137d0*/  LEA R9, P0, R8, c[0x0][0x380], 0x1 ;  /* 0x0000e00008097a11 */ /* 0x000fc800078008ff */
[----:B------:R-:W-:Y:S01]  /*137e0*/  LEA.HI.X R8, R8, c[0x0][0x384], R11, 0x1, P0 ;  /* 0x0000e10008087a11 */ /* 0x000fe200000f0c0b */
[----:B------:R1:W2:Y:S01]  /*137f0*/  SHFL.IDX PT, R10, R9, RZ, 0x1c1f ;  /* 0x001c1fff090a7589 */ /* 0x0002a200000e0000 */
[----:B------:R-:W-:-:S03]  /*13800*/  ISETP.GE.AND P0, PT, R4, R3, PT ;  /* 0x000000030400720c */ /* 0x000fc60003f06270 */
[----:B------:R1:W3:Y:S10]  /*13810*/  SHFL.IDX PT, R11, R8, RZ, 0x1c1f ;  /* 0x001c1fff080b7589 */ /* 0x0002f400000e0000 */
[----:B------:R-:W-:Y:S05]  /*13820*/  @P0 BRA `(.L_x_235) ;  /* 0x000000f000000947 */ /* 0x000fea0003800000 */
[----:B------:R-:W-:Y:S02]  /*13830*/  ISETP.GE.AND P1, PT, R6, c[0x0][0x3c8], PT ;  /* 0x0000f20006007a0c */ /* 0x000fe40003f26270 */
[----:B------:R-:W-:-:S02]  /*13840*/  ISETP.GE.AND P0, PT, R5, c[0x0][0x3c8], PT ;  /* 0x0000f20005007a0c */ /* 0x000fc40003f06270 */
        /* <DEDUP_REMOVED lines=13> */
.L_x_235:
[----:B------:R-:W-:Y:S05]  /*13920*/  BSYNC B0 ;  /* 0x0000000000007941 */ /* 0x000fea0003800000 */
.L_x_234:
[----:B------:R-:W-:Y:S01]  /*13930*/  IADD3 R0, R4, 0x20, RZ ;  /* 0x0000002004007810 */ /* 0x000fe20007ffe0ff */
[----:B--23--:R2:W3:Y:S01]  /*13940*/  SHFL.IDX PT, R11, R8, 0x1, 0x1c1f ;  /* 0x003c1f00080b7f89 */ /* 0x00c4e200000e0000 */
        /* <DEDUP_REMOVED lines=19> */
.L_x_237:
[----:B------:R-:W-:Y:S05]  /*13a80*/  BSYNC B0 ;  /* 0x0000000000007941 */ /* 0x000fea0003800000 */
.L_x_236:
[----:B------:R-:W-:Y:S01]  /*13a90*/  IADD3 R0, R4, 0x40, RZ ;  /* 0x0000004004007810 */ /* 0x000fe20007ffe0ff */
[----:B---3--:R3:W1:Y:S01]  /*13aa0*/  SHFL.IDX PT, R11, R8, 0x2, 0x1c1f ;  /* 0x005c1f00080b7f89 */ /* 0x00866200000e0000 */
        /* <DEDUP_REMOVED lines=19> */
.L_x_239:
[----:B------:R-:W-:Y:S05]  /*13be0*/  BSYNC B0 ;  /* 0x0000000000007941 */ /* 0x000fea0003800000 */
.L_x_238:
[----:B------:R-:W-:Y:S01]  /*13bf0*/  IADD3 R4, R4, 0x60, RZ ;  /* 0x0000006004047810 */ /* 0x000fe20007ffe0ff */
[----:B-1----:R1:W2:Y:S03]  /*13c00*/  SHFL.IDX PT, R11, R8, 0x3, 0x1c1f ;  /* 0x007c1f00080b7f89 */ /* 0x0022a600000e0000 */
[----:B------:R-:W-:Y:S01]  /*13c10*/  ISETP.GE.AND P0, PT, R4, R3, PT ;  /* 0x000000030400720c */ /* 0x000fe20003f06270 */
[----:B----4-:R1:W4:-:S12]  /*13c20*/  SHFL.IDX PT, R10, R9, 0x3, 0x1c1f ;  /* 0x007c1f00090a7f89 */ /* 0x01031800000e0000 */
[----:B------:R-:W-:Y:S05]  /*13c30*/  @P0 EXIT ;  /* 0x000000000000094d */ /* 0x000fea0003800000 */
[----:B------:R-:W-:Y:S02]  /*13c40*/  ISETP.GE.AND P0, PT, R6, c[0x0][0x3c8], PT ;  /* 0x0000f20006007a0c */ /* 0x000fe40003f06270 */
[----:B------:R-:W-:-:S11]  /*13c50*/  ISETP.GE.AND P1, PT, R7, c[0x0][0x3c8], PT ;  /* 0x0000f20007007a0c */ /* 0x000fd60003f26270 */
[----:B------:R-:W-:-:S04]  /*13c60*/  @!P0 SHF.R.S32.HI R3, RZ, 0x1f, R6 ;  /* 0x0000001fff038819 */ /* 0x000fc80000011406 */
[----:B------:R-:W-:Y:S01]  /*13c70*/  @!P0 LEA.HI R3, R3, R6, RZ, 0x3 ;  /* 0x0000000603038211 */ /* 0x000fe200078f18ff */
[----:B--2-4-:R-:W-:-:S03]  /*13c80*/  @!P1 IMAD.WIDE R6, R7, 0x2, R10 ;  /* 0x0000000207069825 */ /* 0x014fc600078e020a */
[----:B------:R-:W-:Y:S02]  /*13c90*/  @!P0 LOP3.LUT R3, R3, 0xfffffff8, RZ, 0xc0, !PT ;  /* 0xfffffff803038812 */ /* 0x000fe400078ec0ff */
[----:B------:R2:W-:Y:S03]  /*13ca0*/  @!P1 ST.E.128 [R6.64], RZ ;  /* 0x000000ff06009985 */ /* 0x0005e6000c101d08 */
[----:B------:R-:W-:-:S05]  /*13cb0*/  @!P0 IMAD.WIDE R2, R3, 0x2, R10 ;  /* 0x0000000203028825 */ /* 0x000fca00078e020a */
[----:B------:R2:W-:Y:S01]  /*13cc0*/  @!P0 ST.E.128 [R2.64], RZ ;  /* 0x000000ff02008985 */ /* 0x0005e2000c101d08 */
[----:B------:R-:W-:-:S13]  /*13cd0*/  ISETP.GE.AND P0, PT, R5, c[0x0][0x3c8], PT ;  /* 0x0000f20005007a0c */ /* 0x000fda0003f06270 */
[----:B------:R-:W-:Y:S05]  /*13ce0*/  @P0 EXIT ;  /* 0x000000000000094d */ /* 0x000fea0003800000 */
[----:B------:R-:W-:-:S04]  /*13cf0*/  SHF.R.S32.HI R0, RZ, 0x1f, R5 ;  /* 0x0000001fff007819 */ /* 0x000fc80000011405 */
[----:B------:R-:W-:-:S04]  /*13d00*/  LEA.HI R0, R0, R5, RZ, 0x3 ;  /* 0x0000000500007211 */ /* 0x000fc800078f18ff */
[----:B--2---:R-:W-:-:S05]  /*13d10*/  LOP3.LUT R3, R0, 0xfffffff8, RZ, 0xc0, !PT ;  /* 0xfffffff800037812 */ /* 0x004fca00078ec0ff */
[----:B------:R-:W-:-:S05]  /*13d20*/  IMAD.WIDE R10, R3, 0x2, R10 ;  /* 0x00000002030a7825 */ /* 0x000fca00078e020a */
[----:B------:R-:W-:Y:S01]  /*13d30*/  ST.E.128 [R10.64], RZ ;  /* 0x000000ff0a007985 */ /* 0x000fe2000c101d08 */
[----:B------:R-:W-:Y:S05]  /*13d40*/  EXIT ;  /* 0x000000000000794d */ /* 0x000fea0003800000 */
.L_x_240:
        /* <DEDUP_REMOVED lines=11> */
.L_x_757:


//--------------------- .text._ZN7cutlass13device_kernelIN5flash19enable_sm80_to_sm89INS1_16FlashAttnFwdSm80INS1_25CollectiveMainloopFwdSm80ILi4ELi1ELb0EN4cute5tupleIJNS5_1CILi128EEENS7_ILi48EEENS7_ILi96EEEEEELi96ENS_10bfloat16_tEfNS_4arch4Sm80ELb0ELb1ELb1ELb1ELb0ELb0ELb1ELb0EEENS1_21CollectiveEpilogueFwdINS6_IJS8_SA_S9_EEENS6_IJNS7_ILi1EEESI_SI_EEESC_SE_Li128ELb1ELb1ELb0ELb0EEENS1_19SingleTileSchedulerILb1ELb0ELb1ELi128EEEEEEEEEvNT_6ParamsE --------------------------
	.section	.text._ZN7cutlass13device_kernelIN5flash19enable_sm80_to_sm89INS1_16FlashAttnFwdSm80INS1_25CollectiveMainloopFwdSm80ILi4ELi1ELb0EN4cute5tupleIJNS5_1CILi128EEENS7_ILi48EEENS7_ILi96EEEEEELi96ENS_10bfloat16_tEfNS_4arch4Sm80ELb0ELb1ELb1ELb1ELb0ELb0ELb1ELb0EEENS1_21CollectiveEpilogueFwdINS6_IJS8_SA_S9_EEENS6_IJNS7_ILi1EEESI_SI_EEESC_SE_Li128ELb1ELb1ELb0ELb0EEENS1_19SingleTileSchedulerILb1ELb0ELb1ELi128EEEEEEEEEvNT_6ParamsE,"ax",@progbits
	.sectioninfo	@"SHI_REGISTERS=255"
	.align	128
.text._ZN7cutlass13device_kernelIN5flash19enable_sm80_to_sm89INS1_16FlashAttnFwdSm80INS1_25CollectiveMainloopFwdSm80ILi4ELi1ELb0EN4cute5tupleIJNS5_1CILi128EEENS7_ILi48EEENS7_ILi96EEEEEELi96ENS_10bfloat16_tEfNS_4arch4Sm80ELb0ELb1ELb1ELb1ELb0ELb0ELb1ELb0EEENS1_21CollectiveEpilogueFwdINS6_IJS8_SA_S9_EEENS6_IJNS7_ILi1EEESI_SI_EEESC_SE_Li128ELb1ELb1ELb0ELb0EEENS1_19SingleTileSchedulerILb1ELb0ELb1ELi128EEEEEEEEEvNT_6ParamsE:
        .type           _ZN7cutlass13device_kernelIN5flash19enable_sm80_to_sm89INS1_16FlashAttnFwdSm80INS1_25CollectiveMainloopFwdSm80ILi4ELi1ELb0EN4cute5tupleIJNS5_1CILi128EEENS7_ILi48EEENS7_ILi96EEEEEELi96ENS_10bfloat16_tEfNS_4arch4Sm80ELb0ELb1ELb1ELb1ELb0ELb0ELb1ELb0EEENS1_21CollectiveEpilogueFwdINS6_IJS8_SA_S9_EEENS6_IJNS7_ILi1EEESI_SI_EEESC_SE_Li128ELb1ELb1ELb0ELb0EEENS1_19SingleTileSchedulerILb1ELb0ELb1ELi128EEEEEEEEEvNT_6ParamsE,@function
        .size           _ZN7cutlass13device_kernelIN5flash19enable_sm80_to_sm89INS1_16FlashAttnFwdSm80INS1_25CollectiveMainloopFwdSm80ILi4ELi1ELb0EN4cute5tupleIJNS5_1CILi128EEENS7_ILi48EEENS7_ILi96EEEEEELi96ENS_10bfloat16_tEfNS_4arch4Sm80ELb0ELb1ELb1ELb1ELb0ELb0ELb1ELb0EEENS1_21CollectiveEpilogueFwdINS6_IJS8_SA_S9_EEENS6_IJNS7_ILi1EEESI_SI_EEESC_SE_Li128ELb1ELb1ELb0ELb0EEENS1_19SingleTileSchedulerILb1ELb0ELb1ELi128EEEEEEEEEvNT_6ParamsE,(.L_x_758 - _ZN7cutlass13device_kernelIN5flash19enable_sm80_to_sm89INS1_16FlashAttnFwdSm80INS1_25CollectiveMainloopFwdSm80ILi4ELi1ELb0EN4cute5tupleIJNS5_1CILi128EEENS7_ILi48EEENS7_ILi96EEEEEELi96ENS_10bfloat16_tEfNS_4arch4Sm80ELb0ELb1ELb1ELb1ELb0ELb0ELb1ELb0EEENS1_21CollectiveEpilogueFwdINS6_IJS8_SA_S9_EEENS6_IJNS7_ILi1EEESI_SI_EEESC_SE_Li128ELb1ELb1ELb0ELb0EEENS1_19SingleTileSchedulerILb1ELb0ELb1ELi128EEEEEEEEEvNT_6ParamsE)
        .other          _ZN7cutlass13device_kernelIN5flash19enable_sm80_to_sm89INS1_16FlashAttnFwdSm80INS1_25CollectiveMainloopFwdSm80ILi4ELi1ELb0EN4cute5tupleIJNS5_1CILi128EEENS7_ILi48EEENS7_ILi96EEEEEELi96ENS_10bfloat16_tEfNS_4arch4Sm80ELb0ELb1ELb1ELb1ELb0ELb0ELb1ELb0EEENS1_21CollectiveEpilogueFwdINS6_IJS8_SA_S9_EEENS6_IJNS7_ILi1EEESI_SI_EEESC_SE_Li128ELb1ELb1ELb0ELb0EEENS1_19SingleTileSchedulerILb1ELb0ELb1ELi128EEEEEEEEEvNT_6ParamsE,@"STO_CUDA_ENTRY STV_DEFAULT"
_ZN7cutlass13device_kernelIN5flash19enable_sm80_to_sm89INS1_16FlashAttnFwdSm80INS1_25CollectiveMainloopFwdSm80ILi4ELi1ELb0EN4cute5tupleIJNS5_1CILi128EEENS7_ILi48EEENS7_ILi96EEEEEELi96ENS_10bfloat16_tEfNS_4arch4Sm80ELb0ELb1ELb1ELb1ELb0ELb0ELb1ELb0EEENS1_21CollectiveEpilogueFwdINS6_IJS8_SA_S9_EEENS6_IJNS7_ILi1EEESI_SI_EEESC_SE_Li128ELb1ELb1ELb0ELb0EEENS1_19SingleTileSchedulerILb1ELb0ELb1ELi128EEEEEEEEEvNT_6ParamsE:
[----:B------:R-:W-:Y:S02]  /*0000*/  MOV R1, c[0x0][0x28] ;  /* 0x00000a0000017a02 */ /* 0x000fe40000000f00 */
[----:B------:R-:W1:Y:S01]  /*0010*/  S2R R129, SR_TID.X ;  /* 0x0000000000817919 */ /* 0x000e620000002100 */
[----:B------:R-:W-:Y:S01]  /*0020*/  IMAD.MOV.U32 R29, RZ, RZ, 0x4 ;  /* 0x00000004ff1d7424 */ /* 0x000fe200078e00ff */
[----:B------:R-:W2:Y:S01]  /*0030*/  S2UR UR4, SR_CTAID.X ;  /* 0x00000000000479c3 */ /* 0x000ea20000002500 */
[----:B------:R-:W-:Y:S01]  /*0040*/  ULDC.64 UR8, c[0x0][0x118] ;  /* 0x0000460000087ab9 */ /* 0x000fe20000000a00 */
[----:B------:R-:W3:Y:S01]  /*0050*/  S2R R5, SR_CTAID.Z ;  /* 0x0000000000057919 */ /* 0x000ee20000002700 */
[----:B------:R-:W-:Y:S02]  /*0060*/  IADD3 R1, R1, -0x70, RZ ;  /* 0xffffff9001017810 */ /* 0x000fe40007ffe0ff */
[----:B-1----:R-:W-:Y:S01]  /*0070*/  SHF.R.U32.HI R0, RZ, 0x5, R129 ;  /* 0x00000005ff007819 */ /* 0x002fe20000011681 */
[----:B---3--:R-:W-:-:S05]  /*0080*/  IMAD.WIDE R2, R5, R29, c[0x0][0x568] ;  /* 0x00015a0005027625 */ /* 0x008fca00078e021d */
[----:B------:R-:W1:Y:S02]  /*0090*/  SHFL.IDX PT, R0, R0, RZ, 0x1f ;  /* 0x00001fff00007589 */ /* 0x000e6400000e0000 */
[----:B-1----:R-:W-:-:S13]  /*00a0*/  ISETP.NE.AND P0, PT, R0, RZ, PT ;  /* 0x000000ff0000720c */ /* 0x002fda0003f05270 */
[----:B--2---:R-:W-:Y:S05]  /*00b0*/  @!P0 BRA `(.L_x_241) ;  /* 0x0000015000008947 */ /* 0x004fea0003800000 */
[----:B------:R-:W-:-:S04]  /*00c0*/  ISETP.NE.U32.AND P0, PT, RZ, c[0x0][0x568], PT ;  /* 0x00015a00ff007a0c */ /* 0x000fc80003f05070 */
[----:B------:R-:W-:-:S13]  /*00d0*/  ISETP.NE.AND.EX P0, PT, RZ, c[0x0][0x56c], PT, P0 ;  /* 0x00015b00ff007a0c */ /* 0x000fda0003f05300 */
[----:B------:R-:W-:Y:S05]  /*00e0*/  @!P0 BRA `(.L_x_242) ;  /* 0x0000002000008947 */ /* 0x000fea0003800000 */
[----:B------:R1:W5:Y:S01]  /*00f0*/  LDG.E R0, [R2.64] ;  /* 0x0000000802007981 */ /* 0x000362000c1e1900 */
[----:B------:R-:W-:Y:S05]  /*0100*/  BRA `(.L_x_243) ;  /* 0x0000009000007947 */ /* 0x000fea0003800000 */
.L_x_242:
        /* <DEDUP_REMOVED lines=8> */
.L_x_244:
[----:B------:R-:W-:-:S04]  /*0190*/  MOV R0, c[0x0][0x54c] ;  /* 0x0001530000007a02 */ /* 0x000fc80000000f00 */
.L_x_243:
[----:B------:R-:W-:Y:S01]  /*01a0*/  USHF.L.U32 UR4, UR4, 0x7, URZ ;  /* 0x0000000704047899 */ /* 0x000fe2000800063f */
[----:B-----5:R-:W-:-:S05]  /*01b0*/  IMAD R0, R0, c[0x0][0x548], RZ ;  /* 0x0001520000007a24 */ /* 0x020fca00078e02ff */
[----:B------:R-:W-:-:S04]  /*01c0*/  MOV R10, UR4 ;  /* 0x00000004000a7c02 */ /* 0x000fc80008000f00 */
[----:B------:R-:W-:-:S04]  /*01d0*/  ISETP.GE.AND P0, PT, R10, R0, PT ;  /* 0x000000000a00720c */ /* 0x000fc80003f06270 */
[----:B------:R-:W-:-:S05]  /*01e0*/  SEL R0, R5, 0xffffffff, !P0 ;  /* 0xffffffff05007807 */ /* 0x000fca0004000000 */
[----:B------:R2:W-:Y:S01]  /*01f0*/  STL [R1+0x6c], R0 ;  /* 0x00006c0001007387 */ /* 0x0005e20000100800 */
[----:B------:R-:W-:Y:S05]  /*0200*/  BRA `(.L_x_245) ;  /* 0x0000014000007947 */ /* 0x000fea0003800000 */
.L_x_241:
[----:B------:R-:W-:-:S04]  /*0210*/  ISETP.NE.U32.AND P0, PT, RZ, c[0x0][0x568], PT ;  /* 0x00015a00ff007a0c */ /* 0x000fc80003f05070 */
[----:B------:R-:W-:-:S13]  /*0220*/  ISETP.NE.AND.EX P0, PT, RZ, c[0x0][0x56c], PT, P0 ;  /* 0x00015b00ff007a0c */ /* 0x000fda0003f05300 */
[----:B------:R-:W-:Y:S05]  /*0230*/  @!P0 BRA `(.L_x_246) ;  /* 0x0000002000008947 */ /* 0x000fea0003800000 */
[----:B------:R1:W5:Y:S01]  /*0240*/  LDG.E R0, [R2.64] ;  /* 0x0000000802007981 */ /* 0x000362000c1e1900 */
[----:B------:R-:W-:Y:S05]  /*0250*/  BRA `(.L_x_247) ;  /* 0x0000009000007947 */ /* 0x000fea0003800000 */
.L_x_246:
        /* <DEDUP_REMOVED lines=8> */
.L_x_248:
[----:B------:R-:W-:-:S04]  /*02e0*/  MOV R0, c[0x0][0x54c] ;  /* 0x0001530000007a02 */ /* 0x000fc80000000f00 */
.L_x_247:
[----:B------:R-:W-:Y:S01]  /*02f0*/  USHF.L.U32 UR4, UR4, 0x7, URZ ;  /* 0x0000000704047899 */ /* 0x000fe2000800063f */
[----:B-----5:R-:W-:-:S05]  /*0300*/  IMAD R0, R0, c[0x0][0x548], RZ ;  /* 0x0001520000007a24 */ /* 0x020fca00078e02ff */
[----:B------:R-:W-:-:S04]  /*0310*/  MOV R10, UR4 ;  /* 0x00000004000a7c02 */ /* 0x000fc80008000f00 */
[----:B------:R-:W-:-:S04]  /*0320*/  ISETP.GE.AND P0, PT, R10, R0, PT ;  /* 0x000000000a00720c */ /* 0x000fc80003f06270 */
[----:B------:R-:W-:-:S05]  /*0330*/  SEL R0, R5, 0xffffffff, !P0 ;  /* 0xffffffff05007807 */ /* 0x000fca0004000000 */
[----:B------:R2:W-:Y:S04]  /*0340*/  STL [R1+0x6c], R0 ;  /* 0x00006c0001007387 */ /* 0x0005e80000100800 */
.L_x_245:
[----:B------:R-:W3:Y:S02]  /*0350*/  LDL R48, [R1+0x6c] ;  /* 0x00006c0001307983 */ /* 0x000ee40000100800 */
[----:B---3--:R-:W-:-:S13]  /*0360*/  ISETP.GE.AND P0, PT, R48, RZ, PT ;  /* 0x000000ff3000720c */ /* 0x008fda0003f06270 */
[----:B------:R-:W-:Y:S05]  /*0370*/  @!P0 EXIT ;  /* 0x000000000000894d */ /* 0x000fea0003800000 */
[----:B------:R-:W-:Y:S01]  /*0380*/  ISETP.NE.U32.AND P0, PT, RZ, c[0x0][0x370], PT ;  /* 0x0000dc00ff007a0c */ /* 0x000fe20003f05070 */
[----:B------:R-:W-:Y:S01]  /*0390*/  IMAD.MOV.U32 R11, RZ, RZ, RZ ;  /* 0x000000ffff0b7224 */ /* 0x000fe200078e00ff */
[----:B------:R-:W-:Y:S01]  /*03a0*/  ISETP.NE.U32.AND P2, PT, RZ, c[0x0][0x360], PT ;  /* 0x0000d800ff007a0c */ /* 0x000fe20003f45070 */
[----:B------:R-:W-:Y:S01]  /*03b0*/  CS2R R12, SRZ ;  /* 0x00000000000c7805 */ /* 0x000fe2000001ff00 */
[----:B------:R-:W-:Y:S01]  /*03c0*/  ISETP.NE.AND.EX P1, PT, RZ, c[0x0][0x374], PT, P0 ;  /* 0x0000dd00ff007a0c */ /* 0x000fe20003f25300 */
[CC--:B------:R-:W-:Y:S01]  /*03d0*/  IMAD.WIDE R4, R48.reuse, R29.reuse, c[0x0][0x348] ;  /* 0x0000d20030047625 */ /* 0x0c0fe200078e021d */
[----:B------:R-:W-:Y:S02]  /*03e0*/  ISETP.NE.AND.EX P0, PT, RZ, c[0x0][0x364], PT, P2 ;  /* 0x0000d900ff007a0c */ /* 0x000fe40003f05320 */
[----:B------:R-:W-:Y:S01]  /*03f0*/  ISETP.NE.U32.AND P2, PT, RZ, c[0x0][0x348], PT ;  /* 0x0000d200ff007a0c */ /* 0x000fe20003f45070 */
[----:B-1----:R-:W-:Y:S01]  /*0400*/  IMAD.WIDE R2, R48, R29, c[0x0][0x350] ;  /* 0x0000d40030027625 */ /* 0x002fe200078e021d */
[----:B------:R-:W-:-:S02]  /*0410*/  ISETP.NE.U32.AND P3, PT, RZ, c[0x0][0x350], PT ;  /* 0x0000d400ff007a0c */ /* 0x000fc40003f65070 */
[----:B------:R-:W-:Y:S01]  /*0420*/  ISETP.NE.AND.EX P2, PT, RZ, c[0x0][0x34c], PT, P2 ;  /* 0x0000d300ff007a0c */ /* 0x000fe20003f45320 */
[----:B------:R-:W-:Y:S01]  /*0430*/  IMAD.MOV.U32 R229, RZ, RZ, c[0x0][0x168] ;  /* 0x00005a00ffe57624 */ /* 0x000fe200078e00ff */
[----:B------:R-:W-:-:S03]  /*0440*/  ISETP.NE.AND.EX P3, PT, RZ, c[0x0][0x354], PT, P3 ;  /* 0x0000d500ff007a0c */ /* 0x000fc60003f65330 */
[----:B------:R-:W-:-:S04]  /*0450*/  @P1 IMAD.WIDE R8, R48, R29, c[0x0][0x370] ;  /* 0x0000dc0030081625 */ /* 0x000fc800078e021d */
[----:B------:R-:W-:Y:S01]  /*0460*/  @P0 IMAD.WIDE R6, R48, R29, c[0x0][0x360] ;  /* 0x0000d80030060625 */ /* 0x000fe200078e021d */
[----:B------:R1:W5:Y:S04]  /*0470*/  @P1 LDG.E R11, [R8.64] ;  /* 0x00000008080b1981 */ /* 0x000368000c1e1900 */
[----:B------:R1:W5:Y:S04]  /*0480*/  @P2 LDG.E R13, [R4.64] ;  /* 0x00000008040d2981 */ /* 0x000368000c1e1900 */
[----:B------:R1:W5:Y:S04]  /*0490*/  @P3 LDG.E R12, [R2.64] ;  /* 0x00000008020c3981 */ /* 0x000368000c1e1900 */
[----:B------:R3:W5:Y:S02]  /*04a0*/  @P0 LDG.E R229, [R6.64] ;  /* 0x0000000806e50981 */ /* 0x000764000c1e1900 */
[----:B---3--:R-:W-:Y:S01]  /*04b0*/  IMAD.MOV.U32 R6, RZ, RZ, c[0x0][0x1d0] ;  /* 0x00007400ff067624 */ /* 0x008fe200078e00ff */
[----:B------:R-:W-:Y:S05]  /*04c0*/  @P0 BRA `(.L_x_249) ;  /* 0x0000004000000947 */ /* 0x000fea0003800000 */
[----:B-1----:R-:W-:Y:S05]  /*04d0*/  @!P2 BRA `(.L_x_249) ;  /* 0x000000300000a947 */ /* 0x002fea0003800000 */
[----:B--2---:R1:W2:Y:S04]  /*04e0*/  LDG.E R0, [R4.64] ;  /* 0x0000000804007981 */ /* 0x0042a8000c1e1900 */
[----:B-1----:R-:W2:Y:S02]  /*04f0*/  LDG.E R4, [R4.64+0x4] ;  /* 0x0000040804047981 */ /* 0x002ea4000c1e1900 */
[----:B--2--5:R-:W-:-:S02]  /*0500*/  IADD3 R229, -R0, R4, RZ ;  /* 0x0000000400e57210 */ /* 0x024fc40007ffe1ff */
.L_x_249:
[----:B-1----:R-:W-:-:S04]  /*0510*/  ISETP.NE.U32.AND P0, PT, RZ, c[0x0][0x368], PT ;  /* 0x0000da00ff007a0c */ /* 0x002fc80003f05070 */
[----:B------:R-:W-:-:S13]  /*0520*/  ISETP.NE.AND.EX P0, PT, RZ, c[0x0][0x36c], PT, P0 ;  /* 0x0000db00ff007a0c */ /* 0x000fda0003f05300 */
[----:B------:R-:W-:Y:S05]  /*0530*/  @!P0 BRA `(.L_x_250) ;  /* 0x0000003000008947 */ /* 0x000fea0003800000 */
[----:B------:R-:W-:-:S05]  /*0540*/  IMAD.WIDE R2, R48, R29, c[0x0][0x368] ;  /* 0x0000da0030027625 */ /* 0x000fca00078e021d */
[----:B------:R1:W5:Y:S01]  /*0550*/  LDG.E R6, [R2.64] ;  /* 0x0000000802067981 */ /* 0x000362000c1e1900 */
[----:B------:R-:W-:Y:S05]  /*0560*/  BRA `(.L_x_251) ;  /* 0x0000004000007947 */ /* 0x000fea0003800000 */
.L_x_250:
[----:B------:R-:W-:Y:S05]  /*0570*/  @!P3 BRA `(.L_x_251) ;  /* 0x000000300000b947 */ /* 0x000fea0003800000 */
[----:B------:R1:W3:Y:S04]  /*0580*/  LDG.E R6, [R2.64] ;  /* 0x0000000802067981 */ /* 0x0002e8000c1e1900 */
[----:B-1----:R-:W3:Y:S02]  /*0590*/  LDG.E R2, [R2.64+0x4] ;  /* 0x0000040802027981 */ /* 0x002ee4000c1e1900 */
[----:B---3--:R-:W-:Y:S02]  /*05a0*/  IADD3 R6, -R6, R2, RZ ;  /* 0x0000000206067210 */ /* 0x008fe40007ffe1ff */
.L_x_251:
[----:B--2---:R-:W-:Y:S01]  /*05b0*/  IMAD.MOV.U32 R0, RZ, RZ, c[0x0][0x2c4] ;  /* 0x0000b100ff007624 */ /* 0x004fe200078e00ff */
[----:B------:R-:W-:Y:S01]  /*05c0*/  LOP3.LUT R228, R228, 0xfffff7ff, RZ, 0xc0, !PT ;  /* 0xfffff7ffe4e47812 */ /* 0x000fe200078ec0ff */
[----:B------:R-:W-:Y:S02]  /*05d0*/  IMAD.MOV.U32 R185, RZ, RZ, R10 ;  /* 0x000000ffffb97224 */ /* 0x000fe400078e000a */
[----:B------:R-:W-:Y:S01]  /*05e0*/  IMAD.MOV.U32 R252, RZ, RZ, c[0x0][0x32c] ;  /* 0x0000cb00fffc7624 */ /* 0x000fe200078e00ff */
[----:B------:R-:W-:Y:S01]  /*05f0*/  ISETP.NE.AND P6, PT, R0, 0x1, PT ;  /* 0x000000010000780c */ /* 0x000fe20003fc5270 */
[----:B-----5:R-:W-:-:S02]  /*0600*/  IMAD.IADD R227, R6, 0x1, -R11 ;  /* 0x0000000106e37824 */ /* 0x020fc400078e0a0b */
[----:B------:R-:W-:Y:S01]  /*0610*/  IMAD.IADD R12, R12, 0x1, R11 ;  /* 0x000000010c0c7824 */ /* 0x000fe200078e020b */
[----:B------:R-:W-:Y:S02]  /*0620*/  ISETP.GE.AND P5, PT, R252, 0x1, PT ;  /* 0x00000001fc00780c */ /* 0x000fe40003fa6270 */
[----:B-1----:R-:W-:-:S07]  /*0630*/  IADD3 R2, R227, 0x1, -R229 ;  /* 0x00000001e3027810 */ /* 0x002fce0007ffe8e5 */
[----:B------:R-:W-:Y:S02]  /*0640*/  @P6 IADD3 R0, R185, 0x7f, RZ ;  /* 0x0000007fb9006810 */ /* 0x000fe40007ffe0ff */
[----:B------:R-:W-:-:S03]  /*0650*/  @P6 LOP3.LUT R228, R228, 0x800, RZ, 0xfc, !PT ;  /* 0x00000800e4e46812 */ /* 0x000fc600078efcff */
[----:B------:R-:W-:Y:S01]  /*0660*/  @P6 IMAD.HI.U32 R3, R0, c[0x0][0x2c8], RZ ;  /* 0x0000b20000036a27 */ /* 0x000fe200078e00ff */
[----:B------:R-:W-:Y:S02]  /*0670*/  IADD3 R0, R10, 0x7f, RZ ;  /* 0x0000007f0a007810 */ /* 0x000fe40007ffe0ff */
[----:B------:R-:W-:Y:S02]  /*0680*/  LOP3.LUT R228, R228, 0xfffffbff, RZ, 0xc0, !PT ;  /* 0xfffffbffe4e47812 */ /* 0x000fe400078ec0ff */
[----:B------:R-:W-:Y:S02]  /*0690*/  @P6 SHF.R.U32.HI R0, RZ, c[0x0][0x2cc], R3 ;  /* 0x0000b300ff006a19 */ /* 0x000fe40000011603 */
[----:B------:R-:W-:-:S03]  /*06a0*/  @P5 LOP3.LUT R228, R228, 0x400, RZ, 0xfc, !PT ;  /* 0x00000400e4e45812 */ /* 0x000fc600078efcff */
[----:B------:R-:W-:-:S05]  /*06b0*/  IMAD.IADD R0, R2, 0x1, R0 ;  /* 0x0000000102007824 */ /* 0x000fca00078e0200 */
[----:B------:R-:W-:Y:S01]  /*06c0*/  IADD3 R3, R0, c[0x0][0x328], RZ ;  /* 0x0000ca0000037a10 */ /* 0x000fe20007ffe0ff */
[----:B------:R-:W-:Y:S05]  /*06d0*/  @!P5 BRA `(.L_x_252) ;  /* 0x000000e00000d947 */ /* 0x000fea0003800000 */
[C---:B------:R-:W-:Y:S02]  /*06e0*/  ISETP.GT.AND P0, PT, R0.reuse, RZ, PT ;  /* 0x000000ff0000720c */ /* 0x040fe40003f04270 */
[----:B------:R-:W-:-:S11]  /*06f0*/  IADD3 R2, R0, -0x1, RZ ;  /* 0xffffffff00027810 */ /* 0x000fd60007ffe0ff */
[----:B------:R-:W-:Y:S05]  /*0700*/  @P0 BRA `(.L_x_253) ;  /* 0x0000006000000947 */ /* 0x000fea0003800000 */
[----:B------:R-:W-:Y:S01]  /*0710*/  ISETP.NE.AND P0, PT, R252, 0x1, PT ;  /* 0x00000001fc00780c */ /* 0x000fe20003f05270 */
[----:B------:R-:W-:-:S12]  /*0720*/  IMAD.MOV R0, RZ, RZ, -R0 ;  /* 0x000000ffff007224 */ /* 0x000fd800078e0a00 */
[----:B------:R-:W-:-:S05]  /*0730*/  @P0 IMAD.HI.U32 R2, R0, c[0x0][0x330], RZ ;  /* 0x0000cc0000020a27 */ /* 0x000fca00078e00ff */
[----:B------:R-:W-:-:S04]  /*0740*/  @P0 SHF.R.U32.HI R0, RZ, c[0x0][0x334], R2 ;  /* 0x0000cd00ff000a19 */ /* 0x000fc80000011602 */
[----:B------:R-:W-:Y:S01]  /*0750*/  LOP3.LUT R2, RZ, R0, RZ, 0x33, !PT ;  /* 0x00000000ff027212 */ /* 0x000fe200078e33ff */
[----:B------:R-:W-:Y:S05]  /*0760*/  BRA `(.L_x_254) ;  /* 0x0000003000007947 */ /* 0x000fea0003800000 */
.L_x_253:
[----:B------:R-:W-:-:S13]  /*0770*/  ISETP.NE.AND P0, PT, R252, 0x1, PT ;  /* 0x00000001fc00780c */ /* 0x000fda0003f05270 */
[----:B------:R-:W-:-:S05]  /*0780*/  @P0 IMAD.HI.U32 R0, R2, c[0x0][0x330], RZ ;  /* 0x0000cc0002000a27 */ /* 0x000fca00078e00ff */
[----:B------:R-:W-:-:S05]  /*0790*/  @P0 SHF.R.U32.HI R2, RZ, c[0x0][0x334], R0 ;  /* 0x0000cd00ff020a19 */ /* 0x000fca0000011600 */
.L_x_254:
[----:B------:R-:W-:-:S05]  /*07a0*/  IMAD R2, R2, R252, c[0x0][0x32c] ;  /* 0x0000cb0002027624 */ /* 0x000fca00078e02fc */
[----:B------:R-:W-:-:S04]  /*07b0*/  IMNMX R3, R3, R2, PT ;  /* 0x0000000203037217 */ /* 0x000fc80003800200 */
.L_x_252:
[----:B------:R-:W-:Y:S01]  /*07c0*/  IADD3 R2, R3, 0x2f, RZ ;  /* 0x0000002f03027810 */ /* 0x000fe20007ffe0ff */
[----:B------:R-:W-:Y:S01]  /*07d0*/  @P6 IMAD.HI.U32 R4, R185, c[0x0][0x2c8], RZ ;  /* 0x0000b200b9046a27 */ /* 0x000fe200078e00ff */
[----:B------:R-:W-:-:S03]  /*07e0*/  IADD3 R3, R227, 0x2f, RZ ;  /* 0x0000002fe3037810 */ /* 0x000fc60007ffe0ff */
[----:B------:R-:W-:-:S04]  /*07f0*/  IMAD.HI R5, R2, 0x2aaaaaab, RZ ;  /* 0x2aaaaaab02057827 */ /* 0x000fc800078e02ff */
[----:B------:R-:W-:-:S04]  /*0800*/  IMAD.HI R2, R3, 0x2aaaaaab, RZ ;  /* 0x2aaaaaab03027827 */ /* 0x000fc800078e02ff */
[----:B------:R-:W-:Y:S01]  /*0810*/  IMAD.MOV.U32 R0, RZ, RZ, R185 ;  /* 0x000000ffff007224 */ /* 0x000fe200078e00b9 */
[----:B------:R-:W-:Y:S01]  /*0820*/  @P6 SHF.R.U32.HI R0, RZ, c[0x0][0x2cc], R4 ;  /* 0x0000b300ff006a19 */ /* 0x000fe20000011604 */
[----:B------:R-:W-:Y:S01]  /*0830*/  IMAD.IADD R244, R227, 0x1, -R229 ;  /* 0x00000001e3f47824 */ /* 0x000fe200078e0ae5 */
[----:B------:R-:W-:Y:S02]  /*0840*/  SHF.R.U32.HI R4, RZ, 0x1f, R5 ;  /* 0x0000001fff047819 */ /* 0x000fe40000011605 */
[----:B------:R-:W-:Y:S01]  /*0850*/  SHF.R.U32.HI R3, RZ, 0x1f, R2 ;  /* 0x0000001fff037819 */ /* 0x000fe20000011602 */
[----:B------:R-:W-:Y:S01]  /*0860*/  IMAD.IADD R0, R244, 0x1, R0 ;  /* 0x00000001f4007824 */ /* 0x000fe200078e0200 */
[----:B------:R-:W-:Y:S02]  /*0870*/  LEA.HI.SX32 R4, R5, R4, 0x1d ;  /* 0x0000000405047211 */ /* 0x000fe400078feaff */
[----:B------:R-:W-:Y:S02]  /*0880*/  LEA.HI.SX32 R2, R2, R3, 0x1d ;  /* 0x0000000302027211 */ /* 0x000fe400078feaff */
[----:B------:R-:W-:-:S02]  /*0890*/  IADD3 R3, R0, -c[0x0][0x324], RZ ;  /* 0x8000c90000037a10 */ /* 0x000fc40007ffe0ff */
[----:B------:R-:W-:Y:S01]  /*08a0*/  IMNMX R222, R2, R4, PT ;  /* 0x0000000402de7217 */ /* 0x000fe20003800200 */
[----:B------:R-:W-:Y:S05]  /*08b0*/  @!P5 BRA `(.L_x_255) ;  /* 0x000000d00000d947 */ /* 0x000fea0003800000 */
[----:B------:R-:W-:-:S13]  /*08c0*/  ISETP.GT.AND P0, PT, R0, -0x1, PT ;  /* 0xffffffff0000780c */ /* 0x000fda0003f04270 */
[----:B------:R-:W-:Y:S05]  /*08d0*/  @P0 BRA `(.L_x_256) ;  /* 0x0000006000000947 */ /* 0x000fea0003800000 */
[----:B------:R-:W-:Y:S02]  /*08e0*/  ISETP.NE.AND P0, PT, R252, 0x1, PT ;  /* 0x00000001fc00780c */ /* 0x000fe40003f05270 */
[----:B------:R-:W-:-:S11]  /*08f0*/  LOP3.LUT R0, RZ, R0, RZ, 0x33, !PT ;  /* 0x00000000ff007212 */ /* 0x000fd600078e33ff */
[----:B------:R-:W-:-:S05]  /*0900*/  @P0 IMAD.HI.U32 R2, R0, c[0x0][0x330], RZ ;  /* 0x0000cc0000020a27 */ /* 0x000fca00078e00ff */
[----:B------:R-:W-:-:S04]  /*0910*/  @P0 SHF.R.U32.HI R0, RZ, c[0x0][0x334], R2 ;  /* 0x0000cd00ff000a19 */ /* 0x000fc80000011602 */
[----:B------:R-:W-:Y:S01]  /*0920*/  LOP3.LUT R0, RZ, R0, RZ, 0x33, !PT ;  /* 0x00000000ff007212 */ /* 0x000fe200078e33ff */
[----:B------:R-:W-:Y:S05]  /*0930*/  BRA `(.L_x_257) ;  /* 0x0000003000007947 */ /* 0x000fea0003800000 */
.L_x_256:
[----:B------:R-:W-:-:S13]  /*0940*/  ISETP.NE.AND P0, PT, R252, 0x1, PT ;  /* 0x00000001fc00780c */ /* 0x000fda0003f05270 */
[----:B------:R-:W-:-:S05]  /*0950*/  @P0 IMAD.HI.U32 R2, R0, c[0x0][0x330], RZ ;  /* 0x0000cc0000020a27 */ /* 0x000fca00078e00ff */
[----:B------:R-:W-:-:S05]  /*0960*/  @P0 SHF.R.U32.HI R0, RZ, c[0x0][0x334], R2 ;  /* 0x0000cd00ff000a19 */ /* 0x000fca0000011602 */
.L_x_257:
[----:B------:R-:W-:-:S05]  /*0970*/  IMAD R0, R0, c[0x0][0x32c], RZ ;  /* 0x0000cb0000007a24 */ /* 0x000fca00078e02ff */
[----:B------:R-:W-:-:S05]  /*0980*/  IMNMX R3, R3, R0, !PT ;  /* 0x0000000003037217 */ /* 0x000fca0007800200 */
.L_x_255:
[----:B------:R-:W-:Y:S01]  /*0990*/  IMAD.HI R0, R3, 0x2aaaaaab, RZ ;  /* 0x2aaaaaab03007827 */ /* 0x000fe200078e02ff */
[----:B------:R-:W-:Y:S01]  /*09a0*/  PLOP3.LUT P4, PT, PT, PT, PT, 0x80, 0x0 ;  /* 0x000000000000781c */ /* 0x000fe20003f8f070 */
[----:B------:R-:W-:Y:S01]  /*09b0*/  CS2R R94, SRZ ;  /* 0x00000000005e7805 */ /* 0x000fe2000001ff00 */
[----:B------:R-:W-:Y:S01]  /*09c0*/  CS2R R98, SRZ ;  /* 0x0000000000627805 */ /* 0x000fe2000001ff00 */
[----:B------:R-:W-:Y:S01]  /*09d0*/  IMAD.MOV.U32 R11, RZ, RZ, RZ ;  /* 0x000000ffff0b7224 */ /* 0x000fe200078e00ff */
[----:B------:R-:W-:Y:S01]  /*09e0*/  SHF.R.U32.HI R2, RZ, 0x1f, R0 ;  /* 0x0000001fff027819 */ /* 0x000fe20000011600 */
[----:B------:R-:W-:Y:S01]  /*09f0*/  IMAD.MOV.U32 R92, RZ, RZ, RZ ;  /* 0x000000ffff5c7224 */ /* 0x000fe200078e00ff */
[----:B------:R-:W-:Y:S01]  /*0a00*/  CS2R R96, SRZ ;  /* 0x0000000000607805 */ /* 0x000fe2000001ff00 */
[----:B------:R-:W-:Y:S01]  /*0a10*/  CS2R R90, SRZ ;  /* 0x00000000005a7805 */ /* 0x000fe2000001ff00 */
[----:B------:R-:W-:Y:S01]  /*0a20*/  LEA.HI.SX32 R0, R0, R2, 0x1d ;  /* 0x0000000200007211 */ /* 0x000fe200078feaff */
[----:B------:R-:W-:Y:S01]  /*0a30*/  CS2R R88, SRZ ;  /* 0x0000000000587805 */ /* 0x000fe2000001ff00 */
[----:B------:R-:W-:Y:S01]  /*0a40*/  CS2R R86, SRZ ;  /* 0x0000000000567805 */ /* 0x000fe2000001ff00 */
[----:B------:R-:W-:Y:S01]  /*0a50*/  CS2R R84, SRZ ;  /* 0x0000000000547805 */ /* 0x000fe2000001ff00 */
[----:B------:R-:W-:Y:S01]  /*0a60*/  IMNMX R245, RZ, R0, !PT ;  /* 0x00000000fff57217 */ /* 0x000fe20007800200 */
[----:B------:R-:W-:Y:S01]  /*0a70*/  CS2R R14, SRZ ;  /* 0x00000000000e7805 */ /* 0x000fe2000001ff00 */
[----:B------:R-:W-:Y:S01]  /*0a80*/  MOV R78, RZ ;  /* 0x000000ff004e7202 */ /* 0x000fe20000000f00 */
[----:B------:R-:W-:Y:S01]  /*0a90*/  IMAD.MOV.U32 R76, RZ, RZ, RZ ;  /* 0x000000ffff4c7224 */ /* 0x000fe200078e00ff */
[----:B------:R-:W-:Y:S01]  /*0aa0*/  ISETP.GT.AND P0, PT, R222, R245, PT ;  /* 0x000000f5de00720c */ /* 0x000fe20003f04270 */
[----:B------:R1:W-:Y:S01]  /*0ab0*/  STL [R1+0x48], R245 ;  /* 0x000048f501007387 */ /* 0x0003e20000100800 */
[----:B------:R-:W-:Y:S01]  /*0ac0*/  CS2R R16, SRZ ;  /* 0x0000000000107805 */ /* 0x000fe2000001ff00 */
[----:B------:R-:W-:Y:S01]  /*0ad0*/  IMAD.MOV.U32 R82, RZ, RZ, RZ ;  /* 0x000000ffff527224 */ /* 0x000fe200078e00ff */
        /* <DEDUP_REMOVED lines=52> */
[----:B------:R-:W-:Y:S01]  /*0e20*/  CS2R R50, SRZ ;  /* 0x0000000000327805 */ /* 0x000fe2000001ff00 */
[----:B------:R-:W-:Y:S05]  /*0e30*/  @!P0 BRA `(.L_x_258) ;  /* 0x0001186000008947 */ /* 0x000fea0003800000 */
[----:B-1----:R-:W-:-:S04]  /*0e40*/  ISETP.NE.U32.AND P0, PT, RZ, c[0x0][0x340], PT ;  /* 0x0000d000ff007a0c */ /* 0x002fc80003f05070 */
[----:B------:R-:W-:-:S13]  /*0e50*/  ISETP.NE.AND.EX P0, PT, RZ, c[0x0][0x344], PT, P0 ;  /* 0x0000d100ff007a0c */ /* 0x000fda0003f05300 */
[----:B------:R-:W-:-:S05]  /*0e60*/  @P0 IMAD.WIDE R2, R48, R29, c[0x0][0x340] ;  /* 0x0000d00030020625 */ /* 0x000fca00078e021d */
[----:B------:R1:W2:Y:S01]  /*0e70*/  @P0 LDG.E R22, [R2.64] ;  /* 0x0000000802160981 */ /* 0x0002a2000c1e1900 */
[----:B------:R-:W-:Y:S01]  /*0e80*/  SHF.R.S32.HI R0, RZ, 0x1f, R13 ;  /* 0x0000001fff007819 */ /* 0x000fe2000001140d */
[----:B------:R-:W-:Y:S01]  /*0e90*/  BSSY B0, `(.L_x_259) ;  /* 0x0000091000007945 */ /* 0x000fe20003800000 */
[----:B------:R-:W-:Y:S01]  /*0ea0*/  SHF.R.S32.HI R14, RZ, 0x1f, R129 ;  /* 0x0000001fff0e7819 */ /* 0x000fe20000011481 */
[----:B------:R-:W3:Y:S01]  /*0eb0*/  S2R R30, SR_CTAID.Y ;  /* 0x00000000001e7919 */ /* 0x000ee20000002600 */
[----:B------:R-:W-:Y:S01]  /*0ec0*/  SHF.R.S32.HI R6, RZ, 0x1f, R12 ;  /* 0x0000001fff067819 */ /* 0x000fe2000001140c */
[----:B------:R-:W-:Y:S01]  /*0ed0*/  IMAD R0, R0, c[0x0][0x178], RZ ;  /* 0x00005e0000007a24 */ /* 0x000fe200078e02ff */
[CC--:B------:R-:W-:Y:S02]  /*0ee0*/  LEA.HI R27, R14.reuse, R129.reuse, RZ, 0x3 ;  /* 0x000000810e1b7211 */ /* 0x0c0fe400078f18ff */
[----:B------:R-:W-:Y:S01]  /*0ef0*/  LEA.HI R26, R14, R129, RZ, 0x4 ;  /* 0x000000810e1a7211 */ /* 0x000fe200078f20ff */
[----:B------:R-:W-:Y:S01]  /*0f00*/  IMAD R0, R13, c[0x0][0x17c], R0 ;  /* 0x00005f000d007a24 */ /* 0x000fe200078e0200 */
[----:B------:R-:W-:-:S02]  /*0f10*/  SHF.R.S32.HI R25, RZ, 0x3, R27 ;  /* 0x00000003ff197819 */ /* 0x000fc4000001141b */
[----:B------:R-:W-:Y:S02]  /*0f20*/  SHF.R.S32.HI R19, RZ, 0x1f, R48 ;  /* 0x0000001fff137819 */ /* 0x000fe40000011430 */
[-C--:B------:R-:W-:Y:S02]  /*0f30*/  LEA.HI R124, R14, R129.reuse, RZ, 0x5 ;  /* 0x000000810e7c7211 */ /* 0x080fe400078f28ff */
[----:B------:R-:W-:Y:S02]  /*0f40*/  LOP3.LUT R228, R228, 0xfffffeff, RZ, 0xc0, !PT ;  /* 0xfffffeffe4e47812 */ /* 0x000fe400078ec0ff */
[----:B------:R-:W-:Y:S01]  /*0f50*/  SHF.R.S32.HI R123, RZ, 0x5, R124 ;  /* 0x00000005ff7b7819 */ /* 0x000fe2000001147c */
[----:B-1----:R-:W-:Y:S01]  /*0f60*/  IMAD.WIDE.U32 R2, R13, c[0x0][0x178], RZ ;  /* 0x00005e000d027a25 */ /* 0x002fe200078e00ff */
[----:B------:R-:W-:Y:S02]  /*0f70*/  LEA.HI R13, R14, R129, RZ, 0x2 ;  /* 0x000000810e0d7211 */ /* 0x000fe400078f10ff */
[----:B---3--:R-:W-:Y:S01]  /*0f80*/  SHF.R.S32.HI R28, RZ, 0x1f, R30 ;  /* 0x0000001fff1c7819 */ /* 0x008fe2000001141e */
[----:B------:R-:W-:Y:S01]  /*0f90*/  IMAD.IADD R3, R3, 0x1, R0 ;  /* 0x0000000103037824 */ /* 0x000fe200078e0200 */
[----:B------:R-:W-:Y:S01]  /*0fa0*/  LOP3.LUT R4, R13, 0xfffffffc, RZ, 0xc0, !PT ;  /* 0xfffffffc0d047812 */ /* 0x000fe200078ec0ff */
[----:B------:R-:W-:Y:S01]  /*0fb0*/  IMAD.SHL.U32 R0, R25, 0x40, RZ ;  /* 0x0000004019007824 */ /* 0x000fe200078e00ff */
[----:B------:R-:W-:Y:S01]  /*0fc0*/  SHF.R.S32.HI R128, RZ, 0x2, R13 ;  /* 0x00000002ff807819 */ /* 0x000fe2000001140d */
[----:B------:R-:W-:-:S02]  /*0fd0*/  IMAD R8, R28, c[0x0][0x1b8], RZ ;  /* 0x00006e001c087a24 */ /* 0x000fc400078e02ff */
[----:B------:R-:W-:Y:S01]  /*0fe0*/  IMAD.IADD R29, R129, 0x1, -R4 ;  /* 0x00000001811d7824 */ /* 0x000fe200078e0a04 */
[----:B------:R-:W-:Y:S01]  /*0ff0*/  LOP3.LUT R0, R0, 0xc0, RZ, 0xc0, !PT ;  /* 0x000000c000007812 */ /* 0x000fe200078ec0ff */
[----:B------:R-:W-:Y:S01]  /*1000*/  IMAD.WIDE.U32 R2, R30, c[0x0][0x1b8], R2 ;  /* 0x00006e001e027a25 */ /* 0x000fe200078e0002 */
[----:B------:R-:W-:Y:S02]  /*1010*/  IADD3 R4, P1, R12, R128, RZ ;  /* 0x000000800c047210 */ /* 0x000fe40007f3e0ff */
[----:B------:R-:W-:Y:S01]  /*1020*/  SHF.R.U32.HI R5, RZ, 0x3, R0 ;  /* 0x00000003ff057819 */ /* 0x000fe20000011600 */
[----:B------:R-:W-:Y:S01]  /*1030*/  IMAD.SHL.U32 R10, R29, 0x8, RZ ;  /* 0x000000081d0a7824 */ /* 0x000fe200078e00ff */
[----:B------:R-:W-:Y:S02]  /*1040*/  LEA.HI.X.SX32 R6, R128, R6, 0x1, P1 ;  /* 0x0000000680067211 */ /* 0x000fe400008f0eff */
[----:B------:R-:W-:Y:S02]  /*1050*/  SEL R12, R19, RZ, !P2 ;  /* 0x000000ff130c7207 */ /* 0x000fe40005000000 */
[----:B------:R-:W-:-:S02]  /*1060*/  LOP3.LUT R7, R0, 0x18, R10, 0xf8, !PT ;  /* 0x0000001800077812 */ /* 0x000fc400078ef80a */
[----:B------:R-:W-:Y:S02]  /*1070*/  IADD3 R0, R10, 0x40, RZ ;  /* 0x000000400a007810 */ /* 0x000fe40007ffe0ff */
[----:B------:R-:W-:Y:S02]  /*1080*/  SHF.R.S32.HI R11, RZ, 0x1f, R10 ;  /* 0x0000001fff0b7819 */ /* 0x000fe4000001140a */
[----:B------:R-:W-:Y:S01]  /*1090*/  ISETP.GE.AND P1, PT, R0, c[0x0][0x1d4], PT ;  /* 0x0000750000007a0c */ /* 0x000fe20003f26270 */
[C---:B------:R-:W-:Y:S01]  /*10a0*/  IMAD R0, R6.reuse, c[0x0][0x1e0], RZ ;  /* 0x0000780006007a24 */ /* 0x040fe200078e02ff */
[----:B------:R-:W-:Y:S01]  /*10b0*/  LOP3.LUT R18, R7, R5, RZ, 0x3c, !PT ;  /* 0x0000000507127212 */ /* 0x000fe200078e3cff */
[----:B------:R-:W-:Y:S02]  /*10c0*/  IMAD R6, R6, c[0x0][0x208], RZ ;  /* 0x0000820006067a24 */ /* 0x000fe400078e02ff */
[----:B------:R-:W-:Y:S02]  /*10d0*/  IMAD R5, R30, c[0x0][0x1bc], R8 ;  /* 0x00006f001e057a24 */ /* 0x000fe400078e0208 */
[----:B------:R-:W-:Y:S01]  /*10e0*/  IMAD R20, R4, c[0x0][0x1e4], R0 ;  /* 0x0000790004147a24 */ /* 0x000fe200078e0200 */
[----:B------:R-:W-:Y:S01]  /*10f0*/  LOP3.LUT R0, R26, 0xfffffff0, RZ, 0xc0, !PT ;  /* 0xfffffff01a007812 */ /* 0x000fe200078ec0ff */
[----:B------:R-:W-:Y:S01]  /*1100*/  IMAD R21, R4, c[0x0][0x20c], R6 ;  /* 0x0000830004157a24 */ /* 0x000fe200078e0206 */
[----:B------:R-:W-:Y:S01]  /*1110*/  SEL R6, R48, RZ, !P2 ;  /* 0x000000ff30067207 */ /* 0x000fe20005000000 */
[----:B------:R-:W-:Y:S01]  /*1120*/  IMAD.WIDE.U32 R8, R4, c[0x0][0x1e0], R10 ;  /* 0x0000780004087a25 */ /* 0x000fe200078e000a */
[----:B------:R-:W-:-:S02]  /*1130*/  IADD3 R23, -R0, R129, RZ ;  /* 0x0000008100177210 */ /* 0x000fc40007ffe1ff */
[----:B------:R-:W-:Y:S01]  /*1140*/  @P1 LOP3.LUT R228, R228, 0x100, RZ, 0xfc, !PT ;  /* 0x00000100e4e41812 */ /* 0x000fe200078efcff */
[----:B------:R-:W-:Y:S01]  /*1150*/  IMAD.WIDE.U32 R16, R4, c[0x0][0x208], R10 ;  /* 0x0000820004107a25 */ /* 0x000fe200078e000a */
[----:B------:R-:W-:Y:S02]  /*1160*/  LEA.HI R4, R13, R128, RZ, 0x1 ;  /* 0x000000800d047211 */ /* 0x000fe400078f08ff */
[----:B------:R-:W-:Y:S01]  /*1170*/  LEA.HI R24, R23, R23, RZ, 0x1 ;  /* 0x0000001717187211 */ /* 0x000fe200078f08ff */
[----:B------:R-:W-:Y:S01]  /*1180*/  IMAD R7, R29, 0x20, R128 ;  /* 0x000000201d077824 */ /* 0x000fe200078e0280 */
[----:B------:R-:W-:Y:S01]  /*1190*/  LOP3.LUT R0, R4, 0x7fffffe, RZ, 0xc0, !PT ;  /* 0x07fffffe04007812 */ /* 0x000fe200078ec0ff */
[----:B------:R-:W-:Y:S01]  /*11a0*/  IMAD.IADD R3, R3, 0x1, R5 ;  /* 0x0000000103037824 */ /* 0x000fe200078e0205 */
[--C-:B------:R-:W-:Y:S01]  /*11b0*/  SHF.R.S32.HI R15, RZ, 0x1, R24.reuse ;  /* 0x00000001ff0f7819 */ /* 0x100fe20000011418 */
[----:B------:R-:W-:Y:S01]  /*11c0*/  IMAD.IADD R7, R185, 0x1, R7 ;  /* 0x00000001b9077824 */ /* 0x000fe200078e0207 */
[----:B------:R-:W-:Y:S01]  /*11d0*/  SHF.R.S32.HI R14, RZ, 0x1f, R24 ;  /* 0x0000001fff0e7819 */ /* 0x000fe20000011418 */
[----:B------:R-:W-:Y:S01]  /*11e0*/  IMAD.IADD R0, R128, 0x1, -R0 ;  /* 0x0000000180007824 */ /* 0x000fe200078e0a00 */
[----:B------:R-:W-:Y:S01]  /*11f0*/  ISETP.GE.AND P1, PT, R10, c[0x0][0x1d4], PT ;  /* 0x000075000a007a0c */ /* 0x000fe20003f26270 */
[----:B------:R-:W-:Y:S01]  /*1200*/  @P6 IMAD.HI.U32 R13, R7, c[0x0][0x2c8], RZ ;  /* 0x0000b200070d6a27 */ /* 0x000fe200078e00ff */
[----:B------:R-:W-:-:S02]  /*1210*/  LOP3.LUT R228, R228, 0xfffffdff, RZ, 0xc0, !PT ;  /* 0xfffffdffe4e47812 */ /* 0x000fc400078ec0ff */
[----:B------:R-:W-:Y:S01]  /*1220*/  LEA R5, R123, R0, 0x3 ;  /* 0x000000007b057211 */ /* 0x000fe200078e18ff */
[----:B------:R-:W-:Y:S01]  /*1230*/  IMAD.MOV.U32 R4, RZ, RZ, R7 ;  /* 0x000000ffff047224 */ /* 0x000fe200078e0007 */
[----:B------:R-:W-:Y:S01]  /*1240*/  @P6 SHF.R.U32.HI R4, RZ, c[0x0][0x2cc], R13 ;  /* 0x0000b300ff046a19 */ /* 0x000fe2000001160d */
[----:B------:R-:W-:Y:S01]  /*1250*/  IMAD R0, R12, c[0x0][0x1c0], RZ ;  /* 0x000070000c007a24 */ /* 0x000fe200078e02ff */
[----:B------:R-:W-:Y:S01]  /*1260*/  LEA.HI R12, R14, R15, RZ, 0x2 ;  /* 0x0000000f0e0c7211 */ /* 0x000fe200078f10ff */
[----:B------:R-:W-:Y:S02]  /*1270*/  IMAD.U32 R223, R5, 0x20, R18 ;  /* 0x0000002005df7824 */ /* 0x000fe400078e0012 */
[----:B------:R-:W-:Y:S01]  /*1280*/  IMAD R13, R6, c[0x0][0x1c4], R0 ;  /* 0x00007100060d7a24 */ /* 0x000fe200078e0200 */
[----:B------:R-:W-:Y:S01]  /*1290*/  LOP3.LUT R5, R12, 0xfffffffc, RZ, 0xc0, !PT ;  /* 0xfffffffc0c057812 */ /* 0x000fe200078ec0ff */
[----:B------:R-:W-:Y:S01]  /*12a0*/  IMAD.WIDE.U32 R2, R6, c[0x0][0x1c0], R2 ;  /* 0x0000700006027a25 */ /* 0x000fe200078e0002 */
[----:B------:R-:W-:-:S02]  /*12b0*/  SHF.R.S32.HI R0, RZ, 0x1f, R4 ;  /* 0x0000001fff007819 */ /* 0x000fc40000011404 */
[----:B------:R-:W-:Y:S01]  /*12c0*/  @P1 LOP3.LUT R228, R228, 0x200, RZ, 0xfc, !PT ;  /* 0x00000200e4e41812 */ /* 0x000fe200078efcff */
[----:B------:R-:W-:Y:S02]  /*12d0*/  IMAD.MOV R6, RZ, RZ, -R4 ;  /* 0x000000ffff067224 */ /* 0x000fe400078e0a04 */
[----:B------:R-:W-:Y:S01]  /*12e0*/  IMAD.IADD R9, R9, 0x1, R20 ;  /* 0x0000000109097824 */ /* 0x000fe200078e0214 */
[----:B------:R-:W-:Y:S01]  /*12f0*/  IADD3 R20, R15, -R5, RZ ;  /* 0x800000050f147210 */ /* 0x000fe20007ffe0ff */
[----:B------:R-:W-:Y:S01]  /*1300*/  IMAD R5, R0, c[0x0][0x1b0], RZ ;  /* 0x00006c0000057a24 */ /* 0x000fe200078e02ff */
[----:B------:R-:W-:Y:S01]  /*1310*/  LOP3.LUT R228, R228, 0xffffff7f, RZ, 0xc0, !PT ;  /* 0xffffff7fe4e47812 */ /* 0x000fe200078ec0ff */
[----:B------:R-:W-:Y:S02]  /*1320*/  IMAD.IADD R3, R3, 0x1, R13 ;  /* 0x0000000103037824 */ /* 0x000fe400078e020d */
[----:B------:R-:W-:Y:S02]  /*1330*/  IMAD R0, R6, c[0x0][0x2c4], R7 ;  /* 0x0000b10006007a24 */ /* 0x000fe400078e0207 */
[----:B------:R-:W-:-:S02]  /*1340*/  IMAD R5, R4, c[0x0][0x1b4], R5 ;  /* 0x00006d0004057a24 */ /* 0x000fc400078e0205 */
[----:B------:R-:W-:Y:S01]  /*1350*/  IMAD.WIDE.U32 R2, R4, c[0x0][0x1b0], R2 ;  /* 0x00006c0004027a25 */ /* 0x000fe200078e0002 */
[----:B------:R-:W-:-:S03]  /*1360*/  SHF.R.S32.HI R4, RZ, 0x1f, R0 ;  /* 0x0000001fff047819 */ /* 0x000fc60000011400 */
[----:B------:R-:W-:Y:S02]  /*1370*/  IMAD.IADD R3, R3, 0x1, R5 ;  /* 0x0000000103037824 */ /* 0x000fe400078e0205 */
[----:B------:R-:W-:Y:S02]  /*1380*/  IMAD R4, R4, c[0x0][0x1a8], RZ ;  /* 0x00006a0004047a24 */ /* 0x000fe400078e02ff */
[----:B------:R-:W-:-:S04]  /*1390*/  IMAD.WIDE.U32 R2, R0, c[0x0][0x1a8], R2 ;  /* 0x00006a0000027a25 */ /* 0x000fc800078e0002 */
[----:B------:R-:W-:Y:S02]  /*13a0*/  IMAD R12, R0, c[0x0][0x1ac], R4 ;  /* 0x00006b00000c7a24 */ /* 0x000fe400078e0204 */
[----:B------:R-:W-:Y:S02]  /*13b0*/  IMAD.IADD R7, R17, 0x1, R21 ;  /* 0x0000000111077824 */ /* 0x000fe400078e0215 */
[C---:B------:R-:W-:Y:S02]  /*13c0*/  IMAD R14, R28.reuse, c[0x0][0x210], RZ ;  /* 0x000084001c0e7a24 */ /* 0x040fe400078e02ff */
[----:B------:R-:W-:Y:S02]  /*13d0*/  IMAD.MOV.U32 R6, RZ, RZ, R16 ;  /* 0x000000ffff067224 */ /* 0x000fe400078e0010 */
[----:B------:R-:W-:Y:S02]  /*13e0*/  IMAD R13, R28, c[0x0][0x1e8], RZ ;  /* 0x00007a001c0d7a24 */ /* 0x000fe400078e02ff */
[----:B------:R-:W-:-:S02]  /*13f0*/  IMAD.IADD R3, R3, 0x1, R12 ;  /* 0x0000000103037824 */ /* 0x000fc400078e020c */
[C---:B------:R-:W-:Y:S02]  /*1400*/  IMAD R14, R30.reuse, c[0x0][0x214], R14 ;  /* 0x000085001e0e7a24 */ /* 0x040fe400078e020e */
[----:B------:R-:W-:-:S04]  /*1410*/  IMAD.WIDE.U32 R6, R30, c[0x0][0x210], R6 ;  /* 0x000084001e067a25 */ /* 0x000fc800078e0006 */
[C---:B------:R-:W-:Y:S01]  /*1420*/  IMAD R13, R30.reuse, c[0x0][0x1ec], R13 ;  /* 0x00007b001e0d7a24 */ /* 0x040fe200078e020d */
[----:B------:R-:W-:Y:S01]  /*1430*/  IADD3 R7, R7, R14, RZ ;  /* 0x0000000e07077210 */ /* 0x000fe20007ffe0ff */
[----:B------:R-:W-:Y:S01]  /*1440*/  IMAD.WIDE.U32 R8, R30, c[0x0][0x1e8], R8 ;  /* 0x00007a001e087a25 */ /* 0x000fe200078e0008 */
[----:B------:R-:W-:-:S03]  /*1450*/  SHF.L.U32 R14, R29, 0x3, RZ ;  /* 0x000000031d0e7819 */ /* 0x000fc600000006ff */
[----:B------:R-:W-:Y:S02]  /*1460*/  IMAD.IADD R9, R9, 0x1, R13 ;  /* 0x0000000109097824 */ /* 0x000fe400078e020d */
[----:B------:R-:W-:Y:S02]  /*1470*/  IMAD R16, R229, c[0x0][0x2c4], RZ ;  /* 0x0000b100e5107a24 */ /* 0x000fe400078e02ff */
[----:B------:R-:W-:-:S05]  /*1480*/  IMAD.IADD R15, R185, 0x1, R128 ;  /* 0x00000001b90f7824 */ /* 0x000fca00078e0280 */
[----:B------:R-:W-:Y:S02]  /*1490*/  ISETP.GE.AND P4, PT, R15, R16, PT ;  /* 0x000000100f00720c */ /* 0x000fe40003f86270 */
[----:B--2---:R-:W-:Y:S01]  /*14a0*/  @P0 SHF.R.S32.HI R5, RZ, 0x1f, R22 ;  /* 0x0000001fff050819 */ /* 0x004fe20000011416 */
[----:B------:R-:W-:Y:S01]  /*14b0*/  @!P0 IMAD.MOV.U32 R5, RZ, RZ, R19 ;  /* 0x000000ffff058224 */ /* 0x000fe200078e0013 */
[----:B------:R-:W-:Y:S01]  /*14c0*/  @P0 MOV R4, R22 ;  /* 0x0000001600040202 */ /* 0x000fe20000000f00 */
[----:B------:R-:W-:Y:S01]  /*14d0*/  @!P0 IMAD.MOV.U32 R4, RZ, RZ, R48 ;  /* 0x000000ffff048224 */ /* 0x000fe200078e0030 */
[C---:B------:R-:W-:Y:S02]  /*14e0*/  LEA R18, P0, R2.reuse, c[0x0][0x160], 0x1 ;  /* 0x0000580002127a11 */ /* 0x040fe400078008ff */
[----:B------:R-:W-:Y:S02]  /*14f0*/  SEL R0, R5, RZ, !P3 ;  /* 0x000000ff05007207 */ /* 0x000fe40005800000 */
[----:B------:R-:W-:-:S02]  /*1500*/  LEA.HI.X R17, R2, c[0x0][0x164], R3, 0x1, P0 ;  /* 0x0000590002117a11 */ /* 0x000fc400000f0c03 */
[----:B------:R-:W-:Y:S01]  /*1510*/  SEL R4, R4, RZ, !P3 ;  /* 0x000000ff04047207 */ /* 0x000fe20005800000 */
[----:B------:R-:W-:Y:S01]  /*1520*/  IMAD R2, R0, c[0x0][0x1f0], RZ ;  /* 0x00007c0000027a24 */ /* 0x000fe200078e02ff */
[----:B------:R-:W-:Y:S01]  /*1530*/  LOP3.LUT P0, RZ, R20, 0x2, RZ, 0xc0, !PT ;  /* 0x0000000214ff7812 */ /* 0x000fe2000780c0ff */
[----:B------:R-:W-:Y:S01]  /*1540*/  IMAD R0, R0, c[0x0][0x218], RZ ;  /* 0x0000860000007a24 */ /* 0x000fe200078e02ff */
[----:B------:R-:W-:Y:S01]  /*1550*/  IADD3 R3, R10, 0x20, RZ ;  /* 0x000000200a037810 */ /* 0x000fe20007ffe0ff */
[C---:B------:R-:W-:Y:S01]  /*1560*/  IMAD R13, R4.reuse, c[0x0][0x1f4], R2 ;  /* 0x00007d00040d7a24 */ /* 0x040fe200078e0202 */
[----:B------:R1:W2:Y:S01]  /*1570*/  SHFL.IDX PT, R5, R17, RZ, 0x1c1f ;  /* 0x001c1fff11057589 */ /* 0x0002a200000e0000 */
[----:B------:R-:W-:Y:S01]  /*1580*/  IMAD.WIDE.U32 R246, R4, c[0x0][0x1f0], R8 ;  /* 0x00007c0004f67a25 */ /* 0x000fe200078e0008 */
[----:B------:R-:W-:Y:S02]  /*1590*/  ISETP.GE.AND P3, PT, R14, c[0x0][0x198], PT ;  /* 0x000066000e007a0c */ /* 0x000fe40003f66270 */
[----:B------:R-:W-:Y:S01]  /*15a0*/  ISETP.GE.AND P2, PT, R3, c[0x0][0x198], PT ;  /* 0x0000660003007a0c */ /* 0x000fe20003f46270 */
[C---:B------:R-:W-:Y:S01]  /*15b0*/  IMAD R12, R4.reuse, c[0x0][0x21c], R0 ;  /* 0x00008700040c7a24 */ /* 0x040fe200078e0200 */
[----:B------:R1:W-:Y:S01]  /*15c0*/  STL.64 [R1+0x30], R246 ;  /* 0x000030f601007387 */ /* 0x0003e20000100a00 */
[----:B------:R-:W-:Y:S01]  /*15d0*/  IMAD.WIDE.U32 R250, R4, c[0x0][0x218], R6 ;  /* 0x0000860004fa7a25 */ /* 0x000fe200078e0006 */
[----:B------:R-:W-:-:S02]  /*15e0*/  IADD3 R0, R14, 0x40, RZ ;  /* 0x000000400e007810 */ /* 0x000fc40007ffe0ff */
[----:B------:R1:W3:Y:S01]  /*15f0*/  SHFL.IDX PT, R4, R18, RZ, 0x1c1f ;  /* 0x001c1fff12047589 */ /* 0x0002e200000e0000 */
[----:B------:R-:W-:Y:S01]  /*1600*/  IMAD.IADD R31, R247, 0x1, R13 ;  /* 0x00000001f71f7824 */ /* 0x000fe200078e020d */
[----:B------:R-:W-:Y:S01]  /*1610*/  ISETP.GE.AND P1, PT, R0, c[0x0][0x198], PT ;  /* 0x0000660000007a0c */ /* 0x000fe20003f26270 */
[----:B------:R-:W-:Y:S01]  /*1620*/  IMAD.IADD R33, R251, 0x1, R12 ;  /* 0x00000001fb217824 */ /* 0x000fe200078e020c */
[----:B------:R1:W-:Y:S01]  /*1630*/  STL.64 [R1+0x40], R250 ;  /* 0x000040fa01007387 */ /* 0x0003e20000100a00 */
[----:B------:R-:W-:-:S03]  /*1640*/  IMAD.MOV.U32 R2, RZ, RZ, 0x10 ;  /* 0x00000010ff027424 */ /* 0x000fc600078e00ff */
[----:B------:R1:W-:Y:S02]  /*1650*/  STL [R1+0x2c], R31 ;  /* 0x00002c1f01007387 */ /* 0x0003e40000100800 */
[----:B------:R-:W-:Y:S02]  /*1660*/  SEL R2, R2, 0xfffffff0, !P0 ;  /* 0xfffffff002027807 */ /* 0x000fe40004000000 */
[----:B------:R1:W-:Y:S01]  /*1670*/  STL [R1+0x3c], R33 ;  /* 0x00003c2101007387 */ /* 0x0003e20000100800 */
[----:B------:R-:W-:-:S13]  /*1680*/  ISETP.GE.AND P0, PT, R3, c[0x0][0x1d4], PT ;  /* 0x0000750003007a0c */ /* 0x000fda0003f06270 */
[----:B------:R-:W-:Y:S01]  /*1690*/  @P0 LOP3.LUT R228, R228, 0x80, RZ, 0xfc, !PT ;  /* 0x00000080e4e40812 */ /* 0x000fe200078efcff */
[----:B------:R-:W-:Y:S05]  /*16a0*/  @P4 BRA `(.L_x_260) ;  /* 0x000000f000004947 */ /* 0x000fea0003800000 */
[----:B--23--:R-:W-:Y:S02]  /*16b0*/  SHF.R.S32.HI R8, RZ, 0x1f, R3 ;  /* 0x0000001fff087819 */ /* 0x00cfe40000011403 */
[----:B------:R-:W-:Y:S02]  /*16c0*/  SHF.R.S32.HI R9, RZ, 0x1f, R0 ;  /* 0x0000001fff097819 */ /* 0x000fe40000011400 */
[----:B------:R-:W-:Y:S02]  /*16d0*/  LEA.HI R8, R8, R3, RZ, 0x3 ;  /* 0x0000000308087211 */ /* 0x000fe400078f18ff */
[----:B------:R-:W-:Y:S02]  /*16e0*/  LEA.HI R0, R9, R0, RZ, 0x3 ;  /* 0x0000000009007211 */ /* 0x000fe400078f18ff */
[----:B------:R-:W-:Y:S02]  /*16f0*/  LEA R6, P0, R14, R4, 0x1 ;  /* 0x000000040e067211 */ /* 0x000fe400078008ff */
[----:B------:R-:W-:-:S02]  /*1700*/  LOP3.LUT R8, R8, 0xfffffff8, RZ, 0xc0, !PT ;  /* 0xfffffff808087812 */ /* 0x000fc400078ec0ff */
        /* <DEDUP_REMOVED lines=9> */
.L_x_260:
[----:B--23--:R-:W-:Y:S05]  /*17a0*/  BSYNC B0 ;  /* 0x0000000000007941 */ /* 0x00cfea0003800000 */
.L_x_259:
        /* <DEDUP_REMOVED lines=22> */
.L_x_262:
[----:B------:R-:W-:Y:S05]  /*1910*/  BSYNC B0 ;  /* 0x0000000000007941 */ /* 0x000fea0003800000 */
.L_x_261:
        /* <DEDUP_REMOVED lines=22> */
.L_x_264:
[----:B------:R-:W-:Y:S05]  /*1a80*/  BSYNC B0 ;  /* 0x0000000000007941 */ /* 0x000fea0003800000 */
.L_x_263:
[----:B-1--4-:R-:W1:Y:S01]  /*1a90*/  SHFL.IDX PT, R4, R18, 0x3, 0x1c1f ;  /* 0x007c1f0012047f89 */ /* 0x012e6200000e0000 */
[----:B------:R-:W-:Y:S01]  /*1aa0*/  IADD3 R0, R15, 0x60, RZ ;  /* 0x000000600f007810 */ /* 0x000fe20007ffe0ff */
[----:B------:R-:W-:Y:S01]  /*1ab0*/  IMAD.SHL.U32 R223, R223, 0x2, RZ ;  /* 0x00000002dfdf7824 */ /* 0x000fe200078e00ff */
[----:B------:R-:W-:Y:S01]  /*1ac0*/  SHF.R.S32.HI R10, RZ, 0x4, R26 ;  /* 0x00000004ff0a7819 */ /* 0x000fe2000001141a */
[----:B------:R-:W4:Y:S01]  /*1ad0*/  SHFL.IDX PT, R5, R17, 0x3, 0x1c1f ;  /* 0x007c1f0011057f89 */ /* 0x000f2200000e0000 */
[----:B------:R-:W-:Y:S01]  /*1ae0*/  ISETP.GE.AND P0, PT, R0, R16, PT ;  /* 0x000000100000720c */ /* 0x000fe20003f06270 */
[----:B------:R-:W-:Y:S01]  /*1af0*/  IMAD.MOV.U32 R12, RZ, RZ, 0x30 ;  /* 0x00000030ff0c7424 */ /* 0x000fe200078e00ff */
[----:B------:R-:W-:Y:S01]  /*1b00*/  IADD3 R122, R222, -0x1, RZ ;  /* 0xffffffffde7a7810 */ /* 0x000fe20007ffe0ff */
[----:B------:R-:W-:-:S02]  /*1b10*/  IMAD.MOV.U32 R130, RZ, RZ, R30 ;  /* 0x000000ffff827224 */ /* 0x000fc400078e001e */
[----:B------:R-:W-:Y:S02]  /*1b20*/  IMAD R28, R222, -0x30, R12 ;  /* 0xffffffd0de1c7824 */ /* 0x000fe400078e020c */
[C---:B------:R-:W-:Y:S02]  /*1b30*/  IMAD R125, R12.reuse, c[0x0][0x1e4], RZ ;  /* 0x000079000c7d7a24 */ /* 0x040fe400078e02ff */
[----:B------:R-:W-:Y:S02]  /*1b40*/  IMAD.IADD R121, R227, 0x1, R28 ;  /* 0x00000001e3797824 */ /* 0x000fe400078e021c */
[----:B------:R-:W-:Y:S02]  /*1b50*/  IMAD.WIDE.U32 R126, R12, c[0x0][0x1e0], RZ ;  /* 0x000078000c7e7a25 */ /* 0x000fe400078e00ff */
[----:B------:R-:W-:Y:S02]  /*1b60*/  @!P0 IADD3 R0, R14, 0x40, RZ ;  /* 0x000000400e008810 */ /* 0x000fe40007ffe0ff */
[----:B------:R-:W-:-:S02]  /*1b70*/  IMAD.IADD R125, R127, 0x1, R125 ;  /* 0x000000017f7d7824 */ /* 0x000fc400078e027d */
[----:B------:R-:W-:Y:S01]  /*1b80*/  IMAD.MOV.U32 R131, RZ, RZ, R31 ;  /* 0x000000ffff837224 */ /* 0x000fe200078e001f */
[C---:B-1----:R-:W-:Y:S01]  /*1b90*/  @!P0 LEA R6, P4, R14.reuse, R4, 0x1 ;  /* 0x000000040e068211 */ /* 0x042fe200078808ff */
[----:B------:R-:W-:Y:S02]  /*1ba0*/  IMAD.MOV.U32 R130, RZ, RZ, R246 ;  /* 0x000000ffff827224 */ /* 0x000fe400078e00f6 */
[----:B------:R-:W-:Y:S01]  /*1bb0*/  IMAD.MOV.U32 R12, RZ, RZ, 0x5 ;  /* 0x00000005ff0c7424 */ /* 0x000fe200078e00ff */
[----:B----4-:R-:W-:Y:S01]  /*1bc0*/  @!P0 LEA.HI.X R7, R14, R5, R11, 0x1, P4 ;  /* 0x000000050e078211 */ /* 0x010fe200020f0c0b */
[----:B------:R-:W-:Y:S01]  /*1bd0*/  IMAD.MOV.U32 R248, RZ, RZ, R32 ;  /* 0x000000fffff87224 */ /* 0x000fe200078e0020 */
[----:B------:R-:W-:Y:S01]  /*1be0*/  LOP3.LUT P4, RZ, R228, 0x100, RZ, 0xc0, !PT ;  /* 0x00000100e4ff7812 */ /* 0x000fe2000788c0ff */
[----:B------:R-:W-:Y:S01]  /*1bf0*/  IMAD.MOV.U32 R249, RZ, RZ, R33 ;  /* 0x000000fffff97224 */ /* 0x000fe200078e0021 */
[----:B------:R-:W-:Y:S01]  /*1c00*/  STL.64 [R1+0x28], R130 ;  /* 0x0000288201007387 */ /* 0x000fe20000100a00 */
[----:B------:R-:W-:-:S03]  /*1c10*/  IMAD.MOV.U32 R248, RZ, RZ, R250 ;  /* 0x000000fffff87224 */ /* 0x000fc600078e00fa */
[----:B------:R-:W-:Y:S01]  /*1c20*/  @!PT LDS RZ, [RZ] ;  /* 0x00000000fffff984 */ /* 0x000fe20000000800 */
[----:B------:R1:W-:Y:S01]  /*1c30*/  @!P0 LDGSTS.E.BYPASS.LTC128B.128 [R223+0x7880], [R6.64], !P3 ;  /* 0x0788000006df8fae */ /* 0x0003e2000d901d48 */
[----:B------:R-:W-:Y:S02]  /*1c40*/  LOP3.LUT P3, RZ, R228, 0x80, RZ, 0xc0, !PT ;  /* 0x00000080e4ff7812 */ /* 0x000fe4000786c0ff */
[----:B-1----:R-:W-:-:S04]  /*1c50*/  @!P0 SHF.R.S32.HI R6, RZ, 0x1f, R3 ;  /* 0x0000001fff068819 */ /* 0x002fc80000011403 */
[----:B------:R-:W-:Y:S02]  /*1c60*/  @!P0 LEA.HI R6, R6, R3, RZ, 0x3 ;  /* 0x0000000306068211 */ /* 0x000fe400078f18ff */
[----:B------:R-:W-:Y:S02]  /*1c70*/  LOP3.LUT R3, R27, 0xfffffff8, RZ, 0xc0, !PT ;  /* 0xfffffff81b037812 */ /* 0x000fe400078ec0ff */
[----:B------:R-:W-:-:S03]  /*1c80*/  @!P0 LOP3.LUT R6, R6, 0xfffffff8, RZ, 0xc0, !PT ;  /* 0xfffffff806068812 */ /* 0x000fc600078ec0ff */
[----:B------:R-:W-:Y:S01]  /*1c90*/  IMAD.IADD R8, R129, 0x1, -R3 ;  /* 0x0000000181087824 */ /* 0x000fe200078e0a03 */
[----:B------:R-:W-:Y:S01]  /*1ca0*/  @!P0 SHF.R.S32.HI R3, RZ, 0x1f, R0 ;  /* 0x0000001fff038819 */ /* 0x000fe20000011400 */
[----:B------:R-:W-:-:S03]  /*1cb0*/  @!P0 IMAD.WIDE R6, R6, 0x2, R4 ;  /* 0x0000000206068825 */ /* 0x000fc600078e0204 */
[----:B------:R-:W-:Y:S02]  /*1cc0*/  @!P0 LEA.HI R0, R3, R0, RZ, 0x3 ;  /* 0x0000000003008211 */ /* 0x000fe400078f18ff */
[----:B------:R1:W-:Y:S01]  /*1cd0*/  @!P0 LDGSTS.E.BYPASS.LTC128B.128 [R223+0x9880], [R6.64], !P2 ;  /* 0x0988000006df8fae */ /* 0x0003e2000d101d48 */
[----:B------:R-:W-:Y:S02]  /*1ce0*/  LOP3.LUT P2, RZ, R228, 0x200, RZ, 0xc0, !PT ;  /* 0x00000200e4ff7812 */ /* 0x000fe4000784c0ff */
[----:B------:R-:W-:Y:S02]  /*1cf0*/  @!P0 LOP3.LUT R0, R0, 0xfffffff8, RZ, 0xc0, !PT ;  /* 0xfffffff800008812 */ /* 0x000fe400078ec0ff */
[----:B------:R-:W-:-:S03]  /*1d00*/  LOP3.LUT R228, R228, 0xffffffbf, RZ, 0xc0, !PT ;  /* 0xffffffbfe4e47812 */ /* 0x000fc600078ec0ff */
[----:B------:R-:W-:-:S05]  /*1d10*/  @!P0 IMAD.WIDE R4, R0, 0x2, R4 ;  /* 0x0000000200048825 */ /* 0x000fca00078e0204 */
[----:B------:R4:W-:Y:S04]  /*1d20*/  @!P0 LDGSTS.E.BYPASS.LTC128B.128 [R223+0xb880], [R4.64], !P1 ;  /* 0x0b88000004df8fae */ /* 0x0009e8000c901d48 */
[----:B------:R-:W0:Y:S01]  /*1d30*/  LDGDEPBAR ;  /* 0x00000000000079af */ /* 0x000e220000000000 */
[----:B-1----:R-:W-:Y:S02]  /*1d40*/  LEA.HI R6, R8, R8, RZ, 0x1 ;  /* 0x0000000808067211 */ /* 0x002fe400078f08ff */
[----:B------:R-:W-:Y:S02]  /*1d50*/  LEA.HI R7, R26, R10, RZ, 0x1 ;  /* 0x0000000a1a077211 */ /* 0x000fe400078f08ff */
[----:B------:R-:W-:Y:S02]  /*1d60*/  SHF.R.S32.HI R9, RZ, 0x1, R6 ;  /* 0x00000001ff097819 */ /* 0x000fe40000011406 */
[----:B------:R-:W-:Y:S01]  /*1d70*/  LOP3.LUT R3, R7, 0xfffffffe, RZ, 0xc0, !PT ;  /* 0xfffffffe07037812 */ /* 0x000fe200078ec0ff */
[----:B------:R-:W-:Y:S01]  /*1d80*/  BAR.SYNC.DEFER_BLOCKING 0x0 ;  /* 0x0000000000007b1d */ /* 0x000fe20000010000 */
[C---:B------:R-:W-:Y:S01]  /*1d90*/  LOP3.LUT P0, RZ, R9.reuse, 0x2, RZ, 0xc0, !PT ;  /* 0x0000000209ff7812 */ /* 0x040fe2000780c0ff */
[----:B------:R-:W-:-:S02]  /*1da0*/  IMAD.SHL.U32 R7, R9, 0x40, RZ ;  /* 0x0000004009077824 */ /* 0x000fc400078e00ff */
[----:B------:R-:W-:Y:S01]  /*1db0*/  IMAD.IADD R11, R10, 0x1, -R3 ;  /* 0x000000010a0b7824 */ /* 0x000fe200078e0a03 */
[----:B------:R-:W-:Y:S01]  /*1dc0*/  LOP3.LUT R3, R6, 0x3fffffe, RZ, 0xc0, !PT ;  /* 0x03fffffe06037812 */ /* 0x000fe200078ec0ff */
[----:B------:R-:W-:Y:S01]  /*1dd0*/  IMAD.SHL.U32 R10, R25, 0x8, RZ ;  /* 0x00000008190a7824 */ /* 0x000fe200078e00ff */
[----:B------:R-:W-:Y:S01]  /*1de0*/  LOP3.LUT R0, R7, 0xc0, RZ, 0xc0, !PT ;  /* 0x000000c007007812 */ /* 0x000fe200078ec0ff */
[----:B------:R-:W-:Y:S01]  /*1df0*/  IMAD.MOV.U32 R9, RZ, RZ, c[0x0][0x1e0] ;  /* 0x00007800ff097624 */ /* 0x000fe200078e00ff */
[----:B----4-:R-:W-:Y:S01]  /*1e00*/  IMNMX R4, R121, 0x30, PT ;  /* 0x0000003079047817 */ /* 0x010fe20003800200 */
[----:B------:R-:W-:Y:S01]  /*1e10*/  IMAD.IADD R6, R8, 0x1, -R3 ;  /* 0x0000000108067824 */ /* 0x000fe200078e0a03 */
[----:B------:R-:W-:Y:S01]  /*1e20*/  LOP3.LUT R3, R0, 0x8, R10, 0xf8, !PT ;  /* 0x0000000800037812 */ /* 0x000fe200078ef80a */
[----:B------:R-:W-:Y:S01]  /*1e30*/  IMAD.SHL.U32 R132, R9, 0x20, RZ ;  /* 0x0000002009847824 */ /* 0x000fe200078e00ff */
[----:B------:R-:W-:Y:S01]  /*1e40*/  SHF.R.U32.HI R0, RZ, 0x3, R0 ;  /* 0x00000003ff007819 */ /* 0x000fe20000011600 */
[----:B------:R-:W-:Y:S01]  /*1e50*/  IMAD.IADD R8, R4, 0x1, -R128 ;  /* 0x0000000104087824 */ /* 0x000fe200078e0a80 */
[----:B------:R-:W-:-:S02]  /*1e60*/  SHF.R.S32.HI R10, RZ, 0x1f, R122 ;  /* 0x0000001fff0a7819 */ /* 0x000fc4000001147a */
[----:B------:R-:W-:Y:S01]  /*1e70*/  LOP3.LUT R3, R3, R0, RZ, 0x3c, !PT ;  /* 0x0000000003037212 */ /* 0x000fe200078e3cff */
[----:B------:R-:W-:Y:S01]  /*1e80*/  IMAD R0, R11, 0x8, R6 ;  /* 0x000000080b007824 */ /* 0x000fe200078e0206 */
[----:B------:R-:W-:Y:S01]  /*1e90*/  ISETP.GE.AND P1, PT, R8, 0x1, PT ;  /* 0x000000010800780c */ /* 0x000fe20003f26270 */
[----:B------:R-:W-:Y:S01]  /*1ea0*/  IMAD.WIDE.U32 R6, R122, R126, R130 ;  /* 0x0000007e7a067225 */ /* 0x000fe200078e0082 */
[----:B------:R-:W-:-:S03]  /*1eb0*/  SHF.L.U64.HI R133, R9, R12, c[0x0][0x1e4] ;  /* 0x0000790009857619 */ /* 0x000fc6000001020c */
[----:B------:R-:W-:Y:S02]  /*1ec0*/  IMAD.U32 R0, R0, 0x20, R3 ;  /* 0x0000002000007824 */ /* 0x000fe400078e0003 */
[----:B------:R-:W-:Y:S01]  /*1ed0*/  IMAD R3, R125, R122, RZ ;  /* 0x0000007a7d037224 */ /* 0x000fe200078e02ff */
[----:B------:R-:W-:Y:S01]  /*1ee0*/  STL.64 [R1+0x50], R132 ;  /* 0x0000508401007387 */ /* 0x000fe20000100a00 */
[----:B------:R-:W-:Y:S02]  /*1ef0*/  IMAD.SHL.U32 R208, R0, 0x2, RZ ;  /* 0x0000000200d07824 */ /* 0x000fe400078e00ff */
[----:B------:R-:W-:Y:S01]  /*1f00*/  IMAD R0, R10, R126, R3 ;  /* 0x0000007e0a007224 */ /* 0x000fe200078e0203 */
[----:B------:R-:W-:Y:S02]  /*1f10*/  STL.64 [R1+0x38], R248 ;  /* 0x000038f801007387 */ /* 0x000fe40000100a00 */
[C---:B------:R-:W-:Y:S01]  /*1f20*/  IADD3 R3, R208.reuse, 0x3c80, RZ ;  /* 0x00003c80d0037810 */ /* 0x040fe20007ffe0ff */
[----:B------:R-:W-:Y:S01]  /*1f30*/  IMAD.IADD R7, R7, 0x1, R0 ;  /* 0x0000000107077824 */ /* 0x000fe200078e0200 */
[----:B------:R-:W-:-:S02]  /*1f40*/  IADD3 R213, R208, 0x3ca0, RZ ;  /* 0x00003ca0d0d57810 */ /* 0x000fc40007ffe0ff */
[----:B------:R-:W-:Y:S02]  /*1f50*/  @P0 IADD3 R213, R3, -0x20, RZ ;  /* 0xffffffe003d50810 */ /* 0x000fe40007ffe0ff */
[C---:B------:R-:W-:Y:S02]  /*1f60*/  @P1 LEA R4, P0, R6.reuse, c[0x0][0x1c8], 0x1 ;  /* 0x0000720006041a11 */ /* 0x040fe400078008ff */
[----:B------:R-:W-:Y:S02]  /*1f70*/  SEL R0, RZ, 0x1, P2 ;  /* 0x00000001ff007807 */ /* 0x000fe40001000000 */
[----:B------:R-:W-:Y:S02]  /*1f80*/  @P1 LEA.HI.X R5, R6, c[0x0][0x1cc], R7, 0x1, P0 ;  /* 0x0000730006051a11 */ /* 0x000fe400000f0c07 */
[----:B------:R-:W-:Y:S02]  /*1f90*/  ISETP.GE.AND P0, PT, R8, 0x21, PT ;  /* 0x000000210800780c */ /* 0x000fe40003f06270 */
[----:B------:R-:W-:Y:S01]  /*1fa0*/  SEL R3, RZ, 0x2, P3 ;  /* 0x00000002ff037807 */ /* 0x000fe20001800000 */
[----:B------:R-:W-:Y:S01]  /*1fb0*/  @!PT LDS RZ, [RZ] ;  /* 0x00000000fffff984 */ /* 0x000fe20000000800 */
[----:B------:R-:W-:Y:S01]  /*1fc0*/  @!PT LDS RZ, [RZ] ;  /* 0x00000000fffff984 */ /* 0x000fe20000000800 */
[----:B------:R-:W-:Y:S01]  /*1fd0*/  @!PT LDS RZ, [RZ] ;  /* 0x00000000fffff984 */ /* 0x000fe20000000800 */
[----:B------:R1:W-:Y:S01]  /*1fe0*/  @P1 LDGSTS.E.BYPASS.LTC128B.128 [R223+0x3c80], [R4.64], !P2 ;  /* 0x03c8000004df1fae */ /* 0x0003e2000d101d48 */
[----:B------:R-:W-:-:S02]  /*1ff0*/  IADD3 R221, R213, 0x400, RZ ;  /* 0x00000400d5dd7810 */ /* 0x000fc40007ffe0ff */
[----:B------:R-:W-:Y:S01]  /*2000*/  IADD3 R220, R213, 0x800, RZ ;  /* 0x00000800d5dc7810 */ /* 0x000fe20007ffe0ff */
[----:B------:R1:W-:Y:S01]  /*2010*/  @P1 LDGSTS.E.BYPASS.LTC128B.128 [R223+0x4880], [R4.64+0x40], !P3 ;  /* 0x0488004004df1fae */ /* 0x0003e2000d901d48 */
[----:B------:R-:W-:Y:S01]  /*2020*/  IMAD.IADD R21, R3, 0x1, R0 ;  /* 0x0000000103157824 */ /* 0x000fe200078e0200 */
[C---:B------:R-:W-:Y:S02]  /*2030*/  IADD3 R219, R213.reuse, 0xc00, RZ ;  /* 0x00000c00d5db7810 */ /* 0x040fe40007ffe0ff */
[----:B------:R1:W-:Y:S01]  /*2040*/  @P1 LDGSTS.E.BYPASS.LTC128B.128 [R223+0x5480], [R4.64+0x80], !P4 ;  /* 0x0548008004df1fae */ /* 0x0003e2000e101d48 */
[----:B------:R-:W-:Y:S02]  /*2050*/  IADD3 R218, R213, 0x1000, RZ ;  /* 0x00001000d5da7810 */ /* 0x000fe40007ffe0ff */
[----:B------:R-:W-:Y:S02]  /*2060*/  @P0 IADD3 R8, P1, R132, R6, RZ ;  /* 0x0000000684080210 */ /* 0x000fe40007f3e0ff */
[----:B------:R-:W-:-:S02]  /*2070*/  SHF.R.S32.HI R6, RZ, 0x1f, R23 ;  /* 0x0000001fff067819 */ /* 0x000fc40000011417 */
[----:B------:R-:W-:Y:S01]  /*2080*/  IADD3 R217, R213, 0x1400, RZ ;  /* 0x00001400d5d97810 */ /* 0x000fe20007ffe0ff */
[----:B------:R-:W-:Y:S01]  /*2090*/  @P0 IMAD.X R3, R133, 0x1, R7, P1 ;  /* 0x0000000185030824 */ /* 0x000fe200008e0607 */
[----:B------:R-:W-:Y:S01]  /*20a0*/  LEA.HI R9, R6, R23, RZ, 0x3 ;  /* 0x0000001706097211 */ /* 0x000fe200078f18ff */
[----:B------:R-:W-:Y:S01]  /*20b0*/  IMAD.SHL.U32 R6, R11, 0x8, RZ ;  /* 0x000000080b067824 */ /* 0x000fe200078e00ff */
[C---:B------:R-:W-:Y:S01]  /*20c0*/  IADD3 R216, R213.reuse, 0x1800, RZ ;  /* 0x00001800d5d87810 */ /* 0x040fe20007ffe0ff */
[----:B------:R-:W-:Y:S01]  /*20d0*/  IMAD R7, R10, c[0x0][0x208], RZ ;  /* 0x000082000a077a24 */ /* 0x000fe200078e02ff */
[C---:B------:R-:W-:Y:S01]  /*20e0*/  IADD3 R215, R213.reuse, 0x1c00, RZ ;  /* 0x00001c00d5d77810 */ /* 0x040fe20007ffe0ff */
[----:B------:R-:W-:Y:S01]  /*20f0*/  IMAD.WIDE.U32 R10, R122, c[0x0][0x208], RZ ;  /* 0x000082007a0a7a25 */ /* 0x000fe200078e00ff */
[----:B------:R-:W-:Y:S02]  /*2100*/  IADD3 R214, R213, 0x2000, RZ ;  /* 0x00002000d5d67810 */ /* 0x000fe40007ffe0ff */
[----:B-1----:R-:W-:Y:S01]  /*2110*/  LOP3.LUT R4, R24, 0x7fffffe, RZ, 0xc0, !PT ;  /* 0x07fffffe18047812 */ /* 0x002fe200078ec0ff */
[----:B------:R-:W-:-:S04]  /*2120*/  IMAD.SHL.U32 R5, R20, 0x40, RZ ;  /* 0x0000004014057824 */ /* 0x000fc800078e00ff */
[----:B------:R-:W-:Y:S01]  /*2130*/  IMAD.IADD R120, R23, 0x1, -R4 ;  /* 0x0000000117787824 */ /* 0x000fe200078e0a04 */
[C---:B------:R-:W-:Y:S02]  /*2140*/  @P0 LEA R4, P1, R8.reuse, c[0x0][0x1c8], 0x1 ;  /* 0x0000720008040a11 */ /* 0x040fe400078208ff */
[----:B------:R-:W-:Y:S02]  /*2150*/  LOP3.LUT R0, R5, 0xc0, RZ, 0xc0, !PT ;  /* 0x000000c005007812 */ /* 0x000fe400078ec0ff */
[----:B------:R-:W-:Y:S01]  /*2160*/  @P0 LEA.HI.X R5, R8, c[0x0][0x1cc], R3, 0x1, P1 ;  /* 0x0000730008050a11 */ /* 0x000fe200008f0c03 */
[----:B------:R-:W-:Y:S01]  /*2170*/  IMAD R3, R122, c[0x0][0x20c], R7 ;  /* 0x000083007a037a24 */ /* 0x000fe200078e0207 */
[----:B------:R-:W-:Y:S01]  /*2180*/  LOP3.LUT R8, R0, 0x8, R6, 0xf8, !PT ;  /* 0x0000000800087812 */ /* 0x000fe200078ef806 */
[----:B------:R-:W-:Y:S01]  /*2190*/  IMAD.WIDE.U32 R6, R10, 0x30, R248 ;  /* 0x000000300a067825 */ /* 0x000fe200078e00f8 */
[----:B------:R-:W-:Y:S01]  /*21a0*/  SHF.R.U32.HI R0, RZ, 0x3, R0 ;  /* 0x00000003ff007819 */ /* 0x000fe20000011600 */
[----:B------:R1:W-:Y:S01]  /*21b0*/  @P0 LDGSTS.E.BYPASS.LTC128B.128 [R223+0x4480], [R4.64], !P2 ;  /* 0x0448000004df0fae */ /* 0x0003e2000d101d48 */
[----:B------:R-:W-:Y:S01]  /*21c0*/  ISETP.GT.AND P1, PT, R129, 0x3f, PT ;  /* 0x0000003f8100780c */ /* 0x000fe20003f24270 */
[----:B------:R-:W-:Y:S01]  /*21d0*/  IMAD.IADD R3, R11, 0x1, R3 ;  /* 0x000000010b037824 */ /* 0x000fe200078e0203 */
[----:B------:R-:W-:Y:S01]  /*21e0*/  LOP3.LUT R31, R8, R0, RZ, 0x3c, !PT ;  /* 0x00000000081f7212 */ /* 0x000fe200078e3cff */
[----:B------:R1:W-:Y:S01]  /*21f0*/  @P0 LDGSTS.E.BYPASS.LTC128B.128 [R223+0x5080], [R4.64+0x40], !P3 ;  /* 0x0508004004df0fae */ /* 0x0003e2000d901d48 */
[----:B------:R-:W-:-:S02]  /*2200*/  IMAD.SHL.U32 R0, R9, 0x20, RZ ;  /* 0x0000002009007824 */ /* 0x000fc400078e00ff */
[----:B------:R-:W-:Y:S01]  /*2210*/  IMAD R3, R3, 0x30, RZ ;  /* 0x0000003003037824 */ /* 0x000fe200078e02ff */
[----:B------:R1:W-:Y:S01]  /*2220*/  @P0 LDGSTS.E.BYPASS.LTC128B.128 [R223+0x5c80], [R4.64+0x80], !P4 ;  /* 0x05c8008004df0fae */ /* 0x0003e2000e101d48 */
[----:B------:R-:W-:Y:S02]  /*2230*/  LEA R16, P0, R6, c[0x0][0x1f8], 0x1 ;  /* 0x00007e0006107a11 */ /* 0x000fe400078008ff */
[----:B------:R-:W-:Y:S01]  /*2240*/  LOP3.LUT R30, R0, 0xffffff00, RZ, 0xc0, !PT ;  /* 0xffffff00001e7812 */ /* 0x000fe200078ec0ff */
[----:B------:R-:W0:Y:S01]  /*2250*/  LDGDEPBAR ;  /* 0x00000000000079af */ /* 0x000e220000000000 */
[----:B------:R-:W-:Y:S01]  /*2260*/  IMAD.IADD R0, R7, 0x1, R3 ;  /* 0x0000000107007824 */ /* 0x000fe200078e0203 */
[----:B------:R-:W-:Y:S02]  /*2270*/  @P1 LOP3.LUT R228, R228, 0x40, RZ, 0xfc, !PT ;  /* 0x00000040e4e41812 */ /* 0x000fe400078efcff */
[----:B------:R-:W-:Y:S02]  /*2280*/  IMAD R3, R123, 0x200, R30 ;  /* 0x000002007b037824 */ /* 0x000fe400078e021e */
[----:B--23--:R-:W-:-:S02]  /*2290*/  LEA.HI.X R17, R6, c[0x0][0x1fc], R0, 0x1, P0 ;  /* 0x00007f0006117a11 */ /* 0x00cfc400000f0c00 */
[----:B------:R-:W-:Y:S01]  /*22a0*/  IMAD R0, R120, 0x20, R3 ;  /* 0x0000002078007824 */ /* 0x000fe200078e0203 */
[----:B------:R-:W-:-:S03]  /*22b0*/  IADD3 R3, R28, R227, -R128 ;  /* 0x000000e31c037210 */ /* 0x000fc60007ffe880 */
[----:B------:R-:W-:-:S04]  /*22c0*/  IMAD.IADD R0, R31, 0x1, R0 ;  /* 0x000000011f007824 */ /* 0x000fc800078e0200 */
[----:B------:R-:W-:Y:S02]  /*22d0*/  IMAD.SHL.U32 R211, R0, 0x2, RZ ;  /* 0x0000000200d37824 */ /* 0x000fe400078e00ff */
[----:B------:R-:W-:Y:S02]  /*22e0*/  IMAD R0, R120, 0x20, R30 ;  /* 0x0000002078007824 */ /* 0x000fe400078e021e */
[----:B------:R-:W-:Y:S02]  /*22f0*/  IMAD R212, R2, 0x2, R211 ;  /* 0x0000000202d47824 */ /* 0x000fe400078e02d3 */
[----:B------:R-:W-:Y:S02]  /*2300*/  IMAD.IADD R0, R31, 0x1, R0 ;  /* 0x000000011f007824 */ /* 0x000fe400078e0200 */
[----:B-1----:R-:W-:Y:S01]  /*2310*/  IMAD.MOV.U32 R4, RZ, RZ, c[0x0][0x208] ;  /* 0x00008200ff047624 */ /* 0x002fe200078e00ff */
[----:B------:R-:W-:-:S04]  /*2320*/  DEPBAR.LE SB0, 0x1 ;  /* 0x000080400000791a */ /* 0x000fc80000000000 */
[C---:B------:R-:W-:Y:S01]  /*2330*/  SHF.L.U64.HI R13, R4.reuse, R12, c[0x0][0x20c] ;  /* 0x00008300040d7619 */ /* 0x040fe2000001020c */
[----:B------:R-:W-:Y:S01]  /*2340*/  IMAD.SHL.U32 R5, R4, 0x20, RZ ;  /* 0x0000002004057824 */ /* 0x000fe200078e00ff */
[----:B------:R-:W-:Y:S01]  /*2350*/  SEL R4, RZ, 0x4, P4 ;  /* 0x00000004ff047807 */ /* 0x000fe20002000000 */
[----:B------:R-:W-:-:S04]  /*2360*/  DEPBAR.LE SB0, 0x0 ;  /* 0x000080000000791a */ /* 0x000fc80000000000 */
[----:B------:R-:W-:Y:S01]  /*2370*/  BAR.SYNC.DEFER_BLOCKING 0x0 ;  /* 0x0000000000007b1d */ /* 0x000fe20000010000 */
[----:B------:R-:W-:Y:S01]  /*2380*/  @!P1 LEA R18, P0, R5, R16, 0x1 ;  /* 0x0000001005129211 */ /* 0x000fe200078008ff */
[----:B------:R-:W-:-:S03]  /*2390*/  IMAD.IADD R20, R4, 0x1, R21 ;  /* 0x0000000104147824 */ /* 0x000fc600078e0215 */
[----:B------:R-:W-:Y:S02]  /*23a0*/  @!P1 LEA.HI.X R19, R5, R17, R13, 0x1, P0 ;  /* 0x0000001105139211 */ /* 0x000fe400000f0c0d */
[----:B------:R-:W-:-:S04]  /*23b0*/  LOP3.LUT P0, RZ, R20, 0x1, RZ, 0xc0, !PT ;  /* 0x0000000114ff7812 */ /* 0x000fc8000780c0ff */
[----:B------:R-:W-:Y:S01]  /*23c0*/  ISETP.LT.OR P0, PT, R3, 0x1, !P0 ;  /* 0x000000010300780c */ /* 0x000fe20004701670 */
[----:B------:R-:W-:Y:S04]  /*23d0*/  LDSM.16.M88.4 R12, [R211+0x6080] ;  /* 0x00608000d30c783b */ /* 0x000fe80000000200 */
[----:B------:R-:W-:Y:S04]  /*23e0*/  LDSM.16.M88.4 R8, [R211+0x7080] ;  /* 0x00708000d308783b */ /* 0x000fe80000000200 */
[----:B------:R-:W1:Y:S04]  /*23f0*/  LDSM.16.M88.4 R40, [R208+0x3c80] ;  /* 0x003c8000d028783b */ /* 0x000e680000000200 */
[----:B------:R-:W2:Y:S04]  /*2400*/  LDSM.16.M88.4 R36, [R208+0x4080] ;  /* 0x00408000d024783b */ /* 0x000ea80000000200 */
[----:B------:R-:W3:Y:S04]  /*2410*/  LDSM.16.M88.4 R32, [R208+0x4480] ;  /* 0x00448000d020783b */ /* 0x000ee80000000200 */
[----:B------:R-:W-:Y:S04]  /*2420*/  LDSM.16.M88.4 R24, [R212+0x6080] ;  /* 0x00608000d418783b */ /* 0x000fe80000000200 */
[----:B------:R-:W-:Y:S04]  /*2430*/  LDSM.16.M88.4 R4, [R212+0x7080] ;  /* 0x00708000d404783b */ /* 0x000fe80000000200 */
[----:B------:R-:W4:Y:S04]  /*2440*/  LDSM.16.M88.4 R44, [R213] ;  /* 0x00000000d52c783b */ /* 0x000f280000000200 */
[----:B------:R-:W5:Y:S04]  /*2450*/  LDSM.16.M88.4 R48, [R213+0x400] ;  /* 0x00040000d530783b */ /* 0x000f680000000200 */
[----:B------:R-:W4:Y:S04]  /*2460*/  LDSM.16.M88.4 R56, [R213+0x800] ;  /* 0x00080000d538783b */ /* 0x000f280000000200 */
[----:B------:R-:W-:Y:S01]  /*2470*/  @!PT LDS RZ, [RZ] ;  /* 0x00000000fffff984 */ /* 0x000fe20000000800 */
[----:B------:R-:W-:Y:S01]  /*2480*/  @!PT LDS RZ, [RZ] ;  /* 0x00000000fffff984 */ /* 0x000fe20000000800 */
[----:B------:R-:W-:Y:S01]  /*2490*/  @!PT LDS RZ, [RZ] ;  /* 0x00000000fffff984 */ /* 0x000fe20000000800 */
[----:B------:R4:W-:Y:S01]  /*24a0*/  LDGSTS.E.BYPASS.LTC128B.128 [R223+0x1880], [R16.64], !P0 ;  /* 0x0188000010df7fae */ /* 0x0009e2000c101d48 */
[----:B------:R-:W-:-:S04]  /*24b0*/  LOP3.LUT P0, RZ, R20, 0x2, RZ, 0xc0, !PT ;  /* 0x0000000214ff7812 */ /* 0x000fc8000780c0ff */
[----:B------:R-:W-:Y:S01]  /*24c0*/  ISETP.LT.OR P0, PT, R3, 0x1, !P0 ;  /* 0x000000010300780c */ /* 0x000fe20004701670 */
[C---:B-1----:R-:W-:Y:S08]  /*24d0*/  HMMA.16816.F32.BF16 R72, R8.reuse, R40, RZ ;  /* 0x000000280848723c */ /* 0x042ff000000418ff */
[----:B--2---:R-:W-:Y:S04]  /*24e0*/  HMMA.16816.F32.BF16 R64, R8, R36, RZ ;  /* 0x000000240840723c */ /* 0x004fe800000418ff */
[----:B------:R1:W-:Y:S01]  /*24f0*/  LDGSTS.E.BYPASS.LTC128B.128 [R223+0x2480], [R16.64+0x40], !P0 ;  /* 0x0248004010df7fae */ /* 0x0003e2000c101d48 */
[----:B------:R-:W-:-:S04]  /*2500*/  LOP3.LUT P0, RZ, R20, 0x4, RZ, 0xc0, !PT ;  /* 0x0000000414ff7812 */ /* 0x000fc8000780c0ff */
[----:B------:R-:W-:Y:S01]  /*2510*/  ISETP.LT.OR P0, PT, R3, 0x1, !P0 ;  /* 0x000000010300780c */ /* 0x000fe20004701670 */
[C---:B---3--:R-:W-:Y:S08]  /*2520*/  HMMA.16816.F32.BF16 R52, R8.reuse, R32, RZ ;  /* 0x000000200834723c */ /* 0x048ff000000418ff */
[----:B------:R-:W-:Y:S04]  /*2530*/  HMMA.16816.F32.BF16 R68, R8, R42, RZ ;  /* 0x0000002a0844723c */ /* 0x000fe800000418ff */
[----:B------:R1:W-:Y:S01]  /*2540*/  LDGSTS.E.BYPASS.LTC128B.128 [R223+0x3080], [R16.64+0x80], !P0 ;  /* 0x0308008010df7fae */ /* 0x0003e2000c101d48 */
[----:B------:R-:W-:-:S03]  /*2550*/  @!P1 LOP3.LUT P0, RZ, R21, 0x1, RZ, 0xc0, !PT ;  /* 0x0000000115ff9812 */ /* 0x000fc6000780c0ff */
[----:B------:R-:W-:Y:S01]  /*2560*/  HMMA.16816.F32.BF16 R60, R8, R38, RZ ;  /* 0x00000026083c723c */ /* 0x000fe200000418ff */
[----:B------:R-:W-:-:S07]  /*2570*/  @!P1 ISETP.LT.OR P0, PT, R3, 0x21, !P0 ;  /* 0x000000210300980c */ /* 0x000fce0004701670 */
[----:B------:R-:W-:Y:S06]  /*2580*/  HMMA.16816.F32.BF16 R8, R8, R34, RZ ;  /* 0x000000220808723c */ /* 0x000fec00000418ff */
[----:B------:R1:W-:Y:S01]  /*2590*/  @!P1 LDGSTS.E.BYPASS.LTC128B.128 [R223+0x2080], [R18.64], !P0 ;  /* 0x0208000012df9fae */ /* 0x0003e2000c101d48 */
[----:B------:R-:W-:Y:S01]  /*25a0*/  @!P1 LOP3.LUT P0, RZ, R21, 0x2, RZ, 0xc0, !PT ;  /* 0x0000000215ff9812 */ /* 0x000fe2000780c0ff */
[----:B------:R-:W-:Y:S03]  /*25b0*/  HMMA.16816.F32.BF16 R80, R12, R42, RZ ;  /* 0x0000002a0c50723c */ /* 0x000fe600000418ff */
[----:B------:R-:W-:-:S05]  /*25c0*/  @!P1 ISETP.LT.OR P0, PT, R3, 0x21, !P0 ;  /* 0x000000210300980c */ /* 0x000fca0004701670 */
[C---:B------:R-:W-:Y:S08]  /*25d0*/  HMMA.16816.F32.BF16 R20, R12.reuse, R40, RZ ;  /* 0x000000280c14723c */ /* 0x040ff000000418ff */
[----:B------:R1:W-:Y:S01]  /*25e0*/  @!P1 LDGSTS.E.BYPASS.LTC128B.128 [R223+0x2c80], [R18.64+0x40], !P0 ;  /* 0x02c8004012df9fae */ /* 0x0003e2000c101d48 */
[----:B------:R-:W-:Y:S01]  /*25f0*/  @!P1 ISETP.LT.OR P0, PT, R3, 0x21, P4 ;  /* 0x000000210300980c */ /* 0x000fe20002701670 */
[C---:B------:R-:W-:Y:S08]  /*2600*/  HMMA.16816.F32.BF16 R40, R12.reuse, R36, RZ ;  /* 0x000000240c28723c */ /* 0x040ff000000418ff */
[----:B------:R-:W-:Y:S04]  /*2610*/  HMMA.16816.F32.BF16 R76, R12, R38, RZ ;  /* 0x000000260c4c723c */ /* 0x000fe800000418ff */
[----:B------:R1:W-:Y:S01]  /*2620*/  @!P1 LDGSTS.E.BYPASS.LTC128B.128 [R223+0x3880], [R18.64+0x80], !P0 ;  /* 0x0388008012df9fae */ /* 0x0003e2000c101d48 */
[----:B------:R-:W-:-:S03]  /*2630*/  ISETP.GT.AND P0, PT, R122, R245, PT ;  /* 0x000000f57a00720c */ /* 0x000fc60003f04270 */
[C---:B------:R-:W-:Y:S01]  /*2640*/  HMMA.16816.F32.BF16 R36, R12.reuse, R32, RZ ;  /* 0x000000200c24723c */ /* 0x040fe200000418ff */
[----:B------:R-:W0:Y:S07]  /*2650*/  LDGDEPBAR ;  /* 0x00000000000079af */ /* 0x000e2e0000000000 */
[----:B------:R-:W-:Y:S01]  /*2660*/  HMMA.16816.F32.BF16 R88, R12, R34, RZ ;  /* 0x000000220c58723c */ /* 0x000fe200000418ff */
[----:B------:R-:W-:Y:S04]  /*2670*/  LDSM.16.M88.4 R32, [R208+0x4880] ;  /* 0x00488000d020783b */ /* 0x000fe80000000200 */
[----:B------:R-:W-:Y:S03]  /*2680*/  LDSM.16.M88.4 R12, [R208+0x5080] ;  /* 0x00508000d00c783b */ /* 0x000fe60000000200 */
[C---:B----4-:R-:W-:Y:S01]  /*2690*/  HMMA.16816.F32.BF16 R104, R4.reuse, R44, R72 ;  /* 0x0000002c0468723c */ /* 0x050fe20000041848 */
[----:B-1----:R-:W-:Y:S07]  /*26a0*/  LDSM.16.M88.4 R16, [R208+0x4c80] ;  /* 0x004c8000d010783b */ /* 0x002fee0000000200 */
[C---:B-----5:R-:W-:Y:S08]  /*26b0*/  HMMA.16816.F32.BF16 R100, R4.reuse, R48, R64 ;  /* 0x000000300464723c */ /* 0x060ff00000041840 */
[C---:B------:R-:W-:Y:S01]  /*26c0*/  HMMA.16816.F32.BF16 R96, R4.reuse, R56, R52 ;  /* 0x000000380460723c */ /* 0x040fe20000041834 */
[----:B------:R-:W-:Y:S07]  /*26d0*/  LDSM.16.M88.4 R52, [R213+0xc00] ;  /* 0x000c0000d534783b */ /* 0x000fee0000000200 */
[C---:B------:R-:W-:Y:S08]  /*26e0*/  HMMA.16816.F32.BF16 R92, R4.reuse, R46, R68 ;  /* 0x0000002e045c723c */ /* 0x040ff00000041844 */
[C---:B------:R-:W-:Y:S08]  /*26f0*/  HMMA.16816.F32.BF16 R84, R4.reuse, R50, R60 ;  /* 0x000000320454723c */ /* 0x040ff0000004183c */
[----:B------:R-:W-:Y:S01]  /*2700*/  HMMA.16816.F32.BF16 R72, R4, R58, R8 ;  /* 0x0000003a0448723c */ /* 0x000fe20000041808 */
[----:B------:R-:W1:Y:S04]  /*2710*/  LDSM.16.M88.4 R4, [R211+0x9080] ;  /* 0x00908000d304783b */ /* 0x000e680000000200 */
[----:B------:R-:W2:Y:S03]  /*2720*/  LDSM.16.M88.4 R8, [R211+0x8080] ;  /* 0x00808000d308783b */ /* 0x000ea60000000200 */
[C---:B------:R-:W-:Y:S01]  /*2730*/  HMMA.16816.F32.BF16 R68, R24.reuse, R44, R20 ;  /* 0x0000002c1844723c */ /* 0x040fe20000041814 */
[----:B------:R-:W3:Y:S07]  /*2740*/  LDSM.16.M88.4 R20, [R212+0x9080] ;  /* 0x00908000d414783b */ /* 0x000eee0000000200 */
[C---:B------:R-:W-:Y:S08]  /*2750*/  HMMA.16816.F32.BF16 R60, R24.reuse, R48, R40 ;  /* 0x00000030183c723c */ /* 0x040ff00000041828 */
[C---:B------:R-:W-:Y:S08]  /*2760*/  HMMA.16816.F32.BF16 R44, R24.reuse, R46, R80 ;  /* 0x0000002e182c723c */ /* 0x040ff00000041850 */
[C---:B------:R-:W-:Y:S01]  /*2770*/  HMMA.16816.F32.BF16 R64, R24.reuse, R56, R36 ;  /* 0x000000381840723c */ /* 0x040fe20000041824 */
[----:B------:R-:W4:Y:S07]  /*2780*/  LDSM.16.M88.4 R36, [R213+0x1000] ;  /* 0x00100000d524783b */ /* 0x000f2e0000000200 */
[C---:B------:R-:W-:Y:S08]  /*2790*/  HMMA.16816.F32.BF16 R48, R24.reuse, R50, R76 ;  /* 0x000000321830723c */ /* 0x040ff0000004184c */
[----:B------:R-:W-:Y:S01]  /*27a0*/  HMMA.16816.F32.BF16 R40, R24, R58, R88 ;  /* 0x0000003a1828723c */ /* 0x000fe20000041858 */
[----:B------:R-:W5:Y:S04]  /*27b0*/  LDSM.16.M88.4 R56, [R213+0x1400] ;  /* 0x00140000d538783b */ /* 0x000f680000000200 */
[----:B------:R-:W2:Y:S03]  /*27c0*/  LDSM.16.M88.4 R24, [R212+0x8080] ;  /* 0x00808000d418783b */ /* 0x000ea60000000200 */
[C---:B-1----:R-:W-:Y:S08]  /*27d0*/  HMMA.16816.F32.BF16 R88, R4.reuse, R18, R84 ;  /* 0x000000120458723c */ /* 0x042ff00000041854 */
[C---:B------:R-:W-:Y:S08]  /*27e0*/  HMMA.16816.F32.BF16 R80, R4.reuse, R32, R104 ;  /* 0x000000200450723c */ /* 0x040ff00000041868 */
[C---:B------:R-:W-:Y:S08]  /*27f0*/  HMMA.16816.F32.BF16 R100, R4.reuse, R16, R100 ;  /* 0x000000100464723c */ /* 0x040ff00000041864 */
[C---:B------:R-:W-:Y:S08]  /*2800*/  HMMA.16816.F32.BF16 R92, R4.reuse, R34, R92 ;  /* 0x00000022045c723c */ /* 0x040ff0000004185c */
[----:B------:R-:W-:Y:S08]  /*2810*/  HMMA.16816.F32.BF16 R84, R4, R14, R72 ;  /* 0x0000000e0454723c */ /* 0x000ff00000041848 */
[----:B--2---:R-:W-:Y:S08]  /*2820*/  HMMA.16816.F32.BF16 R76, R8, R32, R68 ;  /* 0x00000020084c723c */ /* 0x004ff00000041844 */
[----:B------:R-:W-:Y:S08]  /*2830*/  HMMA.16816.F32.BF16 R96, R4, R12, R96 ;  /* 0x0000000c0460723c */ /* 0x000ff00000041860 */
[C---:B------:R-:W-:Y:S01]  /*2840*/  HMMA.16816.F32.BF16 R72, R8.reuse, R34, R44 ;  /* 0x000000220848723c */ /* 0x040fe2000004182c */
[----:B------:R-:W-:Y:S07]  /*2850*/  LDSM.16.M88.4 R44, [R208+0x5880] ;  /* 0x00588000d02c783b */ /* 0x000fee0000000200 */
[C---:B------:R-:W-:Y:S08]  /*2860*/  HMMA.16816.F32.BF16 R68, R8.reuse, R16, R60 ;  /* 0x000000100844723c */ /* 0x040ff0000004183c */
[C---:B------:R-:W-:Y:S01]  /*2870*/  HMMA.16816.F32.BF16 R32, R8.reuse, R18, R48 ;  /* 0x000000120820723c */ /* 0x040fe20000041830 */
[----:B------:R-:W-:Y:S04]  /*2880*/  LDSM.16.M88.4 R48, [R208+0x5480] ;  /* 0x00548000d030783b */ /* 0x000fe80000000200 */
[----:B------:R-:W-:Y:S03]  /*2890*/  LDSM.16.M88.4 R16, [R211+0xa080] ;  /* 0x00a08000d310783b */ /* 0x000fe60000000200 */
[C---:B------:R-:W-:Y:S08]  /*28a0*/  HMMA.16816.F32.BF16 R4, R8.reuse, R12, R64 ;  /* 0x0000000c0804723c */ /* 0x040ff00000041840 */
[----:B------:R-:W-:Y:S01]  /*28b0*/  HMMA.16816.F32.BF16 R8, R8, R14, R40 ;  /* 0x0000000e0808723c */ /* 0x000fe20000041828 */
[----:B------:R-:W1:Y:S04]  /*28c0*/  LDSM.16.M88.4 R12, [R211+0xb080] ;  /* 0x00b08000d30c783b */ /* 0x000e680000000200 */
[----:B------:R-:W2:Y:S03]  /*28d0*/  LDSM.16.M88.4 R40, [R208+0x5c80] ;  /* 0x005c8000d028783b */ /* 0x000ea60000000200 */
[C---:B---3--:R-:W-:Y:S08]  /*28e0*/  HMMA.16816.F32.BF16 R64, R20.reuse, R52, R80 ;  /* 0x000000341440723c */ /* 0x048ff00000041850 */
[C---:B------:R-:W-:Y:S08]  /*28f0*/  HMMA.16816.F32.BF16 R60, R20.reuse, R54, R92 ;  /* 0x00000036143c723c */ /* 0x040ff0000004185c */
[C---:B----4-:R-:W-:Y:S08]  /*2900*/  HMMA.16816.F32.BF16 R112, R20.reuse, R36, R100 ;  /* 0x000000241470723c */ /* 0x050ff00000041864 */
[C---:B------:R-:W-:Y:S08]  /*2910*/  HMMA.16816.F32.BF16 R108, R20.reuse, R38, R88 ;  /* 0x00000026146c723c */ /* 0x040ff00000041858 */
[C---:B-----5:R-:W-:Y:S08]  /*2920*/  HMMA.16816.F32.BF16 R116, R20.reuse, R56, R96 ;  /* 0x000000381474723c */ /* 0x060ff00000041860 */
[----:B------:R-:W-:Y:S01]  /*2930*/  HMMA.16816.F32.BF16 R104, R20, R58, R84 ;  /* 0x0000003a1468723c */ /* 0x000fe20000041854 */
[----:B------:R-:W-:Y:S07]  /*2940*/  LDSM.16.M88.4 R20, [R213+0x2000] ;  /* 0x00200000d514783b */ /* 0x000fee0000000200 */
[C---:B------:R-:W-:Y:S08]  /*2950*/  HMMA.16816.F32.BF16 R100, R24.reuse, R52, R76 ;  /* 0x000000341864723c */ /* 0x040ff0000004184c */
[C---:B------:R-:W-:Y:S08]  /*2960*/  HMMA.16816.F32.BF16 R92, R24.reuse, R36, R68 ;  /* 0x00000024185c723c */ /* 0x040ff00000041844 */
[C---:B------:R-:W-:Y:S08]  /*2970*/  HMMA.16816.F32.BF16 R96, R24.reuse, R54, R72 ;  /* 0x000000361860723c */ /* 0x040ff00000041848 */
[C---:B------:R-:W-:Y:S01]  /*2980*/  HMMA.16816.F32.BF16 R88, R24.reuse, R38, R32 ;  /* 0x000000261858723c */ /* 0x040fe20000041820 */
[----:B------:R-:W-:Y:S04]  /*2990*/  LDSM.16.M88.4 R36, [R213+0x1800] ;  /* 0x00180000d524783b */ /* 0x000fe80000000200 */
[----:B------:R-:W-:Y:S03]  /*29a0*/  LDSM.16.M88.4 R32, [R213+0x1c00] ;  /* 0x001c0000d520783b */ /* 0x000fe60000000200 */
[C---:B------:R-:W-:Y:S01]  /*29b0*/  HMMA.16816.F32.BF16 R84, R24.reuse, R56, R4 ;  /* 0x000000381854723c */ /* 0x040fe20000041804 */
[----:B------:R-:W3:Y:S07]  /*29c0*/  LDSM.16.M88.4 R4, [R212+0xb080] ;  /* 0x00b08000d404783b */ /* 0x000eee0000000200 */
[----:B------:R-:W-:Y:S01]  /*29d0*/  HMMA.16816.F32.BF16 R80, R24, R58, R8 ;  /* 0x0000003a1850723c */ /* 0x000fe20000041808 */
[----:B------:R-:W4:Y:S01]  /*29e0*/  LDSM.16.M88.4 R8, [R212+0xa080] ;  /* 0x00a08000d408783b */ /* 0x000f220000000200 */
[----:B------:R-:W-:-:S06]  /*29f0*/  DEPBAR.LE SB0, 0x0 ;  /* 0x000080000000791a */ /* 0x000fcc0000000000 */
[C---:B-1----:R-:W-:Y:S08]  /*2a00*/  HMMA.16816.F32.BF16 R76, R12.reuse, R48, R64 ;  /* 0x000000300c4c723c */ /* 0x042ff00000041840 */
[C---:B------:R-:W-:Y:S08]  /*2a10*/  HMMA.16816.F32.BF16 R72, R12.reuse, R50, R60 ;  /* 0x000000320c48723c */ /* 0x040ff0000004183c */
[C---:B------:R-:W-:Y:S08]  /*2a20*/  HMMA.16816.F32.BF16 R68, R12.reuse, R44, R112 ;  /* 0x0000002c0c44723c */ /* 0x040ff00000041870 */
[C---:B------:R-:W-:Y:S08]  /*2a30*/  HMMA.16816.F32.BF16 R64, R12.reuse, R46, R108 ;  /* 0x0000002e0c40723c */ /* 0x040ff0000004186c */
[C---:B--2---:R-:W-:Y:S08]  /*2a40*/  HMMA.16816.F32.BF16 R60, R12.reuse, R40, R116 ;  /* 0x000000280c3c723c */ /* 0x044ff00000041874 */
[----:B------:R-:W-:Y:S08]  /*2a50*/  HMMA.16816.F32.BF16 R56, R12, R42, R104 ;  /* 0x0000002a0c38723c */ /* 0x000ff00000041868 */
[C---:B------:R-:W-:Y:S08]  /*2a60*/  HMMA.16816.F32.BF16 R52, R16.reuse, R48, R100 ;  /* 0x000000301034723c */ /* 0x040ff00000041864 */
[C---:B------:R-:W-:Y:S08]  /*2a70*/  HMMA.16816.F32.BF16 R24, R16.reuse, R44, R92 ;  /* 0x0000002c1018723c */ /* 0x040ff0000004185c */
[C---:B------:R-:W-:Y:S08]  /*2a80*/  HMMA.16816.F32.BF16 R48, R16.reuse, R50, R96 ;  /* 0x000000321030723c */ /* 0x040ff00000041860 */
[C---:B------:R-:W-:Y:S08]  /*2a90*/  HMMA.16816.F32.BF16 R44, R16.reuse, R46, R88 ;  /* 0x0000002e102c723c */ /* 0x040ff00000041858 */
[C---:B------:R-:W-:Y:S08]  /*2aa0*/  HMMA.16816.F32.BF16 R12, R16.reuse, R40, R84 ;  /* 0x00000028100c723c */ /* 0x040ff00000041854 */
[----:B------:R-:W-:Y:S08]  /*2ab0*/  HMMA.16816.F32.BF16 R16, R16, R42, R80 ;  /* 0x0000002a1010723c */ /* 0x000ff00000041850 */
[C---:B---3--:R-:W-:Y:S08]  /*2ac0*/  HMMA.16816.F32.BF16 R84, R4.reuse, R36, R76 ;  /* 0x000000240454723c */ /* 0x048ff0000004184c */
[C---:B------:R-:W-:Y:S08]  /*2ad0*/  HMMA.16816.F32.BF16 R80, R4.reuse, R38, R72 ;  /* 0x000000260450723c */ /* 0x040ff00000041848 */
[C---:B------:R-:W-:Y:S08]  /*2ae0*/  HMMA.16816.F32.BF16 R76, R4.reuse, R32, R68 ;  /* 0x00000020044c723c */ /* 0x040ff00000041844 */
[----:B------:R-:W-:Y:S08]  /*2af0*/  HMMA.16816.F32.BF16 R72, R4, R34, R64 ;  /* 0x000000220448723c */ /* 0x000ff00000041840 */
[C---:B----4-:R-:W-:Y:S08]  /*2b00*/  HMMA.16816.F32.BF16 R52, R8.reuse, R36, R52 ;  /* 0x000000240834723c */ /* 0x050ff00000041834 */
[C---:B------:R-:W-:Y:S08]  /*2b10*/  HMMA.16816.F32.BF16 R48, R8.reuse, R38, R48 ;  /* 0x000000260830723c */ /* 0x040ff00000041830 */
[C---:B------:R-:W-:Y:S08]  /*2b20*/  HMMA.16816.F32.BF16 R40, R8.reuse, R32, R24 ;  /* 0x000000200828723c */ /* 0x040ff00000041818 */
[----:B------:R-:W-:Y:S08]  /*2b30*/  HMMA.16816.F32.BF16 R44, R8, R34, R44 ;  /* 0x00000022082c723c */ /* 0x000ff0000004182c */
[C---:B------:R-:W-:Y:S08]  /*2b40*/  HMMA.16816.F32.BF16 R60, R4.reuse, R20, R60 ;  /* 0x00000014043c723c */ /* 0x040ff0000004183c */
[----:B------:R-:W-:Y:S08]  /*2b50*/  HMMA.16816.F32.BF16 R64, R4, R22, R56 ;  /* 0x000000160440723c */ /* 0x000ff00000041838 */
        /* <DEDUP_REMOVED lines=20> */
[----:B------:R-:W-:Y:S02]  /*2ca0*/  @P0 LEA.HI.X R5, R5, c[0x0][0x1cc], R8, 0x1, P2 ;  /* 0x0000730005050a11 */ /* 0x000fe400010f0c08 */
[----:B------:R-:W-:-:S13]  /*2cb0*/  LOP3.LUT P2, RZ, R228, 0x200, RZ, 0xc0, !PT ;  /* 0x00000200e4ff7812 */ /* 0x000fda000784c0ff */
        /* <DEDUP_REMOVED lines=9> */
.L_x_265:
[----:B------:R-:W-:Y:S01]  /*2d50*/  FMUL.FTZ R3, R52, c[0x0][0x320] ;  /* 0x0000c80034037a20 */ /* 0x000fe20000410000 */
[----:B-1----:R-:W-:Y:S01]  /*2d60*/  SHF.R.S32.HI R5, RZ, 0x1f, R123 ;  /* 0x0000001fff057819 */ /* 0x002fe2000001147b */
[----:B------:R-:W-:Y:S01]  /*2d70*/  FMUL.FTZ R4, R49, c[0x0][0x320] ;  /* 0x0000c80031047a20 */ /* 0x000fe20000410000 */
[----:B------:R-:W-:Y:S01]  /*2d80*/  ULDC UR6, c[0x0][0x324] ;  /* 0x0000c90000067ab9 */ /* 0x000fe20000000800 */
[----:B------:R1:W2:Y:S01]  /*2d90*/  MUFU.TANH R23, R3 ;  /* 0x0000000300177308 */ /* 0x0002a20000002400 */
[----:B------:R-:W-:Y:S01]  /*2da0*/  LEA.HI R5, R5, R123, RZ, 0x2 ;  /* 0x0000007b05057211 */ /* 0x000fe200078f10ff */
[----:B------:R-:W-:Y:S01]  /*2db0*/  ULOP3.LUT UR6, URZ, UR6, URZ, 0x33, !UPT ;  /* 0x000000063f067292 */ /* 0x000fe2000f8e333f */
[----:B------:R-:W0:Y:S02]  /*2dc0*/  LDGDEPBAR ;  /* 0x00000000000079af */ /* 0x000e240000000000 */
[----:B------:R-:W-:-:S03]  /*2dd0*/  LOP3.LUT R6, R5, 0xffffffc, RZ, 0xc0, !PT ;  /* 0x0ffffffc05067812 */ /* 0x000fc600078ec0ff */
[----:B------:R3:W4:Y:S02]  /*2de0*/  MUFU.TANH R16, R4 ;  /* 0x0000000400107308 */ /* 0x0007240000002400 */
[----:B------:R-:W-:Y:S02]  /*2df0*/  IMAD.IADD R9, R123, 0x1, -R6 ;  /* 0x000000017b097824 */ /* 0x000fe400078e0a06 */
[----:B-1----:R-:W-:-:S04]  /*2e00*/  FMUL.FTZ R3, R53, c[0x0][0x320] ;  /* 0x0000c80035037a20 */ /* 0x002fc80000410000 */
[----:B------:R1:W1:Y:S01]  /*2e10*/  MUFU.TANH R21, R3 ;  /* 0x0000000300157308 */ /* 0x0002620000002400 */
[----:B---3--:R-:W-:-:S07]  /*2e20*/  FMUL.FTZ R4, R40, c[0x0][0x320] ;  /* 0x0000c80028047a20 */ /* 0x008fce0000410000 */
[----:B------:R3:W2:Y:S01]  /*2e30*/  MUFU.TANH R15, R4 ;  /* 0x00000004000f7308 */ /* 0x0006a20000002400 */
[----:B-1----:R-:W-:-:S07]  /*2e40*/  FMUL.FTZ R3, R48, c[0x0][0x320] ;  /* 0x0000c80030037a20 */ /* 0x002fce0000410000 */
[----:B------:R1:W1:Y:S01]  /*2e50*/  MUFU.TANH R17, R3 ;  /* 0x0000000300117308 */ /* 0x0002620000002400 */
[----:B---3--:R-:W-:-:S04]  /*2e60*/  LEA.HI R4, R29, R29, RZ, 0x1 ;  /* 0x0000001d1d047211 */ /* 0x008fc800078f08ff */
[C---:B------:R-:W-:Y:S02]  /*2e70*/  SHF.L.U32 R8, R4.reuse, 0x5, RZ ;  /* 0x0000000504087819 */ /* 0x040fe400000006ff */
[----:B------:R-:W-:Y:S02]  /*2e80*/  LOP3.LUT R4, R4, 0x1ffffffe, RZ, 0xc0, !PT ;  /* 0x1ffffffe04047812 */ /* 0x000fe400078ec0ff */
[----:B-1----:R-:W-:-:S05]  /*2e90*/  LOP3.LUT R3, R124, 0xffffffe0, RZ, 0xc0, !PT ;  /* 0xffffffe07c037812 */ /* 0x002fca00078ec0ff */
[----:B------:R-:W-:-:S05]  /*2ea0*/  IMAD.IADD R3, R129, 0x1, -R3 ;  /* 0x0000000181037824 */ /* 0x000fca00078e0a03 */
[----:B------:R-:W-:-:S04]  /*2eb0*/  SHF.R.S32.HI R7, RZ, 0x1f, R3 ;  /* 0x0000001fff077819 */ /* 0x000fc80000011403 */
[----:B------:R-:W-:Y:S01]  /*2ec0*/  LEA.HI R5, R7, R3, RZ, 0x2 ;  /* 0x0000000307057211 */ /* 0x000fe200078f10ff */
[----:B------:R-:W-:-:S03]  /*2ed0*/  FMUL.FTZ R7, R41, c[0x0][0x320] ;  /* 0x0000c80029077a20 */ /* 0x000fc60000410000 */
[----:B------:R-:W-:Y:S01]  /*2ee0*/  LEA.HI.SX32 R6, R5, R185, 0x1e ;  /* 0x000000b905067211 */ /* 0x000fe200078ff2ff */
[----:B------:R1:W3:Y:S04]  /*2ef0*/  MUFU.TANH R14, R7 ;  /* 0x00000007000e7308 */ /* 0x0002e80000002400 */
[----:B------:R-:W-:Y:S01]  /*2f00*/  IMAD R9, R9, 0x10, R6 ;  /* 0x0000001009097824 */ /* 0x000fe200078e0206 */
[----:B------:R-:W-:-:S04]  /*2f10*/  LOP3.LUT R6, R8, 0xffffffc0, RZ, 0xc0, !PT ;  /* 0xffffffc008067812 */ /* 0x000fc800078ec0ff */
[----:B------:R-:W-:Y:S01]  /*2f20*/  IADD3 R6, R6, R9, RZ ;  /* 0x0000000906067210 */ /* 0x000fe20007ffe0ff */
[----:B-1----:R-:W-:Y:S02]  /*2f30*/  IMAD.IADD R7, R29, 0x1, -R4 ;  /* 0x000000011d077824 */ /* 0x002fe400078e0a04 */
[----:B------:R-:W-:Y:S02]  /*2f40*/  FMUL.FTZ R4, R45, c[0x0][0x320] ;  /* 0x0000c8002d047a20 */ /* 0x000fe40000410000 */
[----:B------:R-:W-:Y:S02]  /*2f50*/  IMAD R10, R7, 0x8, R6 ;  /* 0x00000008070a7824 */ /* 0x000fe400078e0206 */
[----:B------:R1:W1:Y:S02]  /*2f60*/  MUFU.TANH R13, R4 ;  /* 0x00000004000d7308 */ /* 0x0002640000002400 */
[----:B------:R-:W-:Y:S01]  /*2f70*/  @P6 IMAD.HI.U32 R6, R10, c[0x0][0x2c8], RZ ;  /* 0x0000b2000a066a27 */ /* 0x000fe200078e00ff */
[----:B------:R5:W-:Y:S01]  /*2f80*/  STL [R1+0x4c], R10 ;  /* 0x00004c0a01007387 */ /* 0x000be20000100800 */
[----:B------:R-:W-:-:S03]  /*2f90*/  MOV R11, R10 ;  /* 0x0000000a000b7202 */ /* 0x000fc60000000f00 */
[----:B------:R-:W-:Y:S01]  /*2fa0*/  @P6 SHF.R.U32.HI R11, RZ, c[0x0][0x2cc], R6 ;  /* 0x0000b300ff0b6a19 */ /* 0x000fe20000011606 */
[----:B------:R-:W-:-:S04]  /*2fb0*/  FMUL.FTZ R6, R32, c[0x0][0x320] ;  /* 0x0000c80020067a20 */ /* 0x000fc80000410000 */
[----:B------:R-:W2:Y:S01]  /*2fc0*/  MUFU.TANH R9, R6 ;  /* 0x0000000600097308 */ /* 0x000ea20000002400 */
[----:B-1----:R-:W-:-:S07]  /*2fd0*/  FMUL.FTZ R4, R36, c[0x0][0x320] ;  /* 0x0000c80024047a20 */ /* 0x002fce0000410000 */
[----:B------:R1:W1:Y:S02]  /*2fe0*/  MUFU.TANH R12, R4 ;  /* 0x00000004000c7308 */ /* 0x0002640000002400 */
[----:B-1----:R-:W-:-:S06]  /*2ff0*/  FMUL.FTZ R4, R37, c[0x0][0x320] ;  /* 0x0000c80025047a20 */ /* 0x002fcc0000410000 */
[----:B-----5:R1:W1:Y:S02]  /*3000*/  MUFU.TANH R10, R4 ;  /* 0x00000004000a7308 */ /* 0x0202640000002400 */
[----:B-1----:R-:W-:Y:S02]  /*3010*/  LOP3.LUT R4, R5, 0x7ffffffc, RZ, 0xc0, !PT ;  /* 0x7ffffffc05047812 */ /* 0x002fe400078ec0ff */
[----:B------:R-:W1:Y:S03]  /*3020*/  SHFL.IDX PT, R5, R11, RZ, 0x1c1f ;  /* 0x001c1fff0b057589 */ /* 0x000e6600000e0000 */
[----:B------:R-:W-:Y:S02]  /*3030*/  IMAD.IADD R4, R3, 0x1, -R4 ;  /* 0x0000000103047824 */ /* 0x000fe400078e0a04 */
[----:B------:R-:W-:-:S03]  /*3040*/  FMUL.FTZ R3, R33, c[0x0][0x320] ;  /* 0x0000c80021037a20 */ /* 0x000fc60000410000 */
[----:B------:R-:W-:Y:S01]  /*3050*/  SHF.L.U32 R22, R4, 0x1, RZ ;  /* 0x0000000104167819 */ /* 0x000fe200000006ff */
[----:B------:R5:W1:Y:S01]  /*3060*/  MUFU.TANH R8, R3 ;  /* 0x0000000300087308 */ /* 0x000a620000002400 */
[----:B------:R-:W-:Y:S02]  /*3070*/  FMUL.FTZ R4, R44, c[0x0][0x320] ;  /* 0x0000c8002c047a20 */ /* 0x000fe40000410000 */
[C---:B------:R-:W-:Y:S01]  /*3080*/  IADD3 R19, -R22.reuse, R28, R227 ;  /* 0x0000001c16137210 */ /* 0x040fe20007ffe1e3 */
[----:B------:R1:W-:Y:S04]  /*3090*/  STL [R1+0x4], R22 ;  /* 0x0000041601007387 */ /* 0x0003e80000100800 */
[----:B------:R1:W1:Y:S01]  /*30a0*/  MUFU.TANH R7, R4 ;  /* 0x0000000400077308 */ /* 0x0002620000002400 */
[----:B-----5:R-:W-:-:S05]  /*30b0*/  IADD3 R3, -R22, 0x1, R121 ;  /* 0x0000000116037810 */ /* 0x020fca0007ffe179 */
[----:B------:R-:W-:-:S05]  /*30c0*/  IMAD.IADD R3, R3, 0x1, -R229 ;  /* 0x0000000103037824 */ /* 0x000fca00078e0ae5 */
[C---:B------:R-:W-:Y:S02]  /*30d0*/  IADD3 R18, R3.reuse, c[0x0][0x328], RZ ;  /* 0x0000ca0003127a10 */ /* 0x040fe40007ffe0ff */
[----:B------:R-:W-:Y:S01]  /*30e0*/  IADD3 R20, R3, UR6, RZ ;  /* 0x0000000603147c10 */ /* 0x000fe2000fffe0ff */
[----:B-1----:R-:W-:Y:S01]  /*30f0*/  IMAD.IADD R22, R28, 0x1, -R22 ;  /* 0x000000011c167824 */ /* 0x002fe200078e0a16 */
[-C--:B------:R-:W-:Y:S02]  /*3100*/  IADD3 R4, R18, R5.reuse, RZ ;  /* 0x0000000512047210 */ /* 0x080fe40007ffe0ff */
[----:B------:R-:W-:Y:S02]  /*3110*/  IADD3 R3, R20, R5, RZ ;  /* 0x0000000514037210 */ /* 0x000fe40007ffe0ff */
[----:B------:R-:W-:Y:S01]  /*3120*/  IMNMX R4, R4, R19, PT ;  /* 0x0000001304047217 */ /* 0x000fe20003800200 */
[----:B------:R-:W-:Y:S05]  /*3130*/  @!P5 BRA `(.L_x_266) ;  /* 0x000001400000d947 */ /* 0x000fea0003800000 */
[----:B--234-:R-:W-:Y:S01]  /*3140*/  IADD3 R5, -R229, R227, R5 ;  /* 0x000000e3e5057210 */ /* 0x01cfe20007ffe105 */
[----:B------:R-:W-:Y:S03]  /*3150*/  BSSY B0, `(.L_x_267) ;  /* 0x000000e000007945 */ /* 0x000fe60003800000 */
        /* <DEDUP_REMOVED lines=9> */
.L_x_268:
[----:B------:R-:W-:-:S04]  /*31f0*/  MOV R6, c[0x0][0x32c] ;  /* 0x0000cb0000067a02 */ /* 0x000fc80000000f00 */
[----:B------:R-:W-:-:S13]  /*3200*/  ISETP.NE.AND P0, PT, R6, 0x1, PT ;  /* 0x000000010600780c */ /* 0x000fda0003f05270 */
[----:B------:R-:W-:-:S05]  /*3210*/  @P0 IMAD.HI.U32 R6, R5, c[0x0][0x330], RZ ;  /* 0x0000cc0005060a27 */ /* 0x000fca00078e00ff */
[----:B------:R-:W-:Y:S02]  /*3220*/  @P0 SHF.R.U32.HI R5, RZ, c[0x0][0x334], R6 ;  /* 0x0000cd00ff050a19 */ /* 0x000fe40000011606 */
.L_x_269:
[----:B------:R-:W-:Y:S05]  /*3230*/  BSYNC B0 ;  /* 0x0000000000007941 */ /* 0x000fea0003800000 */
.L_x_267:
[----:B------:R-:W-:-:S05]  /*3240*/  IMAD R5, R5, c[0x0][0x32c], R22 ;  /* 0x0000cb0005057a24 */ /* 0x000fca00078e0216 */
[----:B------:R-:W-:Y:S02]  /*3250*/  IADD3 R6, R5, c[0x0][0x32c], RZ ;  /* 0x0000cb0005067a10 */ /* 0x000fe40007ffe0ff */
[----:B------:R-:W-:Y:S02]  /*3260*/  IMNMX R3, R3, R5, !PT ;  /* 0x0000000503037217 */ /* 0x000fe40007800200 */
[----:B------:R-:W-:Y:S02]  /*3270*/  IMNMX R4, R4, R6, PT ;  /* 0x0000000604047217 */ /* 0x000fe40003800200 */
.L_x_266:
[C---:B--234-:R-:W-:Y:S01]  /*3280*/  ISETP.GE.AND P0, PT, R28.reuse, 0x2, PT ;  /* 0x000000021c00780c */ /* 0x05cfe20003f06270 */
[----:B------:R-:W1:Y:S01]  /*3290*/  SHFL.IDX PT, R5, R11, 0x1, 0x1c1f ;  /* 0x003c1f000b057f89 */ /* 0x000e6200000e0000 */
[----:B------:R-:W-:Y:S02]  /*32a0*/  ISETP.GE.AND P1, PT, R28, 0x9, PT ;  /* 0x000000091c00780c */ /* 0x000fe40003f26270 */
[----:B------:R-:W-:Y:S02]  /*32b0*/  P2R R30, PR, RZ, 0x1 ;  /* 0x00000001ff1e7803 */ /* 0x000fe40000000000 */
[----:B------:R-:W-:-:S02]  /*32c0*/  ISETP.GT.AND P0, PT, R3, 0x1, !P0 ;  /* 0x000000010300780c */ /* 0x000fc40004704270 */
[----:B------:R-:W-:Y:S02]  /*32d0*/  P2R R29, PR, RZ, 0x2 ;  /* 0x00000002ff1d7803 */ /* 0x000fe40000000000 */
[----:B------:R-:W-:Y:S02]  /*32e0*/  ISETP.LT.OR P0, PT, R4, 0x2, P0 ;  /* 0x000000020400780c */ /* 0x000fe40000701670 */
[C---:B------:R-:W-:Y:S02]  /*32f0*/  ISETP.GE.AND P6, PT, R28.reuse, 0x12, PT ;  /* 0x000000121c00780c */ /* 0x040fe40003fc6270 */
[----:B------:R-:W-:Y:S02]  /*3300*/  FSEL R37, R21, -INF , !P0 ;  /* 0xff80000015257808 */ /* 0x000fe40004000000 */
[----:B------:R-:W-:Y:S02]  /*3310*/  ISETP.GT.AND P0, PT, R3, 0x8, !P1 ;  /* 0x000000080300780c */ /* 0x000fe40004f04270 */
[----:B------:R-:W-:-:S02]  /*3320*/  ISETP.GE.AND P1, PT, R28, 0xa, PT ;  /* 0x0000000a1c00780c */ /* 0x000fc40003f26270 */
[----:B------:R-:W-:Y:S02]  /*3330*/  ISETP.LT.OR P0, PT, R4, 0x9, P0 ;  /* 0x000000090400780c */ /* 0x000fe40000701670 */
[----:B------:R-:W-:Y:S02]  /*3340*/  P2R R27, PR, RZ, 0x2 ;  /* 0x00000002ff1b7803 */ /* 0x000fe40000000000 */
[----:B------:R-:W-:Y:S02]  /*3350*/  FSEL R41, R17, -INF , !P0 ;  /* 0xff80000011297808 */ /* 0x000fe40004000000 */
[----:B------:R-:W-:Y:S02]  /*3360*/  ISETP.GT.AND P0, PT, R3, 0x9, !P1 ;  /* 0x000000090300780c */ /* 0x000fe40004f04270 */
[----:B------:R-:W-:Y:S02]  /*3370*/  ISETP.GE.AND P1, PT, R28, 0x11, PT ;  /* 0x000000111c00780c */ /* 0x000fe40003f26270 */
[----:B------:R-:W-:-:S02]  /*3380*/  ISETP.LT.OR P0, PT, R4, 0xa, P0 ;  /* 0x0000000a0400780c */ /* 0x000fc40000701670 */
[----:B------:R-:W-:Y:S02]  /*3390*/  ISETP.GE.AND P5, PT, R28, 0x19, PT ;  /* 0x000000191c00780c */ /* 0x000fe40003fa6270 */
[----:B------:R-:W-:Y:S02]  /*33a0*/  FSEL R40, R16, -INF , !P0 ;  /* 0xff80000010287808 */ /* 0x000fe40004000000 */
[----:B------:R-:W-:Y:S02]  /*33b0*/  ISETP.GT.AND P0, PT, R3, 0x10, !P1 ;  /* 0x000000100300780c */ /* 0x000fe40004f04270 */
[----:B------:R-:W-:Y:S02]  /*33c0*/  ISETP.GE.AND P4, PT, R28, 0x1a, PT ;  /* 0x0000001a1c00780c */ /* 0x000fe40003f86270 */
[----:B------:R-:W-:Y:S02]  /*33d0*/  ISETP.LT.OR P0, PT, R4, 0x11, P0 ;  /* 0x000000110400780c */ /* 0x000fe40000701670 */
[----:B------:R-:W-:-:S02]  /*33e0*/  ISETP.GE.AND P3, PT, R28, 0x21, PT ;  /* 0x000000211c00780c */ /* 0x000fc40003f66270 */
[----:B------:R-:W-:Y:S02]  /*33f0*/  FSEL R44, R15, -INF , !P0 ;  /* 0xff8000000f2c7808 */ /* 0x000fe40004000000 */
[----:B------:R-:W-:Y:S02]  /*3400*/  ISETP.GT.AND P0, PT, R3, 0x11, !P6 ;  /* 0x000000110300780c */ /* 0x000fe40007704270 */
[----:B------:R-:W-:Y:S02]  /*3410*/  ISETP.GE.AND P2, PT, R28, 0x22, PT ;  /* 0x000000221c00780c */ /* 0x000fe40003f46270 */
[----:B------:R-:W-:Y:S02]  /*3420*/  ISETP.LT.OR P0, PT, R4, 0x12, P0 ;  /* 0x000000120400780c */ /* 0x000fe40000701670 */
[----:B------:R-:W-:Y:S02]  /*3430*/  P2R R26, PR, RZ, 0x2 ;  /* 0x00000002ff1a7803 */ /* 0x000fe40000000000 */
[----:B------:R-:W-:-:S02]  /*3440*/  FSEL R45, R14, -INF , !P0 ;  /* 0xff8000000e2d7808 */ /* 0x000fc40004000000 */
[----:B------:R-:W-:Y:S02]  /*3450*/  ISETP.GT.AND P0, PT, R3, 0x18, !P5 ;  /* 0x000000180300780c */ /* 0x000fe40006f04270 */
[----:B------:R-:W-:Y:S02]  /*3460*/  ISETP.GE.AND P1, PT, R28, 0x29, PT ;  /* 0x000000291c00780c */ /* 0x000fe40003f26270 */
[----:B------:R-:W-:-:S04]  /*3470*/  ISETP.LT.OR P0, PT, R4, 0x19, P0 ;  /* 0x000000190400780c */ /* 0x000fc80000701670 */
[----:B------:R-:W-:Y:S02]  /*3480*/  FSEL R48, R7, -INF , !P0 ;  /* 0xff80000007307808 */ /* 0x000fe40004000000 */
[----:B------:R-:W-:-:S04]  /*3490*/  ISETP.GT.AND P0, PT, R3, 0x19, !P4 ;  /* 0x000000190300780c */ /* 0x000fc80006704270 */
        /* <DEDUP_REMOVED lines=11> */
[----:B------:R-:W-:-:S04]  /*3550*/  ISETP.GE.AND P0, PT, R28, 0x1, PT ;  /* 0x000000011c00780c */ /* 0x000fc80003f06270 */
[----:B------:R-:W-:Y:S02]  /*3560*/  P2R R25, PR, RZ, 0x1 ;  /* 0x00000001ff197803 */ /* 0x000fe40000000000 */
[----:B------:R-:W-:-:S04]  /*3570*/  ISETP.GT.AND P0, PT, R3, RZ, !P0 ;  /* 0x000000ff0300720c */ /* 0x000fc80004704270 */
[----:B------:R-:W-:-:S04]  /*3580*/  ISETP.LT.OR P0, PT, R4, 0x1, P0 ;  /* 0x000000010400780c */ /* 0x000fc80000701670 */
[----:B------:R-:W-:Y:S02]  /*3590*/  FSEL R36, R23, -INF , !P0 ;  /* 0xff80000017247808 */ /* 0x000fe40004000000 */
[----:B------:R-:W-:-:S04]  /*35a0*/  ISETP.GE.AND P0, PT, R28, 0x2a, PT ;  /* 0x0000002a1c00780c */ /* 0x000fc80003f06270 */
[----:B------:R-:W-:Y:S02]  /*35b0*/  P2R R24, PR, RZ, 0x1 ;  /* 0x00000001ff187803 */ /* 0x000fe40000000000 */
[----:B------:R-:W-:Y:S01]  /*35c0*/  ISETP.GT.AND P0, PT, R3, 0x29, !P0 ;  /* 0x000000290300780c */ /* 0x000fe20004704270 */
[----:B------:R-:W-:-:S03]  /*35d0*/  FMUL.FTZ R3, R51, c[0x0][0x320] ;  /* 0x0000c80033037a20 */ /* 0x000fc60000410000 */
[----:B------:R-:W-:Y:S01]  /*35e0*/  ISETP.LT.OR P0, PT, R4, 0x2a, P0 ;  /* 0x0000002a0400780c */ /* 0x000fe20000701670 */
[----:B------:R2:W3:Y:S01]  /*35f0*/  MUFU.TANH R23, R3 ;  /* 0x0000000300177308 */ /* 0x0004e20000002400 */
[----:B-1----:R-:W-:Y:S02]  /*3600*/  IMAD.IADD R4, R18, 0x1, R5 ;  /* 0x0000000112047824 */ /* 0x002fe400078e0205 */
[----:B------:R-:W-:Y:S02]  /*3610*/  FSEL R69, R8, -INF , !P0 ;  /* 0xff80000008457808 */ /* 0x000fe40004000000 */
[----:B------:R-:W-:Y:S02]  /*3620*/  ISETP.GE.AND P0, PT, R252, 0x1, PT ;  /* 0x00000001fc00780c */ /* 0x000fe40003f06270 */
[----:B------:R-:W-:Y:S01]  /*3630*/  IMNMX R4, R4, R19, PT ;  /* 0x0000001304047217 */ /* 0x000fe20003800200 */
[----:B--2---:R-:W-:-:S04]  /*3640*/  FMUL.FTZ R3, R55, c[0x0][0x320] ;  /* 0x0000c80037037a20 */ /* 0x004fc80000410000 */
[----:B------:R1:W2:Y:S02]  /*3650*/  MUFU.TANH R21, R3 ;  /* 0x0000000300157308 */ /* 0x0002a40000002400 */
[----:B-1----:R-:W-:-:S06]  /*3660*/  FMUL.FTZ R3, R42, c[0x0][0x320] ;  /* 0x0000c8002a037a20 */ /* 0x002fcc0000410000 */
[----:B------:R1:W4:Y:S02]  /*3670*/  MUFU.TANH R17, R3 ;  /* 0x0000000300117308 */ /* 0x0003240000002400 */
[----:B-1----:R-:W-:-:S06]  /*3680*/  FMUL.FTZ R3, R43, c[0x0][0x320] ;  /* 0x0000c8002b037a20 */ /* 0x002fcc0000410000 */
[----:B------:R1:W1:Y:S02]  /*3690*/  MUFU.TANH R16, R3 ;  /* 0x0000000300107308 */ /* 0x0002640000002400 */
        /* <DEDUP_REMOVED lines=16> */
[----:B-1----:R-:W-:Y:S01]  /*37a0*/  IMAD.IADD R3, R20, 0x1, R5 ;  /* 0x0000000114037824 */ /* 0x002fe200078e0205 */
        /* <DEDUP_REMOVED lines=12> */
.L_x_272:
[----:B------:R-:W-:-:S04]  /*3870*/  MOV R6, c[0x0][0x32c] ;  /* 0x0000cb0000067a02 */ /* 0x000fc80000000f00 */
[----:B------:R-:W-:-:S13]  /*3880*/  ISETP.NE.AND P0, PT, R6, 0x1, PT ;  /* 0x000000010600780c */ /* 0x000fda0003f05270 */
[----:B------:R-:W-:-:S05]  /*3890*/  @P0 IMAD.HI.U32 R6, R5, c[0x0][0x330], RZ ;  /* 0x0000cc0005060a27 */ /* 0x000fca00078e00ff */
[----:B------:R-:W-:Y:S02]  /*38a0*/  @P0 SHF.R.U32.HI R5, RZ, c[0x0][0x334], R6 ;  /* 0x0000cd00ff050a19 */ /* 0x000fe40000011606 */
.L_x_273:
[----:B------:R-:W-:Y:S05]  /*38b0*/  BSYNC B0 ;  /* 0x0000000000007941 */ /* 0x000fea0003800000 */
.L_x_271:
[----:B------:R-:W-:-:S05]  /*38c0*/  IMAD R5, R5, c[0x0][0x32c], R22 ;  /* 0x0000cb0005057a24 */ /* 0x000fca00078e0216 */
[----:B------:R-:W-:Y:S02]  /*38d0*/  IADD3 R6, R5, c[0x0][0x32c], RZ ;  /* 0x0000cb0005067a10 */ /* 0x000fe40007ffe0ff */
[----:B------:R-:W-:Y:S02]  /*38e0*/  IMNMX R3, R3, R5, !PT ;  /* 0x0000000503037217 */ /* 0x000fe40007800200 */
[----:B------:R-:W-:Y:S02]  /*38f0*/  IMNMX R4, R4, R6, PT ;  /* 0x0000000604047217 */ /* 0x000fe40003800200 */
.L_x_270:
[----:B--234-:R-:W-:Y:S01]  /*3900*/  ISETP.NE.AND P0, PT, R30, RZ, PT ;  /* 0x000000ff1e00720c */ /* 0x01cfe20003f05270 */
[----:B------:R-:W1:Y:S03]  /*3910*/  SHFL.IDX PT, R5, R11, 0x2, 0x1c1f ;  /* 0x005c1f000b057f89 */ /* 0x000e6600000e0000 */
[----:B------:R-:W-:-:S04]  /*3920*/  ISETP.GT.AND P0, PT, R3, 0x1, !P0 ;  /* 0x000000010300780c */ /* 0x000fc80004704270 */
[----:B------:R-:W-:-:S04]  /*3930*/  ISETP.LT.OR P0, PT, R4, 0x2, P0 ;  /* 0x000000020400780c */ /* 0x000fc80000701670 */
[----:B------:R-:W-:Y:S02]  /*3940*/  FSEL R31, R21, -INF , !P0 ;  /* 0xff800000151f7808 */ /* 0x000fe40004000000 */
        /* <DEDUP_REMOVED lines=34> */
[----:B------:R-:W-:-:S04]  /*3b70*/  ISETP.NE.AND P0, PT, R24, RZ, PT ;  /* 0x000000ff1800720c */ /* 0x000fc80003f05270 */
        /* <DEDUP_REMOVED lines=43> */
.L_x_276:
[----:B------:R-:W-:-:S04]  /*3e30*/  MOV R6, c[0x0][0x32c] ;  /* 0x0000cb0000067a02 */ /* 0x000fc80000000f00 */
[----:B------:R-:W-:-:S13]  /*3e40*/  ISETP.NE.AND P0, PT, R6, 0x1, PT ;  /* 0x000000010600780c */ /* 0x000fda0003f05270 */
[----:B------:R-:W-:-:S05]  /*3e50*/  @P0 IMAD.HI.U32 R6, R5, c[0x0][0x330], RZ ;  /* 0x0000cc0005060a27 */ /* 0x000fca00078e00ff */
[----:B------:R-:W-:Y:S02]  /*3e60*/  @P0 SHF.R.U32.HI R5, RZ, c[0x0][0x334], R6 ;  /* 0x0000cd00ff050a19 */ /* 0x000fe40000011606 */
.L_x_277:
[----:B------:R-:W-:Y:S05]  /*3e70*/  BSYNC B0 ;  /* 0x0000000000007941 */ /* 0x000fea0003800000 */
.L_x_275:
[----:B------:R-:W-:-:S05]  /*3e80*/  IMAD R5, R5, c[0x0][0x32c], R22 ;  /* 0x0000cb0005057a24 */ /* 0x000fca00078e0216 */
[----:B------:R-:W-:Y:S02]  /*3e90*/  IADD3 R6, R5, c[0x0][0x32c], RZ ;  /* 0x0000cb0005067a10 */ /* 0x000fe40007ffe0ff */
[----:B------:R-:W-:Y:S02]  /*3ea0*/  IMNMX R3, R3, R5, !PT ;  /* 0x0000000503037217 */ /* 0x000fe40007800200 */
[----:B------:R-:W-:Y:S02]  /*3eb0*/  IMNMX R4, R4, R6, PT ;  /* 0x0000000604047217 */ /* 0x000fe40003800200 */
.L_x_274:
[----:B--234-:R-:W-:-:S04]  /*3ec0*/  ISETP.NE.AND P0, PT, R30, RZ, PT ;  /* 0x000000ff1e00720c */ /* 0x01cfc80003f05270 */
        /* <DEDUP_REMOVED lines=41> */
[----:B------:R1:W2:Y:S01]  /*4160*/  MUFU.TANH R21, R3 ;  /* 0x0000000300157308 */ /* 0x0002a20000002400 */
[----:B------:R-:W3:Y:S02]  /*4170*/  SHFL.IDX PT, R4, R11, 0x3, 0x1c1f ;  /* 0x007c1f000b047f89 */ /* 0x000ee400000e0000 */
[----:B------:R-:W-:Y:S02]  /*4180*/  FSEL R196, R9, -INF , !P0 ;  /* 0xff80000009c47808 */ /* 0x000fe40004000000 */
[----:B------:R-:W-:Y:S01]  /*4190*/  ISETP.GE.AND P0, PT, R252, 0x1, PT ;  /* 0x00000001fc00780c */ /* 0x000fe20003f06270 */
[----:B-1----:R-:W-:-:S04]  /*41a0*/  FMUL.FTZ R3, R62, c[0x0][0x320] ;  /* 0x0000c8003e037a20 */ /* 0x002fc80000410000 */
[----:B------:R1:W4:Y:S01]  /*41b0*/  MUFU.TANH R17, R3 ;  /* 0x0000000300117308 */ /* 0x0003220000002400 */
[----:B---3--:R-:W-:-:S05]  /*41c0*/  IMAD.IADD R12, R18, 0x1, R4 ;  /* 0x00000001120c7824 */ /* 0x008fca00078e0204 */
[----:B------:R-:W-:Y:S01]  /*41d0*/  IMNMX R12, R12, R19, PT ;  /* 0x000000130c0c7217 */ /* 0x000fe20003800200 */
[----:B-1----:R-:W-:-:S04]  /*41e0*/  FMUL.FTZ R3, R63, c[0x0][0x320] ;  /* 0x0000c8003f037a20 */ /* 0x002fc80000410000 */
[----:B------:R1:W3:Y:S02]  /*41f0*/  MUFU.TANH R16, R3 ;  /* 0x0000000300107308 */ /* 0x0002e40000002400 */
        /* <DEDUP_REMOVED lines=31> */
.L_x_280:
[----:B------:R-:W-:-:S04]  /*43f0*/  MOV R5, c[0x0][0x32c] ;  /* 0x0000cb0000057a02 */ /* 0x000fc80000000f00 */
[----:B------:R-:W-:-:S13]  /*4400*/  ISETP.NE.AND P0, PT, R5, 0x1, PT ;  /* 0x000000010500780c */ /* 0x000fda0003f05270 */
[----:B------:R-:W-:-:S05]  /*4410*/  @P0 IMAD.HI.U32 R5, R4, c[0x0][0x330], RZ ;  /* 0x0000cc0004050a27 */ /* 0x000fca00078e00ff */
[----:B------:R-:W-:Y:S02]  /*4420*/  @P0 SHF.R.U32.HI R4, RZ, c[0x0][0x334], R5 ;  /* 0x0000cd00ff040a19 */ /* 0x000fe40000011605 */
.L_x_281:
[----:B------:R-:W-:Y:S05]  /*4430*/  BSYNC B0 ;  /* 0x0000000000007941 */ /* 0x000fea0003800000 */
.L_x_279:
[----:B------:R-:W-:-:S05]  /*4440*/  IMAD R4, R4, c[0x0][0x32c], R22 ;  /* 0x0000cb0004047a24 */ /* 0x000fca00078e0216 */
[----:B------:R-:W-:Y:S02]  /*4450*/  IADD3 R5, R4, c[0x0][0x32c], RZ ;  /* 0x0000cb0004057a10 */ /* 0x000fe40007ffe0ff */
[----:B------:R-:W-:Y:S02]  /*4460*/  IMNMX R3, R3, R4, !PT ;  /* 0x0000000403037217 */ /* 0x000fe40007800200 */
[----:B------:R-:W-:Y:S02]  /*4470*/  IMNMX R12, R12, R5, PT ;  /* 0x000000050c0c7217 */ /* 0x000fe40003800200 */
.L_x_278:
[----:B--234-:R-:W-:Y:S01]  /*4480*/  FMNMX.FTZ R106, R36, R37, !PT ;  /* 0x00000025246a7209 */ /* 0x01cfe20007810000 */
[----:B------:R-:W-:Y:S01]  /*4490*/  IMAD.SHL.U32 R209, R0, 0x2, RZ ;  /* 0x0000000200d17824 */ /* 0x000fe200078e00ff */
[----:B------:R-:W-:Y:S02]  /*44a0*/  ISETP.NE.AND P0, PT, R30, RZ, PT ;  /* 0x000000ff1e00720c */ /* 0x000fe40003f05270 */
[----:B------:R-:W-:Y:S01]  /*44b0*/  FMNMX.FTZ R106, R41, R106, !PT ;  /* 0x0000006a296a7209 */ /* 0x000fe20007810000 */
[----:B------:R-:W-:Y:S01]  /*44c0*/  IMAD R210, R2, 0x2, R209 ;  /* 0x0000000202d27824 */ /* 0x000fe200078e02d1 */
[----:B------:R-:W-:Y:S01]  /*44d0*/  ISETP.GT.AND P0, PT, R3, 0x1, !P0 ;  /* 0x000000010300780c */ /* 0x000fe20004704270 */
[----:B------:R-:W-:Y:S01]  /*44e0*/  LDSM.16.MT88.4 R120, [R209+0x1880] ;  /* 0x00188000d178783b */ /* 0x000fe20000004200 */
[----:B------:R-:W-:-:S02]  /*44f0*/  FMNMX.FTZ R106, R40, R106, !PT ;  /* 0x0000006a286a7209 */ /* 0x000fc40007810000 */
[----:B------:R-:W-:Y:S01]  /*4500*/  ISETP.LT.OR P0, PT, R12, 0x2, P0 ;  /* 0x000000020c00780c */ /* 0x000fe20000701670 */
[----:B------:R-:W-:Y:S01]  /*4510*/  LDSM.16.MT88.4 R136, [R210+0x1880] ;  /* 0x00188000d288783b */ /* 0x000fe20000004200 */
[----:B------:R-:W-:Y:S02]  /*4520*/  FMNMX.FTZ R106, R44, R106, !PT ;  /* 0x0000006a2c6a7209 */ /* 0x000fe40007810000 */
[----:B------:R-:W-:Y:S01]  /*4530*/  FSEL R47, R10, -INF , !P0 ;  /* 0xff8000000a2f7808 */ /* 0x000fe20004000000 */
[----:B------:R-:W-:Y:S01]  /*4540*/  LDSM.16.MT88.4 R152, [R209+0x2480] ;  /* 0x00248000d198783b */ /* 0x000fe20000004200 */
[----:B------:R-:W-:Y:S02]  /*4550*/  FMNMX.FTZ R106, R45, R106, !PT ;  /* 0x0000006a2d6a7209 */ /* 0x000fe40007810000 */
[----:B------:R-:W-:Y:S01]  /*4560*/  ISETP.NE.AND P0, PT, R29, RZ, PT ;  /* 0x000000ff1d00720c */ /* 0x000fe20003f05270 */
[----:B------:R-:W-:Y:S01]  /*4570*/  LDSM.16.MT88.4 R60, [R210+0x2480] ;  /* 0x00248000d23c783b */ /* 0x000fe20000004200 */
[----:B------:R-:W-:-:S02]  /*4580*/  FMNMX.FTZ R106, R48, R106, !PT ;  /* 0x0000006a306a7209 */ /* 0x000fc40007810000 */
[----:B------:R-:W-:Y:S01]  /*4590*/  FMNMX.FTZ R105, R28, R31, !PT ;  /* 0x0000001f1c697209 */ /* 0x000fe20007810000 */
[----:B------:R-:W-:Y:S01]  /*45a0*/  LDSM.16.MT88.4 R76, [R209+0x3080] ;  /* 0x00308000d14c783b */ /* 0x000fe20000004200 */
[----:B------:R-:W-:Y:S02]  /*45b0*/  FMNMX.FTZ R106, R49, R106, !PT ;  /* 0x0000006a316a7209 */ /* 0x000fe40007810000 */
[----:B------:R-:W-:Y:S01]  /*45c0*/  ISETP.GT.AND P0, PT, R3, 0x8, !P0 ;  /* 0x000000080300780c */ /* 0x000fe20004704270 */
[----:B------:R-:W-:Y:S01]  /*45d0*/  LDSM.16.MT88.4 R92, [R210+0x3080] ;  /* 0x00308000d25c783b */ /* 0x000fe20000004200 */
[----:B------:R-:W-:Y:S02]  /*45e0*/  FMNMX.FTZ R106, R57, R106, !PT ;  /* 0x0000006a396a7209 */ /* 0x000fe40007810000 */
[----:B------:R-:W-:Y:S01]  /*45f0*/  FMNMX.FTZ R105, R33, R105, !PT ;  /* 0x0000006921697209 */ /* 0x000fe20007810000 */
[----:B------:R-:W-:Y:S01]  /*4600*/  LDSM.16.MT88.4 R116, [R209+0x1c80] ;  /* 0x001c8000d174783b */ /* 0x000fe20000004200 */
[----:B------:R-:W-:-:S02]  /*4610*/  FMNMX.FTZ R106, R59, R106, !PT ;  /* 0x0000006a3b6a7209 */ /* 0x000fc40007810000 */
[----:B------:R-:W-:Y:S01]  /*4620*/  ISETP.LT.OR P0, PT, R12, 0x9, P0 ;  /* 0x000000090c00780c */ /* 0x000fe20000701670 */
[----:B------:R-:W-:Y:S01]  /*4630*/  LDSM.16.MT88.4 R132, [R210+0x1c80] ;  /* 0x001c8000d284783b */ /* 0x000fe20000004200 */
[----:B------:R-:W-:Y:S02]  /*4640*/  FMNMX.FTZ R106, R68, R106, !PT ;  /* 0x0000006a446a7209 */ /* 0x000fe40007810000 */
[----:B------:R-:W-:Y:S01]  /*4650*/  FMNMX.FTZ R105, R32, R105, !PT ;  /* 0x0000006920697209 */ /* 0x000fe20007810000 */
[----:B------:R-:W-:Y:S01]  /*4660*/  LDSM.16.MT88.4 R148, [R209+0x2880] ;  /* 0x00288000d194783b */ /* 0x000fe20000004200 */
[----:B------:R-:W-:Y:S02]  /*4670*/  FMNMX.FTZ R106, R69, R106, !PT ;  /* 0x0000006a456a7209 */ /* 0x000fe40007810000 */
[----:B------:R-:W-:Y:S01]  /*4680*/  FSEL R56, R21, -INF , !P0 ;  /* 0xff80000015387808 */ /* 0x000fe20004000000 */
[----:B------:R-:W-:Y:S01]  /*4690*/  LDSM.16.MT88.4 R172, [R210+0x2880] ;  /* 0x00288000d2ac783b */ /* 0x000fe20000004200 */
[----:B------:R-:W-:-:S02]  /*46a0*/  ISETP.NE.AND P0, PT, R27, RZ, PT ;  /* 0x000000ff1b00720c */ /* 0x000fc40003f05270 */
[----:B------:R-:W-:Y:S01]  /*46b0*/  FMNMX.FTZ R105, R38, R105, !PT ;  /* 0x0000006926697209 */ /* 0x000fe20007810000 */
[----:B------:R-:W1:Y:S01]  /*46c0*/  SHFL.BFLY PT, R4, R106, 0x2, 0x1f ;  /* 0x0c401f006a047f89 */ /* 0x000e6200000e0000 */
[----:B------:R-:W-:Y:S02]  /*46d0*/  ISETP.GT.AND P0, PT, R3, 0x9, !P0 ;  /* 0x000000090300780c */ /* 0x000fe40004704270 */
[----:B------:R-:W-:Y:S01]  /*46e0*/  FMNMX.FTZ R105, R39, R105, !PT ;  /* 0x0000006927697209 */ /* 0x000fe20007810000 */
[----:B------:R-:W-:Y:S01]  /*46f0*/  LDSM.16.MT88.4 R180, [R209+0x3480] ;  /* 0x00348000d1b4783b */ /* 0x000fe20000004200 */
[----:B------:R-:W-:Y:S02]  /*4700*/  ISETP.LT.OR P0, PT, R12, 0xa, P0 ;  /* 0x0000000a0c00780c */ /* 0x000fe40000701670 */
[----:B------:R-:W-:Y:S01]  /*4710*/  FMNMX.FTZ R105, R42, R105, !PT ;  /* 0x000000692a697209 */ /* 0x000fe20007810000 */
[----:B------:R-:W-:Y:S01]  /*4720*/  LDSM.16.MT88.4 R176, [R210+0x3480] ;  /* 0x00348000d2b0783b */ /* 0x000fe20000004200 */
[----:B------:R-:W-:-:S02]  /*4730*/  FSEL R58, R9, -INF , !P0 ;  /* 0xff800000093a7808 */ /* 0x000fc40004000000 */
[----:B------:R-:W-:Y:S01]  /*4740*/  ISETP.NE.AND P0, PT, R26, RZ, PT ;  /* 0x000000ff1a00720c */ /* 0x000fe20003f05270 */
[----:B------:R-:W-:Y:S01]  /*4750*/  LDSM.16.MT88.4 R164, [R209+0x3880] ;  /* 0x00388000d1a4783b */ /* 0x000fe20000004200 */
[----:B------:R-:W-:Y:S02]  /*4760*/  FMNMX.FTZ R105, R43, R105, !PT ;  /* 0x000000692b697209 */ /* 0x000fe40007810000 */
[----:B------:R-:W-:Y:S01]  /*4770*/  ISETP.GT.AND P0, PT, R3, 0x10, !P0 ;  /* 0x000000100300780c */ /* 0x000fe20004704270 */
[----:B------:R-:W-:Y:S01]  /*4780*/  LDSM.16.MT88.4 R72, [R209+0x2080] ;  /* 0x00208000d148783b */ /* 0x000fe20000004200 */
[----:B------:R-:W-:Y:S02]  /*4790*/  FMNMX.FTZ R105, R46, R105, !PT ;  /* 0x000000692e697209 */ /* 0x000fe40007810000 */
[----:B------:R-:W-:Y:S01]  /*47a0*/  ISETP.LT.OR P0, PT, R12, 0x11, P0 ;  /* 0x000000110c00780c */ /* 0x000fe20000701670 */
[----:B------:R-:W-:Y:S01]  /*47b0*/  LDSM.16.MT88.4 R88, [R210+0x2080] ;  /* 0x00208000d258783b */ /* 0x000fe20000004200 */
[----:B------:R-:W-:-:S02]  /*47c0*/  FMNMX.FTZ R105, R51, R105, !PT ;  /* 0x0000006933697209 */ /* 0x000fc40007810000 */
[----:B------:R-:W-:Y:S01]  /*47d0*/  FSEL R102, R7, -INF , !P0 ;  /* 0xff80000007667808 */ /* 0x000fe20004000000 */
[----:B------:R-:W-:Y:S01]  /*47e0*/  LDSM.16.MT88.4 R108, [R209+0x2c80] ;  /* 0x002c8000d16c783b */ /* 0x000fe20000004200 */
[----:B-1----:R-:W-:Y:S02]  /*47f0*/  FMNMX.FTZ R106, R106, R4, !PT ;  /* 0x000000046a6a7209 */ /* 0x002fe40007810000 */
[----:B------:R-:W-:Y:S01]  /*4800*/  ISETP.GT.AND P0, PT, R3, 0x11, !P6 ;  /* 0x000000110300780c */ /* 0x000fe20007704270 */
[----:B------:R-:W-:Y:S01]  /*4810*/  LDSM.16.MT88.4 R160, [R210+0x2c80] ;  /* 0x002c8000d2a0783b */ /* 0x000fe20000004200 */
[----:B------:R-:W-:Y:S02]  /*4820*/  FMNMX.FTZ R105, R52, R105, !PT ;  /* 0x0000006934697209 */ /* 0x000fe40007810000 */
[----:B------:R-:W-:Y:S01]  /*4830*/  ISETP.LT.OR P0, PT, R12, 0x12, P0 ;  /* 0x000000120c00780c */ /* 0x000fe20000701670 */
[----:B------:R-:W1:Y:S01]  /*4840*/  SHFL.BFLY PT, R4, R106, 0x1, 0x1f ;  /* 0x0c201f006a047f89 */ /* 0x000e6200000e0000 */
[----:B------:R-:W-:-:S02]  /*4850*/  FMNMX.FTZ R105, R53, R105, !PT ;  /* 0x0000006935697209 */ /* 0x000fc40007810000 */
[----:B------:R-:W-:Y:S01]  /*4860*/  FSEL R103, R6, -INF , !P0 ;  /* 0xff80000006677808 */ /* 0x000fe20004000000 */
[----:B------:R-:W-:Y:S01]  /*4870*/  LDSM.16.MT88.4 R168, [R210+0x3880] ;  /* 0x00388000d2a8783b */ /* 0x000fe20000004200 */
[----:B------:R-:W-:Y:S02]  /*4880*/  ISETP.GT.AND P0, PT, R3, 0x18, !P5 ;  /* 0x000000180300780c */ /* 0x000fe40006f04270 */
[----:B------:R-:W-:Y:S02]  /*4890*/  ISETP.NE.AND P6, PT, R25, RZ, PT ;  /* 0x000000ff1900720c */ /* 0x000fe40003fc5270 */
[----:B------:R-:W-:Y:S02]  /*48a0*/  ISETP.LT.OR P0, PT, R12, 0x19, P0 ;  /* 0x000000190c00780c */ /* 0x000fe40000701670 */
[----:B------:R-:W-:Y:S02]  /*48b0*/  IADD3 R222, R222, -0x2, RZ ;  /* 0xfffffffedede7810 */ /* 0x000fe40007ffe0ff */
[----:B------:R-:W-:-:S02]  /*48c0*/  FSEL R107, R15, -INF , !P0 ;  /* 0xff8000000f6b7808 */ /* 0x000fc40004000000 */
[----:B------:R-:W-:-:S04]  /*48d0*/  ISETP.GT.AND P0, PT, R3, 0x19, !P4 ;  /* 0x000000190300780c */ /* 0x000fc80006704270 */
[----:B------:R-:W-:-:S04]  /*48e0*/  ISETP.LT.OR P0, PT, R12, 0x1a, P0 ;  /* 0x0000001a0c00780c */ /* 0x000fc80000701670 */
[----:B------:R-:W-:Y:S02]  /*48f0*/  FSEL R184, R14, -INF , !P0 ;  /* 0xff8000000eb87808 */ /* 0x000fe40004000000 */
[----:B-1----:R-:W-:Y:S02]  /*4900*/  FMNMX.FTZ R106, R106, R4, !PT ;  /* 0x000000046a6a7209 */ /* 0x002fe40007810000 */
[----:B------:R-:W1:Y:S01]  /*4910*/  SHFL.BFLY PT, R4, R105, 0x2, 0x1f ;  /* 0x0c401f0069047f89 */ /* 0x000e6200000e0000 */
[----:B------:R-:W-:Y:S02]  /*4920*/  ISETP.GT.AND P0, PT, R3, 0x20, !P3 ;  /* 0x000000200300780c */ /* 0x000fe40005f04270 */
[----:B------:R-:W-:Y:S02]  /*4930*/  FMUL.FTZ R14, R106, c[0x0][0x2d0] ;  /* 0x0000b4006a0e7a20 */ /* 0x000fe40000410000 */
[----:B------:R-:W-:-:S04]  /*4940*/  ISETP.LT.OR P0, PT, R12, 0x21, P0 ;  /* 0x000000210c00780c */ /* 0x000fc80000701670 */
[----:B------:R-:W-:Y:S02]  /*4950*/  FSEL R190, R17, -INF , !P0 ;  /* 0xff80000011be7808 */ /* 0x000fe40004000000 */
[----:B------:R-:W-:-:S04]  /*4960*/  ISETP.GT.AND P0, PT, R3, 0x21, !P2 ;  /* 0x000000210300780c */ /* 0x000fc80005704270 */
[----:B------:R-:W-:-:S04]  /*4970*/  ISETP.LT.OR P0, PT, R12, 0x22, P0 ;  /* 0x000000220c00780c */ /* 0x000fc80000701670 */
[----:B------:R-:W-:Y:S02]  /*4980*/  FSEL R191, R16, -INF , !P0 ;  /* 0xff80000010bf7808 */ /* 0x000fe40004000000 */
[----:B------:R-:W-:Y:S02]  /*4990*/  ISETP.GT.AND P0, PT, R3, 0x28, !P1 ;  /* 0x000000280300780c */ /* 0x000fe40004f04270 */
[----:B-1----:R-:W-:Y:S02]  /*49a0*/  FMNMX.FTZ R105, R105, R4, !PT ;  /* 0x0000000469697209 */ /* 0x002fe40007810000 */
[----:B------:R-:W-:-:S03]  /*49b0*/  ISETP.LT.OR P0, PT, R12, 0x29, P0 ;  /* 0x000000290c00780c */ /* 0x000fc60000701670 */
[----:B------:R-:W1:Y:S01]  /*49c0*/  SHFL.BFLY PT, R4, R105, 0x1, 0x1f ;  /* 0x0c201f0069047f89 */ /* 0x000e6200000e0000 */
[----:B------:R-:W-:Y:S02]  /*49d0*/  FSEL R192, R8, -INF , !P0 ;  /* 0xff80000008c07808 */ /* 0x000fe40004000000 */
[----:B------:R-:W-:Y:S02]  /*49e0*/  ISETP.GT.AND P0, PT, R3, RZ, !P6 ;  /* 0x000000ff0300720c */ /* 0x000fe40007704270 */
[----:B------:R-:W-:Y:S02]  /*49f0*/  ISETP.NE.AND P6, PT, R24, RZ, PT ;  /* 0x000000ff1800720c */ /* 0x000fe40003fc5270 */
[----:B------:R-:W-:-:S04]  /*4a00*/  ISETP.LT.OR P0, PT, R12, 0x1, P0 ;  /* 0x000000010c00780c */ /* 0x000fc80000701670 */
[----:B------:R-:W-:Y:S02]  /*4a10*/  FSEL R15, R13, -INF , !P0 ;  /* 0xff8000000d0f7808 */ /* 0x000fe40004000000 */
[----:B------:R-:W-:-:S04]  /*4a20*/  FSETP.NEU.FTZ.AND P0, PT, R106, -INF , PT ;  /* 0xff8000006a00780b */ /* 0x000fc80003f1d000 */
[----:B------:R-:W-:Y:S02]  /*4a30*/  FSEL R14, R14, RZ, P0 ;  /* 0x000000ff0e0e7208 */ /* 0x000fe40000000000 */
[----:B-1----:R-:W-:-:S03]  /*4a40*/  FMNMX.FTZ R105, R105, R4, !PT ;  /* 0x0000000469697209 */ /* 0x002fc60007810000 */
[----:B------:R-:W-:Y:S01]  /*4a50*/  FFMA.FTZ R4, R36, c[0x0][0x2d0], -R14 ;  /* 0x0000b40024047a23 */ /* 0x000fe2000001080e */
[C---:B------:R-:W-:Y:S01]  /*4a60*/  FSETP.NEU.FTZ.AND P0, PT, R105.reuse, -INF , PT ;  /* 0xff8000006900780b */ /* 0x040fe20003f1d000 */
[----:B------:R-:W-:Y:S02]  /*4a70*/  FMUL.FTZ R13, R105, c[0x0][0x2d0] ;  /* 0x0000b400690d7a20 */ /* 0x000fe40000410000 */
[----:B------:R1:W-:Y:S03]  /*4a80*/  MUFU.EX2 R234, R4 ;  /* 0x0000000400ea7308 */ /* 0x0003e60000000800 */
[----:B------:R-:W-:Y:S02]  /*4a90*/  FSEL R13, R13, RZ, P0 ;  /* 0x000000ff0d0d7208 */ /* 0x000fe40000000000 */
[----:B------:R-:W-:-:S03]  /*4aa0*/  ISETP.GT.AND P0, PT, R3, 0x29, !P6 ;  /* 0x000000290300780c */ /* 0x000fc60007704270 */
[--C-:B------:R-:W-:Y:S01]  /*4ab0*/  FFMA.FTZ R0, R28, c[0x0][0x2d0], -R13.reuse ;  /* 0x0000b4001c007a23 */ /* 0x100fe2000001080d */
[----:B------:R-:W-:Y:S01]  /*4ac0*/  ISETP.LT.OR P0, PT, R12, 0x2a, P0 ;  /* 0x0000002a0c00780c */ /* 0x000fe20000701670 */
[----:B------:R-:W-:Y:S02]  /*4ad0*/  FFMA.FTZ R2, R43, c[0x0][0x2d0], -R13 ;  /* 0x0000b4002b027a23 */ /* 0x000fe4000001080d */
[----:B------:R2:W-:Y:S01]  /*4ae0*/  MUFU.EX2 R226, R0 ;  /* 0x0000000000e27308 */ /* 0x0005e20000000800 */
[----:B-1----:R-:W-:-:S07]  /*4af0*/  FFMA.FTZ R4, R37, c[0x0][0x2d0], -R14 ;  /* 0x0000b40025047a23 */ /* 0x002fce000001080e */
[----:B------:R1:W-:Y:S01]  /*4b00*/  MUFU.EX2 R233, R4 ;  /* 0x0000000400e97308 */ /* 0x0003e20000000800 */
[----:B--2---:R-:W-:-:S07]  /*4b10*/  FFMA.FTZ R0, R31, c[0x0][0x2d0], -R13 ;  /* 0x0000b4001f007a23 */ /* 0x004fce000001080d */
[----:B------:R2:W-:Y:S01]  /*4b20*/  MUFU.EX2 R241, R2 ;  /* 0x0000000200f17308 */ /* 0x0005e20000000800 */
[----:B-1----:R-:W-:-:S07]  /*4b30*/  FFMA.FTZ R4, R41, c[0x0][0x2d0], -R14 ;  /* 0x0000b40029047a23 */ /* 0x002fce000001080e */
[----:B------:R1:W3:Y:S08]  /*4b40*/  MUFU.EX2 R225, R0 ;  /* 0x0000000000e17308 */ /* 0x0002f00000000800 */
[----:B------:R4:W-:Y:S01]  /*4b50*/  MUFU.EX2 R239, R4 ;  /* 0x0000000400ef7308 */ /* 0x0009e20000000800 */
[----:B--2---:R-:W-:Y:S01]  /*4b60*/  FMNMX.FTZ R2, R15, R47, !PT ;  /* 0x0000002f0f027209 */ /* 0x004fe20007810000 */
[----:B-1----:R-:W-:Y:S01]  /*4b70*/  FFMA.FTZ R0, R33, c[0x0][0x2d0], -R13 ;  /* 0x0000b40021007a23 */ /* 0x002fe2000001080d */
[----:B---3--:R-:W-:-:S05]  /*4b80*/  F2FP.BF16.PACK_AB R5, R225, R226 ;  /* 0x000000e2e105723e */ /* 0x008fca00000010ff */
[----:B------:R1:W-:Y:S01]  /*4b90*/  MUFU.EX2 R231, R0 ;  /* 0x0000000000e77308 */ /* 0x0003e20000000800 */
[----:B----4-:R-:W-:-:S07]  /*4ba0*/  FFMA.FTZ R4, R40, c[0x0][0x2d0], -R14 ;  /* 0x0000b40028047a23 */ /* 0x010fce000001080e */
[----:B------:R2:W3:Y:S01]  /*4bb0*/  MUFU.EX2 R240, R4 ;  /* 0x0000000400f07308 */ /* 0x0004e20000000800 */
[----:B-1----:R-:W-:-:S07]  /*4bc0*/  FFMA.FTZ R0, R32, c[0x0][0x2d0], -R13 ;  /* 0x0000b40020007a23 */ /* 0x002fce000001080d */
[----:B------:R1:W4:Y:S01]  /*4bd0*/  MUFU.EX2 R232, R0 ;  /* 0x0000000000e87308 */ /* 0x0003220000000800 */
[----:B--2---:R-:W-:Y:S02]  /*4be0*/  F2FP.BF16.PACK_AB R4, R233, R234 ;  /* 0x000000eae904723e */ /* 0x004fe400000010ff */
[----:B---3--:R-:W-:Y:S01]  /*4bf0*/  F2FP.BF16.PACK_AB R6, R240, R239 ;  /* 0x000000eff006723e */ /* 0x008fe200000010ff */
[--C-:B-1----:R-:W-:Y:S01]  /*4c00*/  FFMA.FTZ R0, R44, c[0x0][0x2d0], -R14.reuse ;  /* 0x0000b4002c007a23 */ /* 0x102fe2000001080e */
[----:B----4-:R-:W-:Y:S02]  /*4c10*/  F2FP.BF16.PACK_AB R7, R232, R231 ;  /* 0x000000e7e807723e */ /* 0x010fe400000010ff */
[----:B------:R-:W-:Y:S01]  /*4c20*/  FSEL R44, R55, -INF , !P0 ;  /* 0xff800000372c7808 */ /* 0x000fe20004000000 */
[----:B------:R1:W-:Y:S04]  /*4c30*/  MUFU.EX2 R236, R0 ;  /* 0x0000000000ec7308 */ /* 0x0003e80000000800 */
[C---:B------:R-:W-:Y:S08]  /*4c40*/  HMMA.16816.F32.BF16 R16, R4.reuse, R120, RZ ;  /* 0x000000780410723c */ /* 0x040ff000000418ff */
[----:B------:R-:W-:Y:S01]  /*4c50*/  HMMA.16816.F32.BF16 R20, R4, R136, RZ ;  /* 0x000000880414723c */ /* 0x000fe200000418ff */
[----:B-1----:R-:W-:-:S04]  /*4c60*/  FFMA.FTZ R0, R45, c[0x0][0x2d0], -R14 ;  /* 0x0000b4002d007a23 */ /* 0x002fc8000001080e */
        /* <DEDUP_REMOVED lines=17> */
[----:B------:R-:W-:Y:S01]  /*4d80*/  HMMA.16816.F32.BF16 R80, R4, R78, RZ ;  /* 0x0000004e0450723c */ /* 0x000fe200000418ff */
[----:B-1----:R-:W-:-:S07]  /*4d90*/  FFMA.FTZ R0, R39, c[0x0][0x2d0], -R13 ;  /* 0x0000b40027007a23 */ /* 0x002fce000001080d */
[----:B------:R-:W-:Y:S01]  /*4da0*/  HMMA.16816.F32.BF16 R36, R4, R94, RZ ;  /* 0x0000005e0424723c */ /* 0x000fe200000418ff */
[----:B------:R1:W2:Y:S06]  /*4db0*/  MUFU.EX2 R235, R0 ;  /* 0x0000000000eb7308 */ /* 0x0002ac0000000800 */
[----:B------:R-:W-:Y:S01]  /*4dc0*/  FMNMX.FTZ R4, R56, R2, !PT ;  /* 0x0000000238047209 */ /* 0x000fe20007810000 */
[----:B------:R-:W-:-:S03]  /*4dd0*/  FFMA.FTZ R2, R57, c[0x0][0x2d0], -R14 ;  /* 0x0000b40039027a23 */ /* 0x000fc6000001080e */
[----:B------:R-:W-:Y:S01]  /*4de0*/  FMNMX.FTZ R4, R58, R4, !PT ;  /* 0x000000043a047209 */ /* 0x000fe20007810000 */
[----:B------:R3:W-:Y:S03]  /*4df0*/  MUFU.EX2 R224, R2 ;  /* 0x0000000200e07308 */ /* 0x0007e60000000800 */
[----:B------:R-:W-:Y:S01]  /*4e00*/  FMNMX.FTZ R4, R102, R4, !PT ;  /* 0x0000000466047209 */ /* 0x000fe20007810000 */
[----:B-1----:R-:W-:-:S03]  /*4e10*/  FFMA.FTZ R0, R42, c[0x0][0x2d0], -R13 ;  /* 0x0000b4002a007a23 */ /* 0x002fc6000001080d */
[----:B------:R-:W-:Y:S02]  /*4e20*/  FMNMX.FTZ R4, R103, R4, !PT ;  /* 0x0000000467047209 */ /* 0x000fe40007810000 */
[----:B--2---:R-:W-:Y:S01]  /*4e30*/  F2FP.BF16.PACK_AB R9, R235, R230 ;  /* 0x000000e6eb09723e */ /* 0x004fe200000010ff */
[----:B------:R1:W2:Y:S01]  /*4e40*/  MUFU.EX2 R237, R0 ;  /* 0x0000000000ed7308 */ /* 0x0002a20000000800 */
[----:B------:R-:W-:-:S04]  /*4e50*/  FMNMX.FTZ R4, R107, R4, !PT ;  /* 0x000000046b047209 */ /* 0x000fc80007810000 */
[----:B------:R-:W-:Y:S01]  /*4e60*/  FMNMX.FTZ R4, R184, R4, !PT ;  /* 0x00000004b8047209 */ /* 0x000fe20007810000 */
[----:B---3--:R-:W-:-:S03]  /*4e70*/  FFMA.FTZ R2, R59, c[0x0][0x2d0], -R14 ;  /* 0x0000b4003b027a23 */ /* 0x008fc6000001080e */
[----:B------:R-:W-:Y:S01]  /*4e80*/  FMNMX.FTZ R3, R190, R4, !PT ;  /* 0x00000004be037209 */ /* 0x000fe20007810000 */
[----:B------:R3:W4:Y:S03]  /*4e90*/  MUFU.EX2 R207, R2 ;  /* 0x0000000200cf7308 */ /* 0x0007260000000800 */
[----:B------:R-:W-:Y:S02]  /*4ea0*/  FMNMX.FTZ R3, R191, R3, !PT ;  /* 0x00000003bf037209 */ /* 0x000fe40007810000 */
[----:B-1----:R-:W-:Y:S02]  /*4eb0*/  FMNMX.FTZ R0, R50, R54, !PT ;  /* 0x0000003632007209 */ /* 0x002fe40007810000 */
[----:B------:R-:W-:Y:S02]  /*4ec0*/  FMNMX.FTZ R3, R192, R3, !PT ;  /* 0x00000003c0037209 */ /* 0x000fe40007810000 */
[----:B------:R-:W-:-:S02]  /*4ed0*/  FMNMX.FTZ R0, R70, R0, !PT ;  /* 0x0000000046007209 */ /* 0x000fc40007810000 */
[----:B--2---:R-:W-:Y:S02]  /*4ee0*/  F2FP.BF16.PACK_AB R11, R241, R237 ;  /* 0x000000edf10b723e */ /* 0x004fe400000010ff */
[----:B------:R-:W-:Y:S01]  /*4ef0*/  FMNMX.FTZ R0, R101, R0, !PT ;  /* 0x0000000065007209 */ /* 0x000fe20007810000 */
[----:B---3--:R-:W-:Y:S01]  /*4f00*/  FFMA.FTZ R2, R68, c[0x0][0x2d0], -R14 ;  /* 0x0000b40044027a23 */ /* 0x008fe2000001080e */
[----:B----4-:R-:W-:Y:S02]  /*4f10*/  F2FP.BF16.PACK_AB R96, R207, R224 ;  /* 0x000000e0cf60723e */ /* 0x010fe400000010ff */
[----:B------:R-:W-:Y:S01]  /*4f20*/  FMNMX.FTZ R0, R186, R0, !PT ;  /* 0x00000000ba007209 */ /* 0x000fe20007810000 */
[----:B------:R1:W-:Y:S01]  /*4f30*/  MUFU.EX2 R206, R2 ;  /* 0x0000000200ce7308 */ /* 0x0003e20000000800 */
[----:B------:R-:W-:Y:S02]  /*4f40*/  HMMA.16816.F32.BF16 R16, R8, R116, R16 ;  /* 0x000000740810723c */ /* 0x000fe40000041810 */
[----:B------:R-:W-:-:S04]  /*4f50*/  FMNMX.FTZ R0, R187, R0, !PT ;  /* 0x00000000bb007209 */ /* 0x000fc80007810000 */
[----:B------:R-:W-:Y:S02]  /*4f60*/  FMNMX.FTZ R0, R188, R0, !PT ;  /* 0x00000000bc007209 */ /* 0x000fe40007810000 */
[----:B------:R-:W-:Y:S02]  /*4f70*/  HMMA.16816.F32.BF16 R20, R8, R132, R20 ;  /* 0x000000840814723c */ /* 0x000fe40000041814 */
[----:B------:R-:W-:-:S04]  /*4f80*/  FMNMX.FTZ R0, R189, R0, !PT ;  /* 0x00000000bd007209 */ /* 0x000fc80007810000 */
[----:B------:R-:W-:Y:S01]  /*4f90*/  FMNMX.FTZ R0, R194, R0, !PT ;  /* 0x00000000c2007209 */ /* 0x000fe20007810000 */
[----:B-1----:R-:W-:Y:S01]  /*4fa0*/  FFMA.FTZ R2, R69, c[0x0][0x2d0], -R14 ;  /* 0x0000b40045027a23 */ /* 0x002fe2000001080e */
[C---:B------:R-:W-:Y:S02]  /*4fb0*/  HMMA.16816.F32.BF16 R24, R8.reuse, R148, R24 ;  /* 0x000000940818723c */ /* 0x040fe40000041818 */
[----:B------:R-:W-:Y:S01]  /*4fc0*/  FMNMX.FTZ R0, R193, R0, !PT ;  /* 0x00000000c1007209 */ /* 0x000fe20007810000 */
[----:B------:R1:W2:Y:S03]  /*4fd0*/  MUFU.EX2 R205, R2 ;  /* 0x0000000200cd7308 */ /* 0x0002a60000000800 */
[----:B------:R-:W-:Y:S02]  /*4fe0*/  FMNMX.FTZ R0, R195, R0, !PT ;  /* 0x00000000c3007209 */ /* 0x000fe40007810000 */
[----:B------:R-:W-:Y:S02]  /*4ff0*/  HMMA.16816.F32.BF16 R28, R8, R172, R28 ;  /* 0x000000ac081c723c */ /* 0x000fe4000004181c */
[----:B------:R-:W-:-:S05]  /*5000*/  FMNMX.FTZ R0, R196, R0, !PT ;  /* 0x00000000c4007209 */ /* 0x000fca0007810000 */
[----:B------:R-:W3:Y:S01]  /*5010*/  SHFL.BFLY PT, R5, R0, 0x2, 0x1f ;  /* 0x0c401f0000057f89 */ /* 0x000ee200000e0000 */
[----:B------:R-:W-:Y:S01]  /*5020*/  HMMA.16816.F32.BF16 R32, R8, R180, R32 ;  /* 0x000000b40820723c */ /* 0x000fe20000041820 */
[----:B-1----:R-:W-:Y:S01]  /*5030*/  FFMA.FTZ R2, R46, c[0x0][0x2d0], -R13 ;  /* 0x0000b4002e027a23 */ /* 0x002fe2000001080d */
[----:B--2---:R-:W-:-:S03]  /*5040*/  F2FP.BF16.PACK_AB R98, R205, R206 ;  /* 0x000000cecd62723e */ /* 0x004fc600000010ff */
[----:B------:R1:W-:Y:S03]  /*5050*/  MUFU.EX2 R204, R2 ;  /* 0x0000000200cc7308 */ /* 0x0003e60000000800 */
[C---:B------:R-:W-:Y:S08]  /*5060*/  HMMA.16816.F32.BF16 R84, R8.reuse, R176, R84 ;  /* 0x000000b00854723c */ /* 0x040ff00000041854 */
[----:B------:R-:W-:Y:S01]  /*5070*/  HMMA.16816.F32.BF16 R124, R8, R118, R124 ;  /* 0x00000076087c723c */ /* 0x000fe2000004187c */
[----:B---3--:R-:W-:-:S07]  /*5080*/  FMNMX.FTZ R0, R0, R5, !PT ;  /* 0x0000000500007209 */ /* 0x008fce0007810000 */
[C---:B------:R-:W-:Y:S01]  /*5090*/  HMMA.16816.F32.BF16 R140, R8.reuse, R134, R140 ;  /* 0x00000086088c723c */ /* 0x040fe2000004188c */
[----:B-1----:R-:W-:Y:S01]  /*50a0*/  FMNMX.FTZ R2, R44, R3, !PT ;  /* 0x000000032c027209 */ /* 0x002fe20007810000 */
[--C-:B------:R-:W-:Y:S01]  /*50b0*/  FFMA.FTZ R3, R51, c[0x0][0x2d0], -R13.reuse ;  /* 0x0000b40033037a23 */ /* 0x100fe2000001080d */
[----:B------:R-:W1:Y:S03]  /*50c0*/  SHFL.BFLY PT, R5, R0, 0x1, 0x1f ;  /* 0x0c201f0000057f89 */ /* 0x000e6600000e0000 */
[----:B------:R2:W3:Y:S01]  /*50d0*/  MUFU.EX2 R203, R3 ;  /* 0x0000000300cb7308 */ /* 0x0004e20000000800 */
[----:B------:R-:W4:Y:S01]  /*50e0*/  SHFL.BFLY PT, R4, R2, 0x2, 0x1f ;  /* 0x0c401f0002047f89 */ /* 0x000f2200000e0000 */
[C---:B------:R-:W-:Y:S08]  /*50f0*/  HMMA.16816.F32.BF16 R156, R8.reuse, R150, R156 ;  /* 0x00000096089c723c */ /* 0x040ff0000004189c */
[----:B------:R-:W-:Y:S01]  /*5100*/  HMMA.16816.F32.BF16 R64, R8, R174, R64 ;  /* 0x000000ae0840723c */ /* 0x000fe20000041840 */
[----:B--2---:R-:W-:Y:S01]  /*5110*/  FFMA.FTZ R3, R52, c[0x0][0x2d0], -R13 ;  /* 0x0000b40034037a23 */ /* 0x004fe2000001080d */
[----:B---3--:R-:W-:-:S06]  /*5120*/  F2FP.BF16.PACK_AB R97, R203, R204 ;  /* 0x000000cccb61723e */ /* 0x008fcc00000010ff */
[----:B------:R-:W-:Y:S01]  /*5130*/  HMMA.16816.F32.BF16 R80, R8, R182, R80 ;  /* 0x000000b60850723c */ /* 0x000fe20000041850 */
[----:B------:R2:W-:Y:S01]  /*5140*/  MUFU.EX2 R202, R3 ;  /* 0x0000000300ca7308 */ /* 0x0005e20000000800 */
[----:B-1----:R-:W-:Y:S02]  /*5150*/  FMNMX.FTZ R104, R0, R5, !PT ;  /* 0x0000000500687209 */ /* 0x002fe40007810000 */
[----:B----4-:R-:W-:-:S03]  /*5160*/  FMNMX.FTZ R0, R2, R4, !PT ;  /* 0x0000000402007209 */ /* 0x010fc60007810000 */
[C---:B------:R-:W-:Y:S01]  /*5170*/  FMUL.FTZ R2, R104.reuse, c[0x0][0x2d0] ;  /* 0x0000b40068027a20 */ /* 0x040fe20000410000 */
[----:B------:R-:W-:Y:S01]  /*5180*/  FSETP.NEU.FTZ.AND P0, PT, R104, -INF , PT ;  /* 0xff8000006800780b */ /* 0x000fe20003f1d000 */
[----:B------:R-:W-:Y:S01]  /*5190*/  HMMA.16816.F32.BF16 R8, R8, R178, R36 ;  /* 0x000000b20808723c */ /* 0x000fe20000041824 */
[----:B------:R-:W1:Y:S02]  /*51a0*/  SHFL.BFLY PT, R4, R0, 0x1, 0x1f ;  /* 0x0c201f0000047f89 */ /* 0x000e6400000e0000 */
[----:B------:R-:W-:Y:S01]  /*51b0*/  FSEL R2, R2, RZ, P0 ;  /* 0x000000ff02027208 */ /* 0x000fe20000000000 */
[----:B--2---:R-:W-:-:S04]  /*51c0*/  FFMA.FTZ R3, R53, c[0x0][0x2d0], -R13 ;  /* 0x0000b40035037a23 */ /* 0x004fc8000001080d */
[----:B------:R2:W3:Y:S01]  /*51d0*/  MUFU.EX2 R201, R3 ;  /* 0x0000000300c97308 */ /* 0x0004e20000000800 */
[----:B-1----:R-:W-:Y:S01]  /*51e0*/  FMNMX.FTZ R100, R0, R4, !PT ;  /* 0x0000000400647209 */ /* 0x002fe20007810000 */
[--C-:B--2---:R-:W-:Y:S01]  /*51f0*/  FFMA.FTZ R3, R50, c[0x0][0x2d0], -R2.reuse ;  /* 0x0000b40032037a23 */ /* 0x104fe20000010802 */
[----:B---3--:R-:W-:Y:S01]  /*5200*/  F2FP.BF16.PACK_AB R99, R201, R202 ;  /* 0x000000cac963723e */ /* 0x008fe200000010ff */
[----:B------:R-:W-:Y:S01]  /*5210*/  FFMA.FTZ R0, R70, c[0x0][0x2d0], -R2 ;  /* 0x0000b40046007a23 */ /* 0x000fe20000010802 */
[----:B------:R-:W-:-:S03]  /*5220*/  FSETP.NEU.FTZ.AND P0, PT, R100, -INF , PT ;  /* 0xff8000006400780b */ /* 0x000fc60003f1d000 */
[----:B------:R1:W-:Y:S02]  /*5230*/  MUFU.EX2 R200, R3 ;  /* 0x0000000300c87308 */ /* 0x0003e40000000800 */
[C---:B------:R-:W-:Y:S06]  /*5240*/  HMMA.16816.F32.BF16 R68, R96.reuse, R164, R32 ;  /* 0x000000a46044723c */ /* 0x040fec0000041820 */
[----:B------:R2:W-:Y:S02]  /*5250*/  MUFU.EX2 R198, R0 ;  /* 0x0000000000c67308 */ /* 0x0005e40000000800 */
[----:B------:R-:W-:Y:S01]  /*5260*/  HMMA.16816.F32.BF16 R112, R96, R72, R16 ;  /* 0x000000486070723c */ /* 0x000fe20000041810 */
[----:B-1----:R-:W-:-:S05]  /*5270*/  FFMA.FTZ R3, R54, c[0x0][0x2d0], -R2 ;  /* 0x0000b40036037a23 */ /* 0x002fca0000010802 */
[----:B------:R1:W3:Y:S02]  /*5280*/  MUFU.EX2 R199, R3 ;  /* 0x0000000300c77308 */ /* 0x0002e40000000800 */
[----:B------:R-:W-:Y:S01]  /*5290*/  HMMA.16816.F32.BF16 R128, R96, R88, R20 ;  /* 0x000000586080723c */ /* 0x000fe20000041814 */
[----:B--2---:R-:W-:-:S05]  /*52a0*/  FMUL.FTZ R0, R100, c[0x0][0x2d0] ;  /* 0x0000b40064007a20 */ /* 0x004fca0000410000 */
[----:B------:R-:W-:Y:S02]  /*52b0*/  FSEL R0, R0, RZ, P0 ;  /* 0x000000ff00007208 */ /* 0x000fe40000000000 */
[----:B------:R-:W-:Y:S01]  /*52c0*/  HMMA.16816.F32.BF16 R144, R96, R108, R24 ;  /* 0x0000006c6090723c */ /* 0x000fe20000041818 */
[----:B-1----:R-:W-:Y:S01]  /*52d0*/  FFMA.FTZ R3, R101, c[0x0][0x2d0], -R2 ;  /* 0x0000b40065037a23 */ /* 0x002fe20000010802 */
[----:B---3--:R-:W-:-:S06]  /*52e0*/  F2FP.BF16.PACK_AB R4, R199, R200 ;  /* 0x000000c8c704723e */ /* 0x008fcc00000010ff */
[C---:B------:R-:W-:Y:S01]  /*52f0*/  HMMA.16816.F32.BF16 R52, R96.reuse, R160, R28 ;  /* 0x000000a06034723c */ /* 0x040fe2000004181c */
[----:B------:R1:W2:Y:S07]  /*5300*/  MUFU.EX2 R197, R3 ;  /* 0x0000000300c57308 */ /* 0x0002ae0000000800 */
[C---:B------:R-:W-:Y:S08]  /*5310*/  HMMA.16816.F32.BF16 R84, R96.reuse, R168, R84 ;  /* 0x000000a86054723c */ /* 0x040ff00000041854 */
[----:B------:R-:W-:Y:S01]  /*5320*/  HMMA.16816.F32.BF16 R124, R96, R74, R124 ;  /* 0x0000004a607c723c */ /* 0x000fe2000004187c */
[----:B-1----:R-:W-:Y:S01]  /*5330*/  FFMA.FTZ R3, R15, c[0x0][0x2d0], -R0 ;  /* 0x0000b4000f037a23 */ /* 0x002fe20000010800 */
[----:B--2---:R-:W-:-:S03]  /*5340*/  F2FP.BF16.PACK_AB R6, R197, R198 ;  /* 0x000000c6c506723e */ /* 0x004fc600000010ff */
[----:B------:R1:W-:Y:S03]  /*5350*/  MUFU.EX2 R36, R3 ;  /* 0x0000000300247308 */ /* 0x0003e60000000800 */
[C---:B------:R-:W-:Y:S08]  /*5360*/  HMMA.16816.F32.BF16 R140, R96.reuse, R90, R140 ;  /* 0x0000005a608c723c */ /* 0x040ff0000004188c */
[----:B------:R-:W-:Y:S01]  /*5370*/  HMMA.16816.F32.BF16 R156, R96, R110, R156 ;  /* 0x0000006e609c723c */ /* 0x000fe2000004189c */
[----:B-1----:R-:W-:-:S07]  /*5380*/  FFMA.FTZ R3, R47, c[0x0][0x2d0], -R0 ;  /* 0x0000b4002f037a23 */ /* 0x002fce0000010800 */
[C---:B------:R-:W-:Y:S01]  /*5390*/  HMMA.16816.F32.BF16 R64, R96.reuse, R162, R64 ;  /* 0x000000a26040723c */ /* 0x040fe20000041840 */
[----:B------:R1:W2:Y:S07]  /*53a0*/  MUFU.EX2 R51, R3 ;  /* 0x0000000300337308 */ /* 0x0002ae0000000800 */
[C---:B------:R-:W-:Y:S08]  /*53b0*/  HMMA.16816.F32.BF16 R80, R96.reuse, R166, R80 ;  /* 0x000000a66050723c */ /* 0x040ff00000041850 */
[----:B------:R-:W-:Y:S01]  /*53c0*/  HMMA.16816.F32.BF16 R96, R96, R170, R8 ;  /* 0x000000aa6060723c */ /* 0x000fe20000041808 */
[----:B-1----:R-:W-:Y:S01]  /*53d0*/  FFMA.FTZ R3, R56, c[0x0][0x2d0], -R0 ;  /* 0x0000b40038037a23 */ /* 0x002fe20000010800 */
[----:B--2---:R-:W-:-:S03]  /*53e0*/  F2FP.BF16.PACK_AB R5, R51, R36 ;  /* 0x000000243305723e */ /* 0x004fc600000010ff */
[----:B------:R1:W-:Y:S02]  /*53f0*/  MUFU.EX2 R101, R3 ;  /* 0x0000000300657308 */ /* 0x0003e40000000800 */
[----:B-1----:R-:W-:-:S06]  /*5400*/  FFMA.FTZ R3, R58, c[0x0][0x2d0], -R0 ;  /* 0x0000b4003a037a23 */ /* 0x002fcc0000010800 */
[----:B------:R1:W2:Y:S02]  /*5410*/  MUFU.EX2 R50, R3 ;  /* 0x0000000300327308 */ /* 0x0002a40000000800 */
[----:B-1----:R-:W-:Y:S01]  /*5420*/  FFMA.FTZ R3, R186, c[0x0][0x2d0], -R2 ;  /* 0x0000b400ba037a23 */ /* 0x002fe20000010802 */
[----:B--2---:R-:W-:Y:S01]  /*5430*/  F2FP.BF16.PACK_AB R7, R50, R101 ;  /* 0x000000653207723e */ /* 0x004fe200000010ff */
[----:B------:R-:W-:-:S04]  /*5440*/  IMAD.MOV.U32 R186, RZ, RZ, c[0x0][0x2c4] ;  /* 0x0000b100ffba7624 */ /* 0x000fc800078e00ff */
[----:B------:R1:W-:Y:S01]  /*5450*/  MUFU.EX2 R48, R3 ;  /* 0x0000000300307308 */ /* 0x0003e20000000800 */
[----:B------:R-:W-:Y:S01]  /*5460*/  ISETP.NE.AND P6, PT, R186, 0x1, PT ;  /* 0x00000001ba00780c */ /* 0x000fe20003fc5270 */
        /* <DEDUP_REMOVED lines=8> */
[----:B------:R1:W-:Y:S07]  /*54f0*/  MUFU.EX2 R46, R3 ;  /* 0x00000003002e7308 */ /* 0x0003ee0000000800 */
[C---:B------:R-:W-:Y:S08]  /*5500*/  HMMA.16816.F32.BF16 R120, R4.reuse, R122, RZ ;  /* 0x0000007a0478723c */ /* 0x040ff000000418ff */
[----:B------:R-:W-:Y:S01]  /*5510*/  HMMA.16816.F32.BF16 R136, R4, R138, RZ ;  /* 0x0000008a0488723c */ /* 0x000fe200000418ff */
[----:B-1----:R-:W-:-:S04]  /*5520*/  FFMA.FTZ R3, R189, c[0x0][0x2d0], -R2 ;  /* 0x0000b400bd037a23 */ /* 0x002fc80000010802 */
[----:B------:R1:W3:Y:S03]  /*5530*/  MUFU.EX2 R49, R3 ;  /* 0x0000000300317308 */ /* 0x0002e60000000800 */
        /* <DEDUP_REMOVED lines=8> */
[----:B------:R1:W4:Y:S02]  /*55c0*/  MUFU.EX2 R32, R3 ;  /* 0x0000000300207308 */ /* 0x0003240000000800 */
[----:B--2---:R-:W-:Y:S02]  /*55d0*/  F2FP.BF16.PACK_AB R4, R47, R48 ;  /* 0x000000302f04723e */ /* 0x004fe400000010ff */
[----:B---3--:R-:W-:Y:S01]  /*55e0*/  F2FP.BF16.PACK_AB R6, R49, R46 ;  /* 0x0000002e3106723e */ /* 0x008fe200000010ff */
[----:B-1----:R-:W-:Y:S01]  /*55f0*/  FFMA.FTZ R3, R107, c[0x0][0x2d0], -R0 ;  /* 0x0000b4006b037a23 */ /* 0x002fe20000010800 */
[----:B----4-:R-:W-:-:S03]  /*5600*/  F2FP.BF16.PACK_AB R5, R32, R33 ;  /* 0x000000212005723e */ /* 0x010fc600000010ff */
[----:B------:R1:W-:Y:S02]  /*5610*/  MUFU.EX2 R34, R3 ;  /* 0x0000000300227308 */ /* 0x0003e40000000800 */
[----:B-1----:R-:W-:-:S06]  /*5620*/  FFMA.FTZ R3, R184, c[0x0][0x2d0], -R0 ;  /* 0x0000b400b8037a23 */ /* 0x002fcc0000010800 */
[----:B------:R1:W2:Y:S02]  /*5630*/  MUFU.EX2 R35, R3 ;  /* 0x0000000300237308 */ /* 0x0002a40000000800 */
[----:B-1----:R-:W-:Y:S01]  /*5640*/  FFMA.FTZ R3, R194, c[0x0][0x2d0], -R2 ;  /* 0x0000b400c2037a23 */ /* 0x002fe20000010802 */
[----:B--2---:R-:W-:-:S05]  /*5650*/  F2FP.BF16.PACK_AB R7, R35, R34 ;  /* 0x000000222307723e */ /* 0x004fca00000010ff */
[----:B------:R1:W-:Y:S02]  /*5660*/  MUFU.EX2 R39, R3 ;  /* 0x0000000300277308 */ /* 0x0003e40000000800 */
        /* <DEDUP_REMOVED lines=8> */
[----:B------:R-:W-:Y:S01]  /*56f0*/  FFMA.FTZ R2, R196, c[0x0][0x2d0], -R2 ;  /* 0x0000b400c4027a23 */ /* 0x000fe20000010802 */
[----:B--2---:R-:W-:Y:S01]  /*5700*/  F2FP.BF16.PACK_AB R92, R45, R39 ;  /* 0x000000272d5c723e */ /* 0x004fe200000010ff */
[----:B------:R1:W-:Y:S05]  /*5710*/  MUFU.EX2 R38, R3 ;  /* 0x0000000300267308 */ /* 0x0003ea0000000800 */
[C---:B------:R-:W-:Y:S03]  /*5720*/  HMMA.16816.F32.BF16 R24, R4.reuse, R176, R24 ;  /* 0x000000b00418723c */ /* 0x040fe60000041818 */
[----:B------:R2:W3:Y:S05]  /*5730*/  MUFU.EX2 R37, R2 ;  /* 0x0000000200257308 */ /* 0x0004ea0000000800 */
[----:B------:R-:W-:Y:S01]  /*5740*/  HMMA.16816.F32.BF16 R120, R4, R118, R120 ;  /* 0x000000760478723c */ /* 0x000fe20000041878 */
[----:B-1----:R-:W-:-:S07]  /*5750*/  @P6 IMAD.HI.U32 R3, R185, c[0x0][0x2c8], RZ ;  /* 0x0000b200b9036a27 */ /* 0x002fce00078e00ff */
[C---:B------:R-:W-:Y:S01]  /*5760*/  HMMA.16816.F32.BF16 R136, R4.reuse, R134, R136 ;  /* 0x000000860488723c */ /* 0x040fe20000041888 */
[----:B------:R-:W-:Y:S01]  /*5770*/  @P6 SHF.R.U32.HI R185, RZ, c[0x0][0x2cc], R3 ;  /* 0x0000b300ffb96a19 */ /* 0x000fe20000011603 */
[----:B--2---:R-:W-:Y:S01]  /*5780*/  FFMA.FTZ R2, R190, c[0x0][0x2d0], -R0 ;  /* 0x0000b400be027a23 */ /* 0x004fe20000010800 */
[----:B------:R-:W-:Y:S02]  /*5790*/  ISETP.GE.AND P6, PT, R252, 0x1, PT ;  /* 0x00000001fc00780c */ /* 0x000fe40003fc6270 */
[----:B---3--:R-:W-:Y:S01]  /*57a0*/  F2FP.BF16.PACK_AB R94, R37, R38 ;  /* 0x00000026255e723e */ /* 0x008fe200000010ff */
[----:B------:R1:W-:Y:S02]  /*57b0*/  MUFU.EX2 R9, R2 ;  /* 0x0000000200097308 */ /* 0x0003e40000000800 */
[----:B------:R-:W-:Y:S01]  /*57c0*/  HMMA.16816.F32.BF16 R152, R4, R150, R152 ;  /* 0x000000960498723c */ /* 0x000fe20000041898 */
[----:B------:R-:W-:-:S07]  /*57d0*/  IMAD.IADD R3, R244, 0x1, R185 ;  /* 0x00000001f4037824 */ /* 0x000fce00078e02b9 */
[----:B------:R-:W-:Y:S01]  /*57e0*/  HMMA.16816.F32.BF16 R60, R4, R174, R60 ;  /* 0x000000ae043c723c */ /* 0x000fe2000004183c */
[----:B-1----:R-:W-:-:S07]  /*57f0*/  FFMA.FTZ R2, R191, c[0x0][0x2d0], -R0 ;  /* 0x0000b400bf027a23 */ /* 0x002fce0000010800 */
[C---:B------:R-:W-:Y:S01]  /*5800*/  HMMA.16816.F32.BF16 R76, R4.reuse, R182, R76 ;  /* 0x000000b6044c723c */ /* 0x040fe2000004184c */
[----:B------:R-:W1:Y:S07]  /*5810*/  MUFU.EX2 R8, R2 ;  /* 0x0000000200087308 */ /* 0x000e6e0000000800 */
[----:B------:R-:W-:Y:S07]  /*5820*/  HMMA.16816.F32.BF16 R40, R4, R178, R40 ;  /* 0x000000b20428723c */ /* 0x000fee0000041828 */
[----:B------:R-:W-:-:S02]  /*5830*/  FADD.FTZ R5, R234, R233 ;  /* 0x000000e9ea057221 */ /* 0x000fc40000010000 */
[----:B------:R-:W-:Y:S02]  /*5840*/  FADD.FTZ R7, R226, R225 ;  /* 0x000000e1e2077221 */ /* 0x000fe40000010000 */
[----:B------:R-:W-:Y:S01]  /*5850*/  FADD.FTZ R6, R200, R199 ;  /* 0x000000c7c8067221 */ /* 0x000fe20000010000 */
[----:B-1----:R-:W-:Y:S01]  /*5860*/  F2FP.BF16.PACK_AB R93, R8, R9 ;  /* 0x00000009085d723e */ /* 0x002fe200000010ff */
[----:B------:R-:W-:Y:S02]  /*5870*/  FADD.FTZ R4, R36, R51 ;  /* 0x0000003324047221 */ /* 0x000fe40000010000 */
[----:B------:R-:W-:Y:S02]  /*5880*/  FADD.FTZ R5, R239, R5 ;  /* 0x00000005ef057221 */ /* 0x000fe40000010000 */
[----:B------:R-:W-:Y:S02]  /*5890*/  FADD.FTZ R7, R231, R7 ;  /* 0x00000007e7077221 */ /* 0x000fe40000010000 */
[----:B------:R-:W-:-:S02]  /*58a0*/  FADD.FTZ R6, R198, R6 ;  /* 0x00000006c6067221 */ /* 0x000fc40000010000 */
[----:B------:R-:W-:Y:S02]  /*58b0*/  FADD.FTZ R4, R101, R4 ;  /* 0x0000000465047221 */ /* 0x000fe40000010000 */
[----:B------:R-:W-:Y:S02]  /*58c0*/  FADD.FTZ R5, R240, R5 ;  /* 0x00000005f0057221 */ /* 0x000fe40000010000 */
        /* <DEDUP_REMOVED lines=8> */
[----:B------:R-:W-:Y:S02]  /*5950*/  FFMA.FTZ R2, R192, c[0x0][0x2d0], -R0 ;  /* 0x0000b400c0027a23 */ /* 0x000fe40000010800 */
[----:B------:R-:W-:-:S02]  /*5960*/  FADD.FTZ R5, R235, R11 ;  /* 0x0000000beb057221 */ /* 0x000fc40000010000 */
[----:B------:R-:W-:Y:S02]  /*5970*/  FADD.FTZ R4, R47, R10 ;  /* 0x0000000a2f047221 */ /* 0x000fe40000010000 */
[----:B------:R-:W-:Y:S01]  /*5980*/  FFMA.FTZ R0, R44, c[0x0][0x2d0], -R0 ;  /* 0x0000b4002c007a23 */ /* 0x000fe20000010800 */
[----:B------:R-:W-:Y:S01]  /*5990*/  MUFU.EX2 R2, R2 ;  /* 0x0000000200027308 */ /* 0x000fe20000000800 */
[----:B------:R-:W-:Y:S02]  /*59a0*/  FADD.FTZ R6, R32, R6 ;  /* 0x0000000620067221 */ /* 0x000fe40000010000 */
[----:B------:R-:W-:Y:S02]  /*59b0*/  FADD.FTZ R11, R242, R7 ;  /* 0x00000007f20b7221 */ /* 0x000fe40000010000 */
[----:B------:R-:W-:Y:S02]  /*59c0*/  FADD.FTZ R10, R237, R5 ;  /* 0x00000005ed0a7221 */ /* 0x000fe40000010000 */
[----:B------:R-:W-:Y:S01]  /*59d0*/  FADD.FTZ R7, R46, R4 ;  /* 0x000000042e077221 */ /* 0x000fe20000010000 */
[----:B------:R-:W1:Y:S01]  /*59e0*/  MUFU.EX2 R0, R0 ;  /* 0x0000000000007308 */ /* 0x000e620000000800 */
[----:B------:R-:W-:-:S02]  /*59f0*/  FADD.FTZ R4, R34, R6 ;  /* 0x0000000622047221 */ /* 0x000fc40000010000 */
[----:B------:R-:W-:Y:S02]  /*5a00*/  FADD.FTZ R5, R243, R11 ;  /* 0x0000000bf3057221 */ /* 0x000fe40000010000 */
[----:B------:R-:W-:Y:S02]  /*5a10*/  FADD.FTZ R6, R241, R10 ;  /* 0x0000000af1067221 */ /* 0x000fe40000010000 */
[----:B------:R-:W-:Y:S02]  /*5a20*/  FADD.FTZ R7, R49, R7 ;  /* 0x0000000731077221 */ /* 0x000fe40000010000 */
[----:B------:R-:W-:Y:S02]  /*5a30*/  FADD.FTZ R4, R35, R4 ;  /* 0x0000000423047221 */ /* 0x000fe40000010000 */
[----:B------:R-:W-:Y:S02]  /*5a40*/  FADD.FTZ R5, R224, R5 ;  /* 0x00000005e0057221 */ /* 0x000fe40000010000 */
[----:B------:R-:W-:-:S02]  /*5a50*/  FADD.FTZ R6, R204, R6 ;  /* 0x00000006cc067221 */ /* 0x000fc40000010000 */
[----:B------:R-:W-:Y:S01]  /*5a60*/  FADD.FTZ R7, R39, R7 ;  /* 0x0000000727077221 */ /* 0x000fe20000010000 */
[----:B-1----:R-:W-:Y:S01]  /*5a70*/  F2FP.BF16.PACK_AB R95, R0, R2 ;  /* 0x00000002005f723e */ /* 0x002fe200000010ff */
        /* <DEDUP_REMOVED lines=14> */
[----:B------:R-:W-:Y:S01]  /*5b60*/  STL [R1+0xc], R7 ;  /* 0x00000c0701007387 */ /* 0x000fe20000100800 */
[----:B------:R-:W-:Y:S01]  /*5b70*/  FADD.FTZ R0, R0, R8 ;  /* 0x0000000800007221 */ /* 0x000fe20000010000 */
[C---:B------:R-:W-:Y:S02]  /*5b80*/  HMMA.16816.F32.BF16 R132, R92.reuse, R88, R20 ;  /* 0x000000585c84723c */ /* 0x040fe40000041814 */
[----:B------:R-:W-:Y:S04]  /*5b90*/  STL [R1+0x8], R4 ;  /* 0x0000080401007387 */ /* 0x000fe80000100800 */
[----:B------:R1:W-:Y:S02]  /*5ba0*/  STL [R1+0x10], R2 ;  /* 0x0000100201007387 */ /* 0x0003e40000100800 */
[C---:B------:R-:W-:Y:S02]  /*5bb0*/  HMMA.16816.F32.BF16 R136, R92.reuse, R90, R136 ;  /* 0x0000005a5c88723c */ /* 0x040fe40000041888 */
[----:B------:R2:W-:Y:S06]  /*5bc0*/  STL [R1+0x14], R0 ;  /* 0x0000140001007387 */ /* 0x0005ec0000100800 */
[C---:B------:R-:W-:Y:S08]  /*5bd0*/  HMMA.16816.F32.BF16 R148, R92.reuse, R108, R16 ;  /* 0x0000006c5c94723c */ /* 0x040ff00000041810 */
[----:B------:R-:W-:Y:S01]  /*5be0*/  HMMA.16816.F32.BF16 R152, R92, R110, R152 ;  /* 0x0000006e5c98723c */ /* 0x000fe20000041898 */
[----:B-1----:R-:W-:-:S07]  /*5bf0*/  IADD3 R2, R3, c[0x0][0x328], RZ ;  /* 0x0000ca0003027a10 */ /* 0x002fce0007ffe0ff */
[C---:B------:R-:W-:Y:S08]  /*5c00*/  HMMA.16816.F32.BF16 R56, R92.reuse, R160, R56 ;  /* 0x000000a05c38723c */ /* 0x040ff00000041838 */
[C---:B------:R-:W-:Y:S08]  /*5c10*/  HMMA.16816.F32.BF16 R60, R92.reuse, R162, R60 ;  /* 0x000000a25c3c723c */ /* 0x040ff0000004183c */
[C---:B------:R-:W-:Y:S08]  /*5c20*/  HMMA.16816.F32.BF16 R72, R92.reuse, R164, R12 ;  /* 0x000000a45c48723c */ /* 0x040ff0000004180c */
[C---:B------:R-:W-:Y:S08]  /*5c30*/  HMMA.16816.F32.BF16 R76, R92.reuse, R166, R76 ;  /* 0x000000a65c4c723c */ /* 0x040ff0000004184c */
[C---:B------:R-:W-:Y:S08]  /*5c40*/  HMMA.16816.F32.BF16 R88, R92.reuse, R168, R24 ;  /* 0x000000a85c58723c */ /* 0x040ff00000041818 */
[----:B------:R-:W-:Y:S01]  /*5c50*/  HMMA.16816.F32.BF16 R92, R92, R170, R40 ;  /* 0x000000aa5c5c723c */ /* 0x000fe20000041828 */
[----:B------:R-:W-:Y:S07]  /*5c60*/  @!P6 BRA `(.L_x_282) ;  /* 0x000000f00000e947 */ /* 0x000fee0003800000 */
[C---:B--2---:R-:W-:Y:S01]  /*5c70*/  ISETP.GT.AND P0, PT, R3.reuse, RZ, PT ;  /* 0x000000ff0300720c */ /* 0x044fe20003f04270 */
[----:B------:R-:W-:Y:S01]  /*5c80*/  IMAD.MOV.U32 R4, RZ, RZ, c[0x0][0x32c] ;  /* 0x0000cb00ff047624 */ /* 0x000fe200078e00ff */
        /* <DEDUP_REMOVED lines=8> */
.L_x_283:
[----:B------:R-:W-:-:S13]  /*5d10*/  ISETP.NE.AND P0, PT, R4, 0x1, PT ;  /* 0x000000010400780c */ /* 0x000fda0003f05270 */
[----:B------:R-:W-:-:S05]  /*5d20*/  @P0 IMAD.HI.U32 R3, R0, c[0x0][0x330], RZ ;  /* 0x0000cc0000030a27 */ /* 0x000fca00078e00ff */
[----:B------:R-:W-:-:S05]  /*5d30*/  @P0 SHF.R.U32.HI R0, RZ, c[0x0][0x334], R3 ;  /* 0x0000cd00ff000a19 */ /* 0x000fca0000011603 */
.L_x_284:
[----:B------:R-:W-:-:S05]  /*5d40*/  IMAD R0, R0, R4, c[0x0][0x32c] ;  /* 0x0000cb0000007624 */ /* 0x000fca00078e0204 */
[----:B------:R-:W-:-:S05]  /*5d50*/  IMNMX R2, R2, R0, PT ;  /* 0x0000000002027217 */ /* 0x000fca0003800200 */
.L_x_282:
[----:B--2---:R-:W-:-:S05]  /*5d60*/  IMAD.HI R2, R2, 0x2aaaaaab, RZ ;  /* 0x2aaaaaab02027827 */ /* 0x004fca00078e02ff */
[----:B------:R-:W-:-:S04]  /*5d70*/  SHF.R.U32.HI R0, RZ, 0x1f, R2 ;  /* 0x0000001fff007819 */ /* 0x000fc80000011602 */
[----:B------:R-:W-:-:S04]  /*5d80*/  LEA.HI.SX32 R2, R2, R0, 0x1d ;  /* 0x0000000002027211 */ /* 0x000fc800078feaff */
[----:B------:R-:W-:-:S04]  /*5d90*/  IMNMX R3, R245, R2, !PT ;  /* 0x00000002f5037217 */ /* 0x000fc80007800200 */
[----:B------:R-:W-:Y:S01]  /*5da0*/  ISETP.GE.AND P0, PT, R222, R3, PT ;  /* 0x00000003de00720c */ /* 0x000fe20003f06270 */
[----:B------:R1:W-:-:S12]  /*5db0*/  STL [R1+0x18], R3 ;  /* 0x0000180301007387 */ /* 0x0003d80000100800 */
[----:B------:R-:W-:Y:S05]  /*5dc0*/  @!P0 BRA `(.L_x_285) ;  /* 0x0000454000008947 */ /* 0x000fea0003800000 */
[----:B------:R-:W2:Y:S01]  /*5dd0*/  LDL.64 R4, [R1+0x28] ;  /* 0x0000280001047983 */ /* 0x000ea20000100a00 */
[C---:B------:R-:W-:Y:S01]  /*5de0*/  IADD3 R0, P0, R250.reuse, 0x20, RZ ;  /* 0x00000020fa007810 */ /* 0x040fe20007f1e0ff */
[----:B------:R-:W-:Y:S01]  /*5df0*/  IMAD.MOV.U32 R103, RZ, RZ, R105 ;  /* 0x000000ffff677224 */ /* 0x000fe200078e0069 */
[----:B------:R-:W-:Y:S01]  /*5e00*/  MOV R108, R100 ;  /* 0x00000064006c7202 */ /* 0x000fe20000000f00 */
[----:B------:R-:W-:Y:S02]  /*5e10*/  IMAD.MOV.U32 R102, RZ, RZ, R106 ;  /* 0x000000ffff667224 */ /* 0x000fe400078e006a */
[----:B------:R3:W-:Y:S01]  /*5e20*/  STL [R1], R0 ;  /* 0x0000000001007387 */ /* 0x0007e20000100800 */
[----:B------:R-:W-:Y:S01]  /*5e30*/  IMAD.X R252, RZ, RZ, R249, P0 ;  /* 0x000000fffffc7224 */ /* 0x000fe200000e06f9 */
[----:B------:R-:W-:Y:S01]  /*5e40*/  IADD3 R251, P0, R250, 0x40, RZ ;  /* 0x00000040fafb7810 */ /* 0x000fe20007f1e0ff */
[----:B------:R-:W-:-:S04]  /*5e50*/  IMAD.MOV.U32 R107, RZ, RZ, R104 ;  /* 0x000000ffff6b7224 */ /* 0x000fc800078e0068 */
[----:B------:R-:W-:Y:S01]  /*5e60*/  IMAD.X R250, RZ, RZ, R249, P0 ;  /* 0x000000fffffa7224 */ /* 0x000fe200000e06f9 */
[----:B------:R-:W-:-:S04]  /*5e70*/  IADD3 R249, P0, R246, 0x20, RZ ;  /* 0x00000020f6f97810 */ /* 0x000fc80007f1e0ff */
[----:B--2---:R-:W-:Y:S02]  /*5e80*/  IADD3.X R248, RZ, R5, RZ, P0, !PT ;  /* 0x00000005fff87210 */ /* 0x004fe400007fe4ff */
[----:B------:R-:W-:-:S04]  /*5e90*/  IADD3 R247, P0, R246, 0x40, RZ ;  /* 0x00000040f6f77810 */ /* 0x000fc80007f1e0ff */
[----:B---3--:R-:W-:Y:S02]  /*5ea0*/  IADD3.X R246, RZ, R5, RZ, P0, !PT ;  /* 0x00000005fff67210 */ /* 0x008fe400007fe4ff */
.L_x_304:
[----:B------:R-:W2:Y:S01]  /*5eb0*/  LDL R224, [R1+0x48] ;  /* 0x0000480001e07983 */ /* 0x000ea20000100800 */
[----:B------:R-:W-:Y:S04]  /*5ec0*/  DEPBAR.LE SB0, 0x0 ;  /* 0x000080000000791a */ /* 0x000fe80000000000 */
[----:B------:R-:W-:Y:S01]  /*5ed0*/  BAR.SYNC.DEFER_BLOCKING 0x0 ;  /* 0x0000000000007b1d */ /* 0x000fe20000010000 */
[C---:B------:R-:W-:Y:S02]  /*5ee0*/  LOP3.LUT P5, RZ, R228.reuse, 0x200, RZ, 0xc0, !PT ;  /* 0x00000200e4ff7812 */ /* 0x040fe400078ac0ff */
[C---:B------:R-:W-:Y:S02]  /*5ef0*/  LOP3.LUT P4, RZ, R228.reuse, 0x80, RZ, 0xc0, !PT ;  /* 0x00000080e4ff7812 */ /* 0x040fe4000788c0ff */
[----:B------:R-:W-:Y:S01]  /*5f00*/  LOP3.LUT P3, RZ, R228, 0x100, RZ, 0xc0, !PT ;  /* 0x00000100e4ff7812 */ /* 0x000fe2000786c0ff */
[----:B------:R-:W3:Y:S04]  /*5f10*/  S2R R226, SR_TID.X ;  /* 0x0000000000e27919 */ /* 0x000ee80000002100 */
[----:B------:R4:W1:Y:S04]  /*5f20*/  LDSM.16.M88.4 R48, [R211+0x6080] ;  /* 0x00608000d330783b */ /* 0x0008680000000200 */
[----:B------:R4:W1:Y:S04]  /*5f30*/  LDSM.16.M88.4 R44, [R211+0x7080] ;  /* 0x00708000d32c783b */ /* 0x0008680000000200 */
[----:B------:R4:W1:Y:S04]  /*5f40*/  LDSM.16.M88.4 R16, [R208+0x3c80] ;  /* 0x003c8000d010783b */ /* 0x0008680000000200 */
[----:B------:R4:W1:Y:S04]  /*5f50*/  LDSM.16.M88.4 R32, [R208+0x4080] ;  /* 0x00408000d020783b */ /* 0x0008680000000200 */
[----:B------:R4:W1:Y:S04]  /*5f60*/  LDSM.16.M88.4 R160, [R208+0x4480] ;  /* 0x00448000d0a0783b */ /* 0x0008680000000200 */
[----:B------:R4:W1:Y:S04]  /*5f70*/  LDSM.16.M88.4 R164, [R212+0x6080] ;  /* 0x00608000d4a4783b */ /* 0x0008680000000200 */
[----:B------:R4:W1:Y:S04]  /*5f80*/  LDSM.16.M88.4 R172, [R212+0x7080] ;  /* 0x00708000d4ac783b */ /* 0x0008680000000200 */
[----:B------:R4:W1:Y:S04]  /*5f90*/  LDSM.16.M88.4 R168, [R213] ;  /* 0x00000000d5a8783b */ /* 0x0008680000000200 */
[----:B------:R4:W1:Y:S04]  /*5fa0*/  LDSM.16.M88.4 R176, [R221] ;  /* 0x00000000ddb0783b */ /* 0x0008680000000200 */
[----:B------:R4:W1:Y:S01]  /*5fb0*/  LDSM.16.M88.4 R180, [R220] ;  /* 0x00000000dcb4783b */ /* 0x0008620000000200 */
[----:B--2---:R-:W-:Y:S11]  /*5fc0*/  ISETP.GT.AND P0, PT, R224, R222, PT ;  /* 0x000000dee000720c */ /* 0x004ff60003f04270 */
[----:B------:R-:W-:Y:S02]  /*5fd0*/  @!UPT UIADD3 URZ, URZ, URZ, URZ ;  /* 0x0000003f3f3ff290 */ /* 0x000fe4000fffe03f */
[----:B------:R-:W-:-:S05]  /*5fe0*/  @P0 BRA `(.L_x_286) ;  /* 0x0000034000000947 */ /* 0x000fca0003800000 */
[----:B-1-34-:R-:W-:Y:S01]  /*5ff0*/  SHF.R.S32.HI R0, RZ, 0x1f, R222 ;  /* 0x0000001fff007819 */ /* 0x01afe200000114de */
[----:B------:R-:W2:Y:S01]  /*6000*/  LDL.64 R22, [R1+0x40] ;  /* 0x0000400001167983 */ /* 0x000ea20000100a00 */
[----:B------:R-:W-:Y:S01]  /*6010*/  ISETP.GT.AND P1, PT, R226, 0x3f, PT ;  /* 0x0000003fe200780c */ /* 0x000fe20003f24270 */
[----:B------:R-:W-:Y:S02]  /*6020*/  IMAD.WIDE.U32 R2, R222, c[0x0][0x208], RZ ;  /* 0x00008200de027a25 */ /* 0x000fe400078e00ff */
[----:B------:R-:W3:Y:S02]  /*6030*/  LDL.64 R20, [R1+0x38] ;  /* 0x0000380001147983 */ /* 0x000ee40000100a00 */
[----:B------:R-:W-:Y:S02]  /*6040*/  IMAD R0, R0, c[0x0][0x208], RZ ;  /* 0x0000820000007a24 */ /* 0x000fe400078e02ff */
[----:B------:R-:W4:Y:S01]  /*6050*/  LDL R14, [R1] ;  /* 0x00000000010e7983 */ /* 0x000f220000100800 */
[----:B------:R-:W-:Y:S02]  /*6060*/  IMAD.MOV.U32 R25, RZ, RZ, c[0x0][0x208] ;  /* 0x00008200ff197624 */ /* 0x000fe400078e00ff */
[----:B------:R-:W-:Y:S02]  /*6070*/  IMAD R0, R222, c[0x0][0x20c], R0 ;  /* 0x00008300de007a24 */ /* 0x000fe400078e0200 */
[----:B------:R-:W-:Y:S02]  /*6080*/  IMAD.SHL.U32 R25, R25, 0x20, RZ ;  /* 0x0000002019197824 */ /* 0x000fe400078e00ff */
[----:B------:R-:W-:Y:S02]  /*6090*/  IMAD.IADD R0, R3, 0x1, R0 ;  /* 0x0000000103007824 */ /* 0x000fe400078e0200 */
[----:B------:R-:W-:Y:S04]  /*60a0*/  IMAD.WIDE.U32 R2, R2, 0x30, RZ ;  /* 0x0000003002027825 */ /* 0x000fe800078e00ff */
[----:B------:R-:W-:Y:S02]  /*60b0*/  IMAD R0, R0, 0x30, RZ ;  /* 0x0000003000007824 */ /* 0x000fe400078e02ff */
[----:B------:R-:W-:Y:S02]  /*60c0*/  IMAD.MOV.U32 R24, RZ, RZ, 0x5 ;  /* 0x00000005ff187424 */ /* 0x000fe400078e00ff */
[----:B------:R-:W-:Y:S02]  /*60d0*/  IMAD.IADD R0, R3, 0x1, R0 ;  /* 0x0000000103007824 */ /* 0x000fe400078e0200 */
[----:B------:R-:W-:Y:S05]  /*60e0*/  IMAD.MOV.U32 R15, RZ, RZ, c[0x0][0x208] ;  /* 0x00008200ff0f7624 */ /* 0x000fea00078e00ff */
[----:B------:R-:W-:Y:S02]  /*60f0*/  SHF.L.U64.HI R15, R15, R24, c[0x0][0x20c] ;  /* 0x000083000f0f7619 */ /* 0x000fe40000010218 */
[-C--:B--2---:R-:W-:Y:S05]  /*6100*/  IADD3 R4, P0, R22, R2.reuse, RZ ;  /* 0x0000000216047210 */ /* 0x084fea0007f1e0ff */
[----:B---3--:R-:W-:Y:S01]  /*6110*/  IMAD.X R6, R0, 0x1, R21, P0 ;  /* 0x0000000100067824 */ /* 0x008fe200000e0615 */
[-C--:B----4-:R-:W-:Y:S05]  /*6120*/  IADD3 R3, P0, R14, R2.reuse, RZ ;  /* 0x000000020e037210 */ /* 0x090fea0007f1e0ff */
[C---:B------:R-:W-:Y:S01]  /*6130*/  IMAD.X R7, R0.reuse, 0x1, R252, P0 ;  /* 0x0000000100077824 */ /* 0x040fe200000e06fc */
[-C--:B------:R-:W-:Y:S05]  /*6140*/  IADD3 R5, P0, R251, R2.reuse, RZ ;  /* 0x00000002fb057210 */ /* 0x080fea0007f1e0ff */
[----:B------:R-:W-:Y:S01]  /*6150*/  IMAD.X R9, R0, 0x1, R250, P0 ;  /* 0x0000000100097824 */ /* 0x000fe200000e06fa */
[C---:B------:R-:W-:Y:S04]  /*6160*/  LEA R12, P0, R4.reuse, c[0x0][0x1f8], 0x1 ;  /* 0x00007e00040c7a11 */ /* 0x040fe800078008ff */
[----:B------:R-:W-:Y:S02]  /*6170*/  LEA.HI.X R13, R4, c[0x0][0x1fc], R6, 0x1, P0 ;  /* 0x00007f00040d7a11 */ /* 0x000fe400000f0c06 */
[C---:B------:R-:W-:Y:S03]  /*6180*/  LEA R10, P0, R3.reuse, c[0x0][0x1f8], 0x1 ;  /* 0x00007e00030a7a11 */ /* 0x040fe600078008ff */
[----:B------:R-:W-:Y:S01]  /*6190*/  @!PT LDS RZ, [RZ] ;  /* 0x00000000fffff984 */ /* 0x000fe20000000800 */
[----:B------:R-:W-:Y:S01]  /*61a0*/  @!PT LDS RZ, [RZ] ;  /* 0x00000000fffff984 */ /* 0x000fe20000000800 */
[----:B------:R-:W-:Y:S01]  /*61b0*/  @!PT LDS RZ, [RZ] ;  /* 0x00000000fffff984 */ /* 0x000fe20000000800 */
[----:B------:R1:W-:Y:S01]  /*61c0*/  LDGSTS.E.BYPASS.LTC128B.128 [R223+0x1880], [R12.64], !P5 ;  /* 0x018800000cdf7fae */ /* 0x0003e2000e901d48 */
[----:B------:R-:W-:Y:S02]  /*61d0*/  LEA.HI.X R11, R3, c[0x0][0x1fc], R7, 0x1, P0 ;  /* 0x00007f00030b7a11 */ /* 0x000fe400000f0c07 */
[C---:B------:R-:W-:Y:S03]  /*61e0*/  LEA R8, P0, R5.reuse, c[0x0][0x1f8], 0x1 ;  /* 0x00007e0005087a11 */ /* 0x040fe600078008ff */
[----:B------:R1:W-:Y:S01]  /*61f0*/  LDGSTS.E.BYPASS.LTC128B.128 [R223+0x2480], [R10.64], !P4 ;  /* 0x024800000adf7fae */ /* 0x0003e2000e101d48 */
[----:B------:R-:W-:Y:S02]  /*6200*/  LEA.HI.X R9, R5, c[0x0][0x1fc], R9, 0x1, P0 ;  /* 0x00007f0005097a11 */ /* 0x000fe400000f0c09 */
[----:B------:R-:W-:Y:S03]  /*6210*/  @!P1 IADD3 R2, P0, R25, R2, RZ ;  /* 0x0000000219029210 */ /* 0x000fe60007f1e0ff */
[----:B------:R1:W-:Y:S02]  /*6220*/  LDGSTS.E.BYPASS.LTC128B.128 [R223+0x3080], [R8.64], !P3 ;  /* 0x0308000008df7fae */ /* 0x0003e4000d901d48 */
[----:B------:R-:W-:Y:S01]  /*6230*/  @!P1 IMAD.X R0, R0, 0x1, R15, P0 ;  /* 0x0000000100009824 */ /* 0x000fe200000e060f */
[----:B------:R-:W-:Y:S05]  /*6240*/  @!P1 IADD3 R3, P0, R2, R22, RZ ;  /* 0x0000001602039210 */ /* 0x000fea0007f1e0ff */
[----:B------:R-:W-:Y:S01]  /*6250*/  @!P1 IMAD.X R4, R0, 0x1, R21, P0 ;  /* 0x0000000100049824 */ /* 0x000fe200000e0615 */
[C---:B------:R-:W-:Y:S04]  /*6260*/  @!P1 LEA R6, P0, R3.reuse, c[0x0][0x1f8], 0x1 ;  /* 0x00007e0003069a11 */ /* 0x040fe800078008ff */
[----:B------:R-:W-:Y:S02]  /*6270*/  @!P1 LEA.HI.X R7, R3, c[0x0][0x1fc], R4, 0x1, P0 ;  /* 0x00007f0003079a11 */ /* 0x000fe400000f0c04 */
[----:B------:R-:W-:Y:S03]  /*6280*/  @!P1 IADD3 R3, P0, R2, R14, RZ ;  /* 0x0000000e02039210 */ /* 0x000fe60007f1e0ff */
[----:B------:R1:W-:Y:S02]  /*6290*/  @!P1 LDGSTS.E.BYPASS.LTC128B.128 [R223+0x2080], [R6.64], !P5 ;  /* 0x0208000006df9fae */ /* 0x0003e4000e901d48 */
[----:B------:R-:W-:Y:S01]  /*62a0*/  @!P1 IMAD.X R5, R0, 0x1, R252, P0 ;  /* 0x0000000100059824 */ /* 0x000fe200000e06fc */
[C---:B------:R-:W-:Y:S04]  /*62b0*/  @!P1 LEA R4, P0, R3.reuse, c[0x0][0x1f8], 0x1 ;  /* 0x00007e0003049a11 */ /* 0x040fe800078008ff */
[----:B------:R-:W-:Y:S02]  /*62c0*/  @!P1 LEA.HI.X R5, R3, c[0x0][0x1fc], R5, 0x1, P0 ;  /* 0x00007f0003059a11 */ /* 0x000fe400000f0c05 */
[----:B------:R-:W-:Y:S03]  /*62d0*/  @!P1 IADD3 R3, P0, R2, R251, RZ ;  /* 0x000000fb02039210 */ /* 0x000fe60007f1e0ff */
[----:B------:R1:W-:Y:S02]  /*62e0*/  @!P1 LDGSTS.E.BYPASS.LTC128B.128 [R223+0x2c80], [R4.64], !P4 ;  /* 0x02c8000004df9fae */ /* 0x0003e4000e101d48 */
[----:B------:R-:W-:Y:S01]  /*62f0*/  @!P1 IMAD.X R0, R0, 0x1, R250, P0 ;  /* 0x0000000100009824 */ /* 0x000fe200000e06fa */
[C---:B------:R-:W-:Y:S04]  /*6300*/  @!P1 LEA R2, P0, R3.reuse, c[0x0][0x1f8], 0x1 ;  /* 0x00007e0003029a11 */ /* 0x040fe800078008ff */
[----:B------:R-:W-:Y:S05]  /*6310*/  @!P1 LEA.HI.X R3, R3, c[0x0][0x1fc], R0, 0x1, P0 ;  /* 0x00007f0003039a11 */ /* 0x000fea00000f0c00 */
[----:B------:R1:W-:Y:S04]  /*6320*/  @!P1 LDGSTS.E.BYPASS.LTC128B.128 [R223+0x3880], [R2.64], !P3 ;  /* 0x0388000002df9fae */ /* 0x0003e8000d901d48 */
.L_x_286:
[-C--:B-1-34-:R-:W-:Y:S01]  /*6330*/  HMMA.16816.F32.BF16 R4, R48, R16.reuse, RZ ;  /* 0x000000103004723c */ /* 0x09afe200000418ff */
[----:B------:R-:W-:Y:S02]  /*6340*/  LDSM.16.M88.4 R184, [R211+0x8080] ;  /* 0x00808000d3b8783b */ /* 0x000fe40000000200 */
[----:B------:R-:W-:Y:S05]  /*6350*/  ISETP.GT.AND P0, PT, R222, R224, PT ;  /* 0x000000e0de00720c */ /* 0x000fea0003f04270 */
[C---:B------:R-:W-:Y:S01]  /*6360*/  HMMA.16816.F32.BF16 R8, R44.reuse, R16, RZ ;  /* 0x000000102c08723c */ /* 0x040fe200000418ff */
[----:B------:R-:W0:Y:S07]  /*6370*/  LDGDEPBAR ;  /* 0x00000000000079af */ /* 0x000e2e0000000000 */
[-C--:B------:R-:W-:Y:S01]  /*6380*/  HMMA.16816.F32.BF16 R12, R44, R18.reuse, RZ ;  /* 0x000000122c0c723c */ /* 0x080fe200000418ff */
[----:B------:R-:W1:Y:S07]  /*6390*/  LDSM.16.M88.4 R188, [R208+0x4880] ;  /* 0x00488000d0bc783b */ /* 0x000e6e0000000200 */
[C---:B------:R-:W-:Y:S01]  /*63a0*/  HMMA.16816.F32.BF16 R16, R48.reuse, R18, RZ ;  /* 0x000000123010723c */ /* 0x040fe200000418ff */
[----:B------:R-:W2:Y:S07]  /*63b0*/  LDSM.16.M88.4 R192, [R211+0x9080] ;  /* 0x00908000d3c0783b */ /* 0x000eae0000000200 */
[-C--:B------:R-:W-:Y:S01]  /*63c0*/  HMMA.16816.F32.BF16 R20, R48, R32.reuse, RZ ;  /* 0x000000203014723c */ /* 0x080fe200000418ff */
[----:B------:R-:W3:Y:S07]  /*63d0*/  LDSM.16.M88.4 R196, [R208+0x4c80] ;  /* 0x004c8000d0c4783b */ /* 0x000eee0000000200 */
        /* <DEDUP_REMOVED lines=9> */
[----:B------:R-:W4:Y:S07]  /*6470*/  LDSM.16.M88.4 R160, [R208+0x5080] ;  /* 0x00508000d0a0783b */ /* 0x000f2e0000000200 */
[-C--:B------:R-:W-:Y:S08]  /*6480*/  HMMA.16816.F32.BF16 R4, R164, R168.reuse, R4 ;  /* 0x000000a8a404723c */ /* 0x080ff00000041804 */
        /* <DEDUP_REMOVED lines=14> */
[----:B------:R-:W3:Y:S08]  /*6570*/  LDSM.16.M88.4 R164, [R218] ;  /* 0x00000000daa4783b */ /* 0x000ef00000000200 */
[----:B------:R-:W4:Y:S01]  /*6580*/  LDSM.16.M88.4 R180, [R208+0x5480] ;  /* 0x00548000d0b4783b */ /* 0x000f220000000200 */
[-C--:B-1----:R-:W-:Y:S08]  /*6590*/  HMMA.16816.F32.BF16 R4, R184, R188.reuse, R4 ;  /* 0x000000bcb804723c */ /* 0x082ff00000041804 */
[C---:B--2---:R-:W-:Y:S08]  /*65a0*/  HMMA.16816.F32.BF16 R8, R192.reuse, R188, R8 ;  /* 0x000000bcc008723c */ /* 0x044ff00000041808 */
[-C--:B------:R-:W-:Y:S08]  /*65b0*/  HMMA.16816.F32.BF16 R12, R192, R190.reuse, R12 ;  /* 0x000000bec00c723c */ /* 0x080ff0000004180c */
[C---:B------:R-:W-:Y:S01]  /*65c0*/  HMMA.16816.F32.BF16 R16, R184.reuse, R190, R16 ;  /* 0x000000beb810723c */ /* 0x040fe20000041810 */
[----:B------:R-:W-:Y:S07]  /*65d0*/  LDSM.16.M88.4 R188, [R208+0x5c80] ;  /* 0x005c8000d0bc783b */ /* 0x000fee0000000200 */
[-C--:B---3--:R-:W-:Y:S08]  /*65e0*/  HMMA.16816.F32.BF16 R20, R184, R196.reuse, R20 ;  /* 0x000000c4b814723c */ /* 0x088ff00000041814 */
[C---:B------:R-:W-:Y:S08]  /*65f0*/  HMMA.16816.F32.BF16 R24, R192.reuse, R196, R24 ;  /* 0x000000c4c018723c */ /* 0x040ff00000041818 */
[-C--:B------:R-:W-:Y:S08]  /*6600*/  HMMA.16816.F32.BF16 R28, R192, R198.reuse, R28 ;  /* 0x000000c6c01c723c */ /* 0x080ff0000004181c */
[C---:B------:R-:W-:Y:S01]  /*6610*/  HMMA.16816.F32.BF16 R32, R184.reuse, R198, R32 ;  /* 0x000000c6b820723c */ /* 0x040fe20000041820 */
[----:B------:R-:W-:Y:S07]  /*6620*/  LDSM.16.M88.4 R196, [R216] ;  /* 0x00000000d8c4783b */ /* 0x000fee0000000200 */
[-C--:B----4-:R-:W-:Y:S08]  /*6630*/  HMMA.16816.F32.BF16 R36, R184, R160.reuse, R36 ;  /* 0x000000a0b824723c */ /* 0x090ff00000041824 */
[C---:B------:R-:W-:Y:S08]  /*6640*/  HMMA.16816.F32.BF16 R40, R192.reuse, R160, R40 ;  /* 0x000000a0c028723c */ /* 0x040ff00000041828 */
[-C--:B------:R-:W-:Y:S01]  /*6650*/  HMMA.16816.F32.BF16 R44, R192, R162.reuse, R44 ;  /* 0x000000a2c02c723c */ /* 0x080fe2000004182c */
[----:B------:R-:W-:Y:S07]  /*6660*/  LDSM.16.M88.4 R192, [R212+0xa080] ;  /* 0x00a08000d4c0783b */ /* 0x000fee0000000200 */
[----:B------:R-:W-:Y:S01]  /*6670*/  HMMA.16816.F32.BF16 R48, R184, R162, R48 ;  /* 0x000000a2b830723c */ /* 0x000fe20000041830 */
[----:B------:R-:W1:Y:S07]  /*6680*/  LDSM.16.M88.4 R160, [R211+0xb080] ;  /* 0x00b08000d3a0783b */ /* 0x000e6e0000000200 */
[-C--:B-----5:R-:W-:Y:S01]  /*6690*/  HMMA.16816.F32.BF16 R4, R168, R200.reuse, R4 ;  /* 0x000000c8a804723c */ /* 0x0a0fe20000041804 */
[----:B------:R-:W2:Y:S07]  /*66a0*/  LDSM.16.M88.4 R184, [R208+0x5880] ;  /* 0x00588000d0b8783b */ /* 0x000eae0000000200 */
[C---:B------:R-:W-:Y:S08]  /*66b0*/  HMMA.16816.F32.BF16 R8, R204.reuse, R200, R8 ;  /* 0x000000c8cc08723c */ /* 0x040ff00000041808 */
[-C--:B------:R-:W-:Y:S08]  /*66c0*/  HMMA.16816.F32.BF16 R12, R204, R202.reuse, R12 ;  /* 0x000000cacc0c723c */ /* 0x080ff0000004180c */
[C---:B------:R-:W-:Y:S08]  /*66d0*/  HMMA.16816.F32.BF16 R16, R168.reuse, R202, R16 ;  /* 0x000000caa810723c */ /* 0x040ff00000041810 */
[-C--:B------:R-:W-:Y:S08]  /*66e0*/  HMMA.16816.F32.BF16 R20, R168, R164.reuse, R20 ;  /* 0x000000a4a814723c */ /* 0x080ff00000041814 */
        /* <DEDUP_REMOVED lines=25> */
[----:B------:R-:W1:Y:S01]  /*6880*/  MUFU.TANH R162, R4 ;  /* 0x0000000400a27308 */ /* 0x000e620000002400 */
[----:B------:R-:W-:Y:S02]  /*6890*/  FMUL.FTZ R5, R5, c[0x0][0x320] ;  /* 0x0000c80005057a20 */ /* 0x000fe40000410000 */
[----:B------:R-:W-:Y:S02]  /*68a0*/  FMUL.FTZ R6, R6, c[0x0][0x320] ;  /* 0x0000c80006067a20 */ /* 0x000fe40000410000 */
[----:B------:R-:W-:Y:S04]  /*68b0*/  FMUL.FTZ R7, R7, c[0x0][0x320] ;  /* 0x0000c80007077a20 */ /* 0x000fe80000410000 */
[----:B------:R-:W-:Y:S01]  /*68c0*/  FMUL.FTZ R8, R8, c[0x0][0x320] ;  /* 0x0000c80008087a20 */ /* 0x000fe20000410000 */
[----:B------:R-:W2:Y:S01]  /*68d0*/  MUFU.TANH R161, R5 ;  /* 0x0000000500a17308 */ /* 0x000ea20000002400 */
[----:B------:R-:W-:Y:S02]  /*68e0*/  FMUL.FTZ R9, R9, c[0x0][0x320] ;  /* 0x0000c80009097a20 */ /* 0x000fe40000410000 */
[----:B------:R-:W-:Y:S02]  /*68f0*/  FMUL.FTZ R10, R10, c[0x0][0x320] ;  /* 0x0000c8000a0a7a20 */ /* 0x000fe40000410000 */
[----:B------:R-:W-:Y:S02]  /*6900*/  FMUL.FTZ R11, R11, c[0x0][0x320] ;  /* 0x0000c8000b0b7a20 */ /* 0x000fe40000410000 */
        /* <DEDUP_REMOVED lines=8> */
[----:B------:R4:W1:Y:S01]  /*6990*/  MUFU.TANH R169, R7 ;  /* 0x0000000700a97308 */ /* 0x0008620000002400 */
[----:B------:R-:W-:Y:S09]  /*69a0*/  FMUL.FTZ R18, R18, c[0x0][0x320] ;  /* 0x0000c80012127a20 */ /* 0x000ff20000410000 */
[----:B------:R-:W1:Y:S10]  /*69b0*/  MUFU.TANH R182, R8 ;  /* 0x0000000800b67308 */ /* 0x000e740000002400 */
[----:B------:R-:W1:Y:S01]  /*69c0*/  MUFU.TANH R176, R9 ;  /* 0x0000000900b07308 */ /* 0x000e620000002400 */
[----:B----4-:R-:W4:Y:S09]  /*69d0*/  LDSM.16.M88.4 R4, [R215] ;  /* 0x00000000d704783b */ /* 0x010f320000000200 */
[----:B------:R-:W1:Y:S10]  /*69e0*/  MUFU.TANH R186, R10 ;  /* 0x0000000a00ba7308 */ /* 0x000e740000002400 */
[----:B------:R5:W1:Y:S10]  /*69f0*/  MUFU.TANH R184, R11 ;  /* 0x0000000b00b87308 */ /* 0x000a740000002400 */
[----:B------:R-:W1:Y:S10]  /*6a00*/  MUFU.TANH R178, R14 ;  /* 0x0000000e00b27308 */ /* 0x000e740000002400 */
[----:B------:R-:W1:Y:S01]  /*6a10*/  MUFU.TANH R110, R16 ;  /* 0x00000010006e7308 */ /* 0x000e620000002400 */
[----:B-----5:R-:W5:Y:S01]  /*6a20*/  LDSM.16.M88.4 R8, [R214] ;  /* 0x00000000d608783b */ /* 0x020f620000000200 */
[----:B------:R-:W-:Y:S04]  /*6a30*/  DEPBAR.LE SB0, 0x0 ;  /* 0x000080000000791a */ /* 0x000fe80000000000 */
[-C--:B----4-:R-:W-:Y:S04]  /*6a40*/  HMMA.16816.F32.BF16 R20, R192, R4.reuse, R20 ;  /* 0x00000004c014723c */ /* 0x090fe80000041814 */
[----:B------:R4:W1:Y:S01]  /*6a50*/  MUFU.TANH R111, R19 ;  /* 0x00000013006f7308 */ /* 0x0008620000002400 */
[----:B------:R-:W-:Y:S03]  /*6a60*/  BAR.SYNC.DEFER_BLOCKING 0x0 ;  /* 0x0000000000007b1d */ /* 0x000fe60000010000 */
[C---:B------:R-:W-:Y:S06]  /*6a70*/  HMMA.16816.F32.BF16 R24, R164.reuse, R4, R24 ;  /* 0x00000004a418723c */ /* 0x040fec0000041818 */
[----:B------:R-:W1:Y:S02]  /*6a80*/  MUFU.TANH R174, R12 ;  /* 0x0000000c00ae7308 */ /* 0x000e640000002400 */
[-C--:B------:R-:W-:Y:S08]  /*6a90*/  HMMA.16816.F32.BF16 R28, R164, R6.reuse, R28 ;  /* 0x00000006a41c723c */ /* 0x080ff0000004181c */
[----:B------:R-:W1:Y:S01]  /*6aa0*/  MUFU.TANH R163, R13 ;  /* 0x0000000d00a37308 */ /* 0x000e620000002400 */
[C---:B------:R-:W-:Y:S04]  /*6ab0*/  HMMA.16816.F32.BF16 R32, R192.reuse, R6, R32 ;  /* 0x00000006c020723c */ /* 0x040fe80000041820 */
[----:B------:R-:W-:Y:S02]  /*6ac0*/  FMUL.FTZ R20, R20, c[0x0][0x320] ;  /* 0x0000c80014147a20 */ /* 0x000fe40000410000 */
[----:B------:R-:W-:Y:S03]  /*6ad0*/  FMUL.FTZ R21, R21, c[0x0][0x320] ;  /* 0x0000c80015157a20 */ /* 0x000fe60000410000 */
[----:B------:R-:W1:Y:S03]  /*6ae0*/  MUFU.TANH R177, R15 ;  /* 0x0000000f00b17308 */ /* 0x000e660000002400 */
        /* <DEDUP_REMOVED lines=11> */
[----:B------:R-:W-:Y:S02]  /*6ba0*/  FMUL.FTZ R29, R29, c[0x0][0x320] ;  /* 0x0000c8001d1d7a20 */ /* 0x000fe40000410000 */
[----:B------:R-:W-:Y:S02]  /*6bb0*/  FMUL.FTZ R30, R30, c[0x0][0x320] ;  /* 0x0000c8001e1e7a20 */ /* 0x000fe40000410000 */
[----:B------:R-:W-:Y:S01]  /*6bc0*/  FMUL.FTZ R31, R31, c[0x0][0x320] ;  /* 0x0000c8001f1f7a20 */ /* 0x000fe20000410000 */
[----:B------:R-:W-:Y:S01]  /*6bd0*/  HMMA.16816.F32.BF16 R48, R192, R10, R48 ;  /* 0x0000000ac030723c */ /* 0x000fe20000041830 */
[----:B------:R5:W1:Y:S03]  /*6be0*/  MUFU.TANH R106, R22 ;  /* 0x00000016006a7308 */ /* 0x000a660000002400 */
[----:B------:R-:W-:Y:S02]  /*6bf0*/  FMUL.FTZ R34, R34, c[0x0][0x320] ;  /* 0x0000c80022227a20 */ /* 0x000fe40000410000 */
[----:B------:R-:W-:Y:S02]  /*6c00*/  FMUL.FTZ R35, R35, c[0x0][0x320] ;  /* 0x0000c80023237a20 */ /* 0x000fe40000410000 */
[----:B----4-:R-:W-:Y:S03]  /*6c10*/  FMUL.FTZ R19, R37, c[0x0][0x320] ;  /* 0x0000c80025137a20 */ /* 0x010fe60000410000 */
[----:B------:R4:W1:Y:S01]  /*6c20*/  MUFU.TANH R168, R24 ;  /* 0x0000001800a87308 */ /* 0x0008620000002400 */
[----:B------:R-:W-:Y:S02]  /*6c30*/  FMUL.FTZ R38, R38, c[0x0][0x320] ;  /* 0x0000c80026267a20 */ /* 0x000fe40000410000 */
[----:B------:R-:W-:Y:S02]  /*6c40*/  FMUL.FTZ R42, R42, c[0x0][0x320] ;  /* 0x0000c8002a2a7a20 */ /* 0x000fe40000410000 */
[----:B------:R-:W-:Y:S02]  /*6c50*/  FMUL.FTZ R43, R43, c[0x0][0x320] ;  /* 0x0000c8002b2b7a20 */ /* 0x000fe40000410000 */
[----:B------:R-:W-:Y:S02]  /*6c60*/  FMUL.FTZ R44, R44, c[0x0][0x320] ;  /* 0x0000c8002c2c7a20 */ /* 0x000fe40000410000 */
[----:B------:R-:W-:Y:S01]  /*6c70*/  FMUL.FTZ R45, R45, c[0x0][0x320] ;  /* 0x0000c8002d2d7a20 */ /* 0x000fe20000410000 */
[----:B------:R1:W1:Y:S01]  /*6c80*/  MUFU.TANH R170, R25 ;  /* 0x0000001900aa7308 */ /* 0x0002620000002400 */
[----:B------:R-:W-:Y:S02]  /*6c90*/  FMUL.FTZ R46, R46, c[0x0][0x320] ;  /* 0x0000c8002e2e7a20 */ /* 0x000fe40000410000 */
[----:B------:R-:W-:Y:S02]  /*6ca0*/  FMUL.FTZ R16, R48, c[0x0][0x320] ;  /* 0x0000c80030107a20 */ /* 0x000fe40000410000 */
[----:B-----5:R-:W-:Y:S02]  /*6cb0*/  FMUL.FTZ R22, R36, c[0x0][0x320] ;  /* 0x0000c80024167a20 */ /* 0x020fe40000410000 */
[----:B------:R-:W-:Y:S02]  /*6cc0*/  FMUL.FTZ R14, R49, c[0x0][0x320] ;  /* 0x0000c800310e7a20 */ /* 0x000fe40000410000 */
[----:B------:R-:W-:Y:S01]  /*6cd0*/  FMUL.FTZ R21, R50, c[0x0][0x320] ;  /* 0x0000c80032157a20 */ /* 0x000fe20000410000 */
[----:B------:R5:W2:Y:S01]  /*6ce0*/  MUFU.TANH R171, R26 ;  /* 0x0000001a00ab7308 */ /* 0x000aa20000002400 */
[----:B------:R-:W-:Y:S02]  /*6cf0*/  FMUL.FTZ R20, R51, c[0x0][0x320] ;  /* 0x0000c80033147a20 */ /* 0x000fe40000410000 */
[----:B------:R-:W-:Y:S02]  /*6d00*/  FMUL.FTZ R23, R23, c[0x0][0x320] ;  /* 0x0000c80017177a20 */ /* 0x000fe40000410000 */
[----:B----4-:R-:W-:Y:S02]  /*6d10*/  FMUL.FTZ R24, R33, c[0x0][0x320] ;  /* 0x0000c80021187a20 */ /* 0x010fe40000410000 */
[----:B------:R-:W-:Y:S02]  /*6d20*/  FMUL.FTZ R40, R40, c[0x0][0x320] ;  /* 0x0000c80028287a20 */ /* 0x000fe40000410000 */
[----:B------:R-:W-:Y:S01]  /*6d30*/  FMUL.FTZ R41, R41, c[0x0][0x320] ;  /* 0x0000c80029297a20 */ /* 0x000fe20000410000 */
[----:B------:R4:W2:Y:S01]  /*6d40*/  MUFU.TANH R104, R17 ;  /* 0x0000001100687308 */ /* 0x0008a20000002400 */
[----:B------:R-:W-:Y:S02]  /*6d50*/  FMUL.FTZ R47, R47, c[0x0][0x320] ;  /* 0x0000c8002f2f7a20 */ /* 0x000fe40000410000 */
[----:B-1----:R-:W-:Y:S07]  /*6d60*/  FMUL.FTZ R25, R32, c[0x0][0x320] ;  /* 0x0000c80020197a20 */ /* 0x002fee0000410000 */
[----:B------:R4:W1:Y:S01]  /*6d70*/  MUFU.TANH R160, R18 ;  /* 0x0000001200a07308 */ /* 0x0008620000002400 */
[----:B-----5:R-:W-:Y:S09]  /*6d80*/  FMUL.FTZ R26, R39, c[0x0][0x320] ;  /* 0x0000c800271a7a20 */ /* 0x020ff20000410000 */
[----:B------:R4:W1:Y:S10]  /*6d90*/  MUFU.TANH R105, R23 ;  /* 0x0000001700697308 */ /* 0x0008740000002400 */
[----:B------:R4:W1:Y:S10]  /*6da0*/  MUFU.TANH R173, R27 ;  /* 0x0000001b00ad7308 */ /* 0x0008740000002400 */
        /* <DEDUP_REMOVED lines=13> */
[----:B------:R4:W1:Y:S10]  /*6e80*/  MUFU.TANH R27, R41 ;  /* 0x00000029001b7308 */ /* 0x0008740000002400 */
        /* <DEDUP_REMOVED lines=9> */
[----:B------:R-:W1:Y:S01]  /*6f20*/  MUFU.TANH R20, R20 ;  /* 0x0000001400147308 */ /* 0x000e620000002400 */
[----:B------:R-:W-:-:S05]  /*6f30*/  @!P0 BRA `(.L_x_287) ;  /* 0x0000035000008947 */ /* 0x000fca0003800000 */
[----:B--234-:R-:W-:Y:S01]  /*6f40*/  SHF.R.S32.HI R2, RZ, 0x1f, R226 ;  /* 0x0000001fff027819 */ /* 0x01cfe200000114e2 */
[----:B------:R-:W2:Y:S01]  /*6f50*/  LDL.64 R230, [R1+0x30] ;  /* 0x0000300001e67983 */ /* 0x000ea20000100a00 */
[----:B------:R-:W-:Y:S02]  /*6f60*/  IADD3 R0, R222, -0x1, RZ ;  /* 0xffffffffde007810 */ /* 0x000fe40007ffe0ff */
[----:B------:R-:W-:Y:S01]  /*6f70*/  LEA.HI R2, R2, R226, RZ, 0x2 ;  /* 0x000000e202027211 */ /* 0x000fe200078f10ff */
[----:B------:R-:W3:Y:S01]  /*6f80*/  LDL.64 R224, [R1+0x28] ;  /* 0x0000280001e07983 */ /* 0x000ee20000100a00 */
[----:B------:R-:W-:Y:S02]  /*6f90*/  SHF.R.S32.HI R5, RZ, 0x1f, R0 ;  /* 0x0000001fff057819 */ /* 0x000fe40000011400 */
[----:B------:R-:W-:Y:S01]  /*6fa0*/  SHF.R.S32.HI R2, RZ, 0x2, R2 ;  /* 0x00000002ff027819 */ /* 0x000fe20000011402 */
[----:B------:R-:W4:Y:S02]  /*6fb0*/  LDL.64 R232, [R1+0x50] ;  /* 0x0000500001e87983 */ /* 0x000f240000100a00 */
[----:B------:R-:W-:Y:S01]  /*6fc0*/  IMAD R5, R5, c[0x0][0x1e0], RZ ;  /* 0x0000780005057a24 */ /* 0x000fe200078e02ff */
[----:B------:R-:W-:Y:S01]  /*6fd0*/  IADD3 R4, -R2, 0x30, RZ ;  /* 0x0000003002047810 */ /* 0x000fe20007ffe1ff */
[----:B------:R-:W-:Y:S03]  /*6fe0*/  IMAD.WIDE.U32 R2, R0, c[0x0][0x1e0], RZ ;  /* 0x0000780000027a25 */ /* 0x000fe600078e00ff */
[----:B------:R-:W-:Y:S01]  /*6ff0*/  ISETP.GE.AND P1, PT, R4, 0x1, PT ;  /* 0x000000010400780c */ /* 0x000fe20003f26270 */
[----:B------:R-:W-:Y:S04]  /*7000*/  IMAD R0, R0, c[0x0][0x1e4], R5 ;  /* 0x0000790000007a24 */ /* 0x000fe800078e0205 */
[----:B------:R-:W-:Y:S02]  /*7010*/  IMAD.IADD R0, R3, 0x1, R0 ;  /* 0x0000000103007824 */ /* 0x000fe400078e0200 */
[----:B------:R-:W-:Y:S04]  /*7020*/  IMAD.WIDE.U32 R2, R2, 0x30, RZ ;  /* 0x0000003002027825 */ /* 0x000fe800078e00ff */
[----:B------:R-:W-:Y:S04]  /*7030*/  IMAD R0, R0, 0x30, RZ ;  /* 0x0000003000007824 */ /* 0x000fe800078e02ff */
[----:B------:R-:W-:Y:S01]  /*7040*/  IMAD.IADD R0, R3, 0x1, R0 ;  /* 0x0000000103007824 */ /* 0x000fe200078e0200 */
[-C--:B--2---:R-:W-:Y:S05]  /*7050*/  @P1 IADD3 R3, P0, R230, R2.reuse, RZ ;  /* 0x00000002e6031210 */ /* 0x084fea0007f1e0ff */
[C---:B---3--:R-:W-:Y:S01]  /*7060*/  @P1 IMAD.X R7, R0.reuse, 0x1, R225, P0 ;  /* 0x0000000100071824 */ /* 0x048fe200000e06e1 */
[-C--:B------:R-:W-:Y:S05]  /*7070*/  @P1 IADD3 R5, P0, R249, R2.reuse, RZ ;  /* 0x00000002f9051210 */ /* 0x080fea0007f1e0ff */
[C---:B------:R-:W-:Y:S01]  /*7080*/  @P1 IMAD.X R8, R0.reuse, 0x1, R248, P0 ;  /* 0x0000000100081824 */ /* 0x040fe200000e06f8 */
[-C--:B------:R-:W-:Y:S05]  /*7090*/  @P1 IADD3 R6, P0, R247, R2.reuse, RZ ;  /* 0x00000002f7061210 */ /* 0x080fea0007f1e0ff */
[----:B------:R-:W-:Y:S01]  /*70a0*/  @P1 IMAD.X R9, R0, 0x1, R246, P0 ;  /* 0x0000000100091824 */ /* 0x000fe200000e06f6 */
[C---:B------:R-:W-:Y:S04]  /*70b0*/  @P1 LEA R12, P0, R3.reuse, c[0x0][0x1c8], 0x1 ;  /* 0x00007200030c1a11 */ /* 0x040fe800078008ff */
[----:B------:R-:W-:Y:S02]  /*70c0*/  @P1 LEA.HI.X R13, R3, c[0x0][0x1cc], R7, 0x1, P0 ;  /* 0x00007300030d1a11 */ /* 0x000fe400000f0c07 */
[C---:B------:R-:W-:Y:S03]  /*70d0*/  @P1 LEA R10, P0, R5.reuse, c[0x0][0x1c8], 0x1 ;  /* 0x00007200050a1a11 */ /* 0x040fe600078008ff */
[----:B------:R-:W-:Y:S01]  /*70e0*/  @!PT LDS RZ, [RZ] ;  /* 0x00000000fffff984 */ /* 0x000fe20000000800 */
[----:B------:R-:W-:Y:S01]  /*70f0*/  @!PT LDS RZ, [RZ] ;  /* 0x00000000fffff984 */ /* 0x000fe20000000800 */
[----:B------:R-:W-:Y:S01]  /*7100*/  @!PT LDS RZ, [RZ] ;  /* 0x00000000fffff984 */ /* 0x000fe20000000800 */
[----:B------:R2:W-:Y:S01]  /*7110*/  @P1 LDGSTS.E.BYPASS.LTC128B.128 [R223+0x3c80], [R12.64], !P5 ;  /* 0x03c800000cdf1fae */ /* 0x0005e2000e901d48 */
[----:B------:R-:W-:Y:S02]  /*7120*/  @P1 LEA.HI.X R11, R5, c[0x0][0x1cc], R8, 0x1, P0 ;  /* 0x00007300050b1a11 */ /* 0x000fe400000f0c08 */
[C---:B------:R-:W-:Y:S03]  /*7130*/  @P1 LEA R8, P0, R6.reuse, c[0x0][0x1c8], 0x1 ;  /* 0x0000720006081a11 */ /* 0x040fe600078008ff */
[----:B------:R2:W-:Y:S01]  /*7140*/  @P1 LDGSTS.E.BYPASS.LTC128B.128 [R223+0x4880], [R10.64], !P4 ;  /* 0x048800000adf1fae */ /* 0x0005e2000e101d48 */
[----:B------:R-:W-:Y:S02]  /*7150*/  @P1 LEA.HI.X R9, R6, c[0x0][0x1cc], R9, 0x1, P0 ;  /* 0x0000730006091a11 */ /* 0x000fe400000f0c09 */
[----:B------:R-:W-:Y:S03]  /*7160*/  ISETP.GE.AND P0, PT, R4, 0x21, PT ;  /* 0x000000210400780c */ /* 0x000fe60003f06270 */
[----:B------:R2:W-:Y:S10]  /*7170*/  @P1 LDGSTS.E.BYPASS.LTC128B.128 [R223+0x5480], [R8.64], !P3 ;  /* 0x0548000008df1fae */ /* 0x0005f4000d901d48 */
[----:B----4-:R-:W-:Y:S05]  /*7180*/  @P0 IADD3 R2, P2, R232, R2, RZ ;  /* 0x00000002e8020210 */ /* 0x010fea0007f5e0ff */
[----:B------:R-:W-:Y:S01]  /*7190*/  @P0 IMAD.X R0, R233, 0x1, R0, P2 ;  /* 0x00000001e9000824 */ /* 0x000fe200010e0600 */
[----:B------:R-:W-:Y:S05]  /*71a0*/  @P0 IADD3 R3, P2, R2, R230, RZ ;  /* 0x000000e602030210 */ /* 0x000fea0007f5e0ff */
[----:B------:R-:W-:Y:S01]  /*71b0*/  @P0 IMAD.X R4, R0, 0x1, R225, P2 ;  /* 0x0000000100040824 */ /* 0x000fe200010e06e1 */
[C---:B------:R-:W-:Y:S04]  /*71c0*/  @P0 LEA R6, P2, R3.reuse, c[0x0][0x1c8], 0x1 ;  /* 0x0000720003060a11 */ /* 0x040fe800078408ff */
[----:B------:R-:W-:Y:S02]  /*71d0*/  @P0 LEA.HI.X R7, R3, c[0x0][0x1cc], R4, 0x1, P2 ;  /* 0x0000730003070a11 */ /* 0x000fe400010f0c04 */
[----:B------:R-:W-:Y:S03]  /*71e0*/  @P0 IADD3 R3, P2, R2, R249, RZ ;  /* 0x000000f902030210 */ /* 0x000fe60007f5e0ff */
        /* <DEDUP_REMOVED lines=10> */
.L_x_287:
[----:B--234-:R-:W2:Y:S01]  /*7290*/  LDL R2, [R1+0x4c] ;  /* 0x00004c0001027983 */ /* 0x01cea20000100800 */
[----:B------:R-:W-:Y:S02]  /*72a0*/  IMAD.MOV.U32 R0, RZ, RZ, c[0x0][0x2c4] ;  /* 0x0000b100ff007624 */ /* 0x000fe400078e00ff */
[----:B------:R-:W-:Y:S01]  /*72b0*/  IMAD.MOV.U32 R33, RZ, RZ, c[0x0][0x32c] ;  /* 0x0000cb00ff217624 */ /* 0x000fe200078e00ff */
[----:B------:R-:W3:Y:S02]  /*72c0*/  LDL R32, [R1+0x4] ;  /* 0x0000040001207983 */ /* 0x000ee40000100800 */
[----:B------:R-:W-:Y:S02]  /*72d0*/  ISETP.NE.AND P0, PT, R0, 0x1, PT ;  /* 0x000000010000780c */ /* 0x000fe40003f05270 */
[----:B------:R-:W0:Y:S11]  /*72e0*/  LDGDEPBAR ;  /* 0x00000000000079af */ /* 0x000e360000000000 */
[----:B--2---:R-:W-:Y:S04]  /*72f0*/  @P0 IMAD.HI.U32 R0, R2, c[0x0][0x2c8], RZ ;  /* 0x0000b20002000a27 */ /* 0x004fe800078e00ff */
[----:B------:R-:W-:Y:S01]  /*7300*/  IMAD.MOV.U32 R5, RZ, RZ, R2 ;  /* 0x000000ffff057224 */ /* 0x000fe200078e0002 */
[----:B------:R-:W-:Y:S01]  /*7310*/  @P0 SHF.R.U32.HI R5, RZ, c[0x0][0x2cc], R0 ;  /* 0x0000b300ff050a19 */ /* 0x000fe20000011600 */
[----:B------:R-:W-:Y:S01]  /*7320*/  IMAD R0, R222, -0x30, RZ ;  /* 0xffffffd0de007824 */ /* 0x000fe200078e02ff */
[----:B------:R-:W-:Y:S03]  /*7330*/  ISETP.GE.AND P0, PT, R33, 0x1, PT ;  /* 0x000000012100780c */ /* 0x000fe60003f06270 */
[----:B------:R-:W2:Y:S01]  /*7340*/  SHFL.IDX PT, R4, R5, RZ, 0x1c1f ;  /* 0x001c1fff05047589 */ /* 0x000ea200000e0000 */
[----:B---3--:R-:W-:Y:S04]  /*7350*/  IADD3 R7, -R32, 0x1, R0 ;  /* 0x0000000120077810 */ /* 0x008fe80007ffe100 */
[----:B------:R-:W-:Y:S04]  /*7360*/  IADD3 R7, -R229, R7, R227 ;  /* 0x00000007e5077210 */ /* 0x000fe80007ffe1e3 */
[C---:B------:R-:W-:Y:S02]  /*7370*/  IADD3 R6, R7.reuse, c[0x0][0x328], RZ ;  /* 0x0000ca0007067a10 */ /* 0x040fe40007ffe0ff */
[----:B------:R-:W-:Y:S03]  /*7380*/  IADD3 R7, R7, UR6, RZ ;  /* 0x0000000607077c10 */ /* 0x000fe6000fffe0ff */
[----:B--2---:R-:W-:Y:S02]  /*7390*/  IMAD.IADD R3, R6, 0x1, R4 ;  /* 0x0000000106037824 */ /* 0x004fe400078e0204 */
[----:B------:R-:W-:Y:S01]  /*73a0*/  IMAD.IADD R2, R4, 0x1, R7 ;  /* 0x0000000104027824 */ /* 0x000fe200078e0207 */
[----:B------:R-:W-:-:S05]  /*73b0*/  @!P0 BRA `(.L_x_288) ;  /* 0x0000018000008947 */ /* 0x000fca0003800000 */
[----:B------:R-:W-:Y:S01]  /*73c0*/  IADD3 R4, -R229, R227, R4 ;  /* 0x000000e3e5047210 */ /* 0x000fe20007ffe104 */
[----:B------:R-:W-:Y:S03]  /*73d0*/  BSSY B0, `(.L_x_289) ;  /* 0x0000011000007945 */ /* 0x000fe60003800000 */
        /* <DEDUP_REMOVED lines=11> */
.L_x_290:
[----:B------:R-:W-:Y:S04]  /*7490*/  MOV R8, c[0x0][0x32c] ;  /* 0x0000cb0000087a02 */ /* 0x000fe80000000f00 */
[----:B------:R-:W-:Y:S11]  /*74a0*/  ISETP.NE.AND P0, PT, R8, 0x1, PT ;  /* 0x000000010800780c */ /* 0x000ff60003f05270 */
[----:B------:R-:W-:Y:S02]  /*74b0*/  @!UPT UIADD3 URZ, URZ, URZ, URZ ;  /* 0x0000003f3f3ff290 */ /* 0x000fe4000fffe03f */
[----:B------:R-:W-:Y:S05]  /*74c0*/  @P0 IMAD.HI.U32 R8, R4, c[0x0][0x330], RZ ;  /* 0x0000cc0004080a27 */ /* 0x000fea00078e00ff */
[----:B------:R-:W-:Y:S02]  /*74d0*/  @P0 SHF.R.U32.HI R4, RZ, c[0x0][0x334], R8 ;  /* 0x0000cd00ff040a19 */ /* 0x000fe40000011608 */
.L_x_291:
[----:B------:R-:W-:Y:S05]  /*74e0*/  BSYNC B0 ;  /* 0x0000000000007941 */ /* 0x000fea0003800000 */
.L_x_289:
[----:B------:R-:W-:Y:S04]  /*74f0*/  IMAD.IADD R8, R0, 0x1, -R32 ;  /* 0x0000000100087824 */ /* 0x000fe800078e0a20 */
[----:B------:R-:W-:Y:S05]  /*7500*/  IMAD R4, R4, c[0x0][0x32c], R8 ;  /* 0x0000cb0004047a24 */ /* 0x000fea00078e0208 */
[----:B------:R-:W-:Y:S02]  /*7510*/  IADD3 R8, R4, c[0x0][0x32c], RZ ;  /* 0x0000cb0004087a10 */ /* 0x000fe40007ffe0ff */
[----:B------:R-:W-:Y:S02]  /*7520*/  IMNMX R2, R2, R4, !PT ;  /* 0x0000000402027217 */ /* 0x000fe40007800200 */
[----:B------:R-:W-:Y:S02]  /*7530*/  IMNMX R3, R3, R8, PT ;  /* 0x0000000803037217 */ /* 0x000fe40003800200 */
.L_x_288:
[C---:B------:R-:W-:Y:S01]  /*7540*/  ISETP.GE.AND P0, PT, R0.reuse, 0x1, PT ;  /* 0x000000010000780c */ /* 0x040fe20003f06270 */
[----:B------:R-:W2:Y:S01]  /*7550*/  SHFL.IDX PT, R4, R5, 0x1, 0x1c1f ;  /* 0x003c1f0005047f89 */ /* 0x000ea200000e0000 */
[----:B------:R-:W-:Y:S02]  /*7560*/  ISETP.GE.AND P1, PT, R0, 0x2, PT ;  /* 0x000000020000780c */ /* 0x000fe40003f26270 */
[----:B------:R-:W-:Y:S02]  /*7570*/  P2R R13, PR, RZ, 0x1 ;  /* 0x00000001ff0d7803 */ /* 0x000fe40000000000 */
[----:B------:R-:W-:Y:S02]  /*7580*/  ISETP.GT.AND P0, PT, R2, RZ, !P0 ;  /* 0x000000ff0200720c */ /* 0x000fe40004704270 */
[----:B------:R-:W-:Y:S02]  /*7590*/  P2R R12, PR, RZ, 0x2 ;  /* 0x00000002ff0c7803 */ /* 0x000fe40000000000 */
[C---:B------:R-:W-:Y:S02]  /*75a0*/  ISETP.LT.OR P0, PT, R3.reuse, 0x1, P0 ;  /* 0x000000010300780c */ /* 0x040fe40000701670 */
[----:B------:R-:W-:Y:S02]  /*75b0*/  ISETP.GE.AND P6, PT, R0, 0x12, PT ;  /* 0x000000120000780c */ /* 0x000fe40003fc6270 */
[----:B------:R-:W-:Y:S02]  /*75c0*/  FSEL R15, R162, -INF , !P0 ;  /* 0xff800000a20f7808 */ /* 0x000fe40004000000 */
[----:B------:R-:W-:Y:S02]  /*75d0*/  ISETP.GT.AND P0, PT, R2, 0x1, !P1 ;  /* 0x000000010200780c */ /* 0x000fe40004f04270 */
[----:B------:R-:W-:Y:S02]  /*75e0*/  ISETP.GE.AND P1, PT, R0, 0x9, PT ;  /* 0x000000090000780c */ /* 0x000fe40003f26270 */
[----:B------:R-:W-:Y:S02]  /*75f0*/  ISETP.LT.OR P0, PT, R3, 0x2, P0 ;  /* 0x000000020300780c */ /* 0x000fe40000701670 */
[----:B------:R-:W-:Y:S02]  /*7600*/  P2R R11, PR, RZ, 0x2 ;  /* 0x00000002ff0b7803 */ /* 0x000fe40000000000 */
[----:B------:R-:W-:Y:S02]  /*7610*/  FSEL R17, R161, -INF , !P0 ;  /* 0xff800000a1117808 */ /* 0x000fe40004000000 */
[----:B------:R-:W-:Y:S02]  /*7620*/  ISETP.GT.AND P0, PT, R2, 0x8, !P1 ;  /* 0x000000080200780c */ /* 0x000fe40004f04270 */
[----:B------:R-:W-:Y:S02]  /*7630*/  ISETP.GE.AND P1, PT, R0, 0xa, PT ;  /* 0x0000000a0000780c */ /* 0x000fe40003f26270 */
[C---:B------:R-:W-:Y:S02]  /*7640*/  ISETP.LT.OR P0, PT, R3.reuse, 0x9, P0 ;  /* 0x000000090300780c */ /* 0x040fe40000701670 */
[----:B------:R-:W-:Y:S02]  /*7650*/  P2R R10, PR, RZ, 0x2 ;  /* 0x00000002ff0a7803 */ /* 0x000fe40000000000 */
[----:B------:R-:W-:Y:S02]  /*7660*/  FSEL R18, R110, -INF , !P0 ;  /* 0xff8000006e127808 */ /* 0x000fe40004000000 */
[----:B------:R-:W-:Y:S02]  /*7670*/  ISETP.GT.AND P0, PT, R2, 0x9, !P1 ;  /* 0x000000090200780c */ /* 0x000fe40004f04270 */
[C---:B------:R-:W-:Y:S02]  /*7680*/  ISETP.GE.AND P1, PT, R0.reuse, 0x11, PT ;  /* 0x000000110000780c */ /* 0x040fe40003f26270 */
[C---:B------:R-:W-:Y:S02]  /*7690*/  ISETP.LT.OR P0, PT, R3.reuse, 0xa, P0 ;  /* 0x0000000a0300780c */ /* 0x040fe40000701670 */
[----:B------:R-:W-:Y:S02]  /*76a0*/  ISETP.GE.AND P5, PT, R0, 0x19, PT ;  /* 0x000000190000780c */ /* 0x000fe40003fa6270 */
[----:B------:R-:W-:Y:S02]  /*76b0*/  FSEL R23, R104, -INF , !P0 ;  /* 0xff80000068177808 */ /* 0x000fe40004000000 */
[----:B------:R-:W-:Y:S02]  /*76c0*/  ISETP.GT.AND P0, PT, R2, 0x10, !P1 ;  /* 0x000000100200780c */ /* 0x000fe40004f04270 */
[C---:B------:R-:W-:Y:S02]  /*76d0*/  ISETP.GE.AND P4, PT, R0.reuse, 0x1a, PT ;  /* 0x0000001a0000780c */ /* 0x040fe40003f86270 */
[----:B------:R-:W-:Y:S02]  /*76e0*/  ISETP.LT.OR P0, PT, R3, 0x11, P0 ;  /* 0x000000110300780c */ /* 0x000fe40000701670 */
[----:B------:R-:W-:Y:S02]  /*76f0*/  ISETP.GE.AND P3, PT, R0, 0x21, PT ;  /* 0x000000210000780c */ /* 0x000fe40003f66270 */
[----:B------:R-:W-:Y:S02]  /*7700*/  FSEL R40, R101, -INF , !P0 ;  /* 0xff80000065287808 */ /* 0x000fe40004000000 */
[----:B------:R-:W-:Y:S02]  /*7710*/  ISETP.GT.AND P0, PT, R2, 0x11, !P6 ;  /* 0x000000110200780c */ /* 0x000fe40007704270 */
[----:B------:R-:W-:Y:S02]  /*7720*/  ISETP.GE.AND P2, PT, R0, 0x22, PT ;  /* 0x000000220000780c */ /* 0x000fe40003f46270 */
[C---:B------:R-:W-:Y:S02]  /*7730*/  ISETP.LT.OR P0, PT, R3.reuse, 0x12, P0 ;  /* 0x000000120300780c */ /* 0x040fe40000701670 */
[----:B------:R-:W-:Y:S02]  /*7740*/  P2R R9, PR, RZ, 0x2 ;  /* 0x00000002ff097803 */ /* 0x000fe40000000000 */
[----:B------:R-:W-:Y:S02]  /*7750*/  FSEL R41, R100, -INF , !P0 ;  /* 0xff80000064297808 */ /* 0x000fe40004000000 */
[----:B------:R-:W-:Y:S02]  /*7760*/  ISETP.GT.AND P0, PT, R2, 0x18, !P5 ;  /* 0x000000180200780c */ /* 0x000fe40006f04270 */
[----:B------:R-:W-:Y:S02]  /*7770*/  ISETP.GE.AND P1, PT, R0, 0x29, PT ;  /* 0x000000290000780c */ /* 0x000fe40003f26270 */
[----:B------:R-:W-:Y:S04]  /*7780*/  ISETP.LT.OR P0, PT, R3, 0x19, P0 ;  /* 0x000000190300780c */ /* 0x000fe80000701670 */
[----:B-1----:R-:W-:Y:S02]  /*7790*/  FSEL R165, R25, -INF , !P0 ;  /* 0xff80000019a57808 */ /* 0x002fe40004000000 */
[----:B------:R-:W-:Y:S04]  /*77a0*/  ISETP.GT.AND P0, PT, R2, 0x19, !P4 ;  /* 0x000000190200780c */ /* 0x000fe80006704270 */
[C---:B------:R-:W-:Y:S04]  /*77b0*/  ISETP.LT.OR P0, PT, R3.reuse, 0x1a, P0 ;  /* 0x0000001a0300780c */ /* 0x040fe80000701670 */
[----:B------:R-:W-:Y:S02]  /*77c0*/  FSEL R166, R24, -INF , !P0 ;  /* 0xff80000018a67808 */ /* 0x000fe40004000000 */
[----:B------:R-:W-:Y:S04]  /*77d0*/  ISETP.GT.AND P0, PT, R2, 0x20, !P3 ;  /* 0x000000200200780c */ /* 0x000fe80005f04270 */
[C---:B------:R-:W-:Y:S04]  /*77e0*/  ISETP.LT.OR P0, PT, R3.reuse, 0x21, P0 ;  /* 0x000000210300780c */ /* 0x040fe80000701670 */
[----:B------:R-:W-:Y:S02]  /*77f0*/  FSEL R181, R22, -INF , !P0 ;  /* 0xff80000016b57808 */ /* 0x000fe40004000000 */
[C---:B------:R-:W-:Y:S04]  /*7800*/  ISETP.GT.AND P0, PT, R2.reuse, 0x21, !P2 ;  /* 0x000000210200780c */ /* 0x040fe80005704270 */
[----:B------:R-:W-:Y:S04]  /*7810*/  ISETP.LT.OR P0, PT, R3, 0x22, P0 ;  /* 0x000000220300780c */ /* 0x000fe80000701670 */
[----:B------:R-:W-:Y:S02]  /*7820*/  FSEL R183, R19, -INF , !P0 ;  /* 0xff80000013b77808 */ /* 0x000fe40004000000 */
[----:B------:R-:W-:Y:S04]  /*7830*/  ISETP.GT.AND P0, PT, R2, 0x28, !P1 ;  /* 0x000000280200780c */ /* 0x000fe80004f04270 */
[----:B------:R-:W-:Y:S04]  /*7840*/  ISETP.LT.OR P0, PT, R3, 0x29, P0 ;  /* 0x000000290300780c */ /* 0x000fe80000701670 */
[----:B------:R-:W-:Y:S02]  /*7850*/  FSEL R192, R16, -INF , !P0 ;  /* 0xff80000010c07808 */ /* 0x000fe40004000000 */
[----:B------:R-:W-:Y:S04]  /*7860*/  ISETP.GE.AND P0, PT, R0, 0x2a, PT ;  /* 0x0000002a0000780c */ /* 0x000fe80003f06270 */
[----:B------:R-:W-:Y:S02]  /*7870*/  P2R R8, PR, RZ, 0x1 ;  /* 0x00000001ff087803 */ /* 0x000fe40000000000 */
[----:B------:R-:W-:Y:S01]  /*7880*/  ISETP.GT.AND P0, PT, R2, 0x29, !P0 ;  /* 0x000000290200780c */ /* 0x000fe20004704270 */
[--C-:B--2---:R-:W-:Y:S03]  /*7890*/  IMAD.IADD R2, R7, 0x1, R4.reuse ;  /* 0x0000000107027824 */ /* 0x104fe600078e0204 */
[----:B------:R-:W-:Y:S01]  /*78a0*/  ISETP.LT.OR P0, PT, R3, 0x2a, P0 ;  /* 0x0000002a0300780c */ /* 0x000fe20000701670 */
[----:B------:R-:W-:Y:S03]  /*78b0*/  IMAD.IADD R3, R6, 0x1, R4 ;  /* 0x0000000106037824 */ /* 0x000fe600078e0204 */
[----:B------:R-:W-:Y:S02]  /*78c0*/  FSEL R193, R14, -INF , !P0 ;  /* 0xff8000000ec17808 */ /* 0x000fe40004000000 */
[----:B------:R-:W-:Y:S11]  /*78d0*/  ISETP.GE.AND P0, PT, R33, 0x1, PT ;  /* 0x000000012100780c */ /* 0x000ff60003f06270 */
[----:B------:R-:W-:Y:S02]  /*78e0*/  @!UPT UIADD3 URZ, URZ, URZ, URZ ;  /* 0x0000003f3f3ff290 */ /* 0x000fe4000fffe03f */
        /* <DEDUP_REMOVED lines=14> */
.L_x_294:
[----:B------:R-:W-:Y:S04]  /*79d0*/  MOV R14, c[0x0][0x32c] ;  /* 0x0000cb00000e7a02 */ /* 0x000fe80000000f00 */
[----:B------:R-:W-:Y:S11]  /*79e0*/  ISETP.NE.AND P0, PT, R14, 0x1, PT ;  /* 0x000000010e00780c */ /* 0x000ff60003f05270 */
[----:B------:R-:W-:Y:S02]  /*79f0*/  @!UPT UIADD3 URZ, URZ, URZ, URZ ;  /* 0x0000003f3f3ff290 */ /* 0x000fe4000fffe03f */
[----:B------:R-:W-:Y:S05]  /*7a00*/  @P0 IMAD.HI.U32 R14, R4, c[0x0][0x330], RZ ;  /* 0x0000cc00040e0a27 */ /* 0x000fea00078e00ff */
[----:B------:R-:W-:Y:S02]  /*7a10*/  @P0 SHF.R.U32.HI R4, RZ, c[0x0][0x334], R14 ;  /* 0x0000cd00ff040a19 */ /* 0x000fe4000001160e */
.L_x_295:
[----:B------:R-:W-:Y:S05]  /*7a20*/  BSYNC B0 ;  /* 0x0000000000007941 */ /* 0x000fea0003800000 */
.L_x_293:
[----:B------:R-:W-:Y:S04]  /*7a30*/  IMAD.IADD R14, R0, 0x1, -R32 ;  /* 0x00000001000e7824 */ /* 0x000fe800078e0a20 */
[----:B------:R-:W-:Y:S05]  /*7a40*/  IMAD R4, R4, c[0x0][0x32c], R14 ;  /* 0x0000cb0004047a24 */ /* 0x000fea00078e020e */
[----:B------:R-:W-:Y:S02]  /*7a50*/  IADD3 R14, R4, c[0x0][0x32c], RZ ;  /* 0x0000cb00040e7a10 */ /* 0x000fe40007ffe0ff */
[----:B------:R-:W-:Y:S02]  /*7a60*/  IMNMX R2, R2, R4, !PT ;  /* 0x0000000402027217 */ /* 0x000fe40007800200 */
[----:B------:R-:W-:Y:S02]  /*7a70*/  IMNMX R3, R3, R14, PT ;  /* 0x0000000e03037217 */ /* 0x000fe40003800200 */
.L_x_292:
[----:B------:R-:W-:Y:S01]  /*7a80*/  ISETP.NE.AND P0, PT, R12, RZ, PT ;  /* 0x000000ff0c00720c */ /* 0x000fe20003f05270 */
[----:B------:R-:W1:Y:S03]  /*7a90*/  SHFL.IDX PT, R4, R5, 0x2, 0x1c1f ;  /* 0x005c1f0005047f89 */ /* 0x000e6600000e0000 */
[C---:B------:R-:W-:Y:S04]  /*7aa0*/  ISETP.GT.AND P0, PT, R2.reuse, 0x1, !P0 ;  /* 0x000000010200780c */ /* 0x040fe80004704270 */
[----:B------:R-:W-:Y:S04]  /*7ab0*/  ISETP.LT.OR P0, PT, R3, 0x2, P0 ;  /* 0x000000020300780c */ /* 0x000fe80000701670 */
[----:B------:R-:W-:Y:S02]  /*7ac0*/  FSEL R19, R169, -INF , !P0 ;  /* 0xff800000a9137808 */ /* 0x000fe40004000000 */
[----:B------:R-:W-:Y:S04]  /*7ad0*/  ISETP.NE.AND P0, PT, R11, RZ, PT ;  /* 0x000000ff0b00720c */ /* 0x000fe80003f05270 */
[----:B------:R-:W-:Y:S04]  /*7ae0*/  ISETP.GT.AND P0, PT, R2, 0x8, !P0 ;  /* 0x000000080200780c */ /* 0x000fe80004704270 */
[C---:B------:R-:W-:Y:S04]  /*7af0*/  ISETP.LT.OR P0, PT, R3.reuse, 0x9, P0 ;  /* 0x000000090300780c */ /* 0x040fe80000701670 */
[----:B------:R-:W-:Y:S02]  /*7b00*/  FSEL R22, R160, -INF , !P0 ;  /* 0xff800000a0167808 */ /* 0x000fe40004000000 */
[----:B------:R-:W-:Y:S04]  /*7b10*/  ISETP.NE.AND P0, PT, R10, RZ, PT ;  /* 0x000000ff0a00720c */ /* 0x000fe80003f05270 */
[C---:B------:R-:W-:Y:S04]  /*7b20*/  ISETP.GT.AND P0, PT, R2.reuse, 0x9, !P0 ;  /* 0x000000090200780c */ /* 0x040fe80004704270 */
[----:B------:R-:W-:Y:S04]  /*7b30*/  ISETP.LT.OR P0, PT, R3, 0xa, P0 ;  /* 0x0000000a0300780c */ /* 0x000fe80000701670 */
[----:B------:R-:W-:Y:S02]  /*7b40*/  FSEL R25, R111, -INF , !P0 ;  /* 0xff8000006f197808 */ /* 0x000fe40004000000 */
[----:B------:R-:W-:Y:S04]  /*7b50*/  ISETP.NE.AND P0, PT, R9, RZ, PT ;  /* 0x000000ff0900720c */ /* 0x000fe80003f05270 */
[----:B------:R-:W-:Y:S04]  /*7b60*/  ISETP.GT.AND P0, PT, R2, 0x10, !P0 ;  /* 0x000000100200780c */ /* 0x000fe80004704270 */
[C---:B------:R-:W-:Y:S04]  /*7b70*/  ISETP.LT.OR P0, PT, R3.reuse, 0x11, P0 ;  /* 0x000000110300780c */ /* 0x040fe80000701670 */
[----:B------:R-:W-:Y:S02]  /*7b80*/  FSEL R47, R106, -INF , !P0 ;  /* 0xff8000006a2f7808 */ /* 0x000fe40004000000 */
[C---:B------:R-:W-:Y:S04]  /*7b90*/  ISETP.GT.AND P0, PT, R2.reuse, 0x11, !P6 ;  /* 0x000000110200780c */ /* 0x040fe80007704270 */
[----:B------:R-:W-:Y:S04]  /*7ba0*/  ISETP.LT.OR P0, PT, R3, 0x12, P0 ;  /* 0x000000120300780c */ /* 0x000fe80000701670 */
        /* <DEDUP_REMOVED lines=16> */
[----:B------:R-:W-:Y:S04]  /*7cb0*/  ISETP.NE.AND P0, PT, R13, RZ, PT ;  /* 0x000000ff0d00720c */ /* 0x000fe80003f05270 */
[----:B------:R-:W-:Y:S04]  /*7cc0*/  ISETP.GT.AND P0, PT, R2, RZ, !P0 ;  /* 0x000000ff0200720c */ /* 0x000fe80004704270 */
[----:B------:R-:W-:Y:S04]  /*7cd0*/  ISETP.LT.OR P0, PT, R3, 0x1, P0 ;  /* 0x000000010300780c */ /* 0x000fe80000701670 */
[----:B------:R-:W-:Y:S02]  /*7ce0*/  FSEL R16, R175, -INF , !P0 ;  /* 0xff800000af107808 */ /* 0x000fe40004000000 */
[----:B------:R-:W-:Y:S04]  /*7cf0*/  ISETP.NE.AND P0, PT, R8, RZ, PT ;  /* 0x000000ff0800720c */ /* 0x000fe80003f05270 */
[----:B------:R-:W-:Y:S01]  /*7d00*/  ISETP.GT.AND P0, PT, R2, 0x29, !P0 ;  /* 0x000000290200780c */ /* 0x000fe20004704270 */
[--C-:B-1----:R-:W-:Y:S03]  /*7d10*/  IMAD.IADD R2, R7, 0x1, R4.reuse ;  /* 0x0000000107027824 */ /* 0x102fe600078e0204 */
        /* <DEDUP_REMOVED lines=19> */
.L_x_298:
[----:B------:R-:W-:Y:S04]  /*7e50*/  MOV R14, c[0x0][0x32c] ;  /* 0x0000cb00000e7a02 */ /* 0x000fe80000000f00 */
[----:B------:R-:W-:Y:S11]  /*7e60*/  ISETP.NE.AND P0, PT, R14, 0x1, PT ;  /* 0x000000010e00780c */ /* 0x000ff60003f05270 */
[----:B------:R-:W-:Y:S02]  /*7e70*/  @!UPT UIADD3 URZ, URZ, URZ, URZ ;  /* 0x0000003f3f3ff290 */ /* 0x000fe4000fffe03f */
[----:B------:R-:W-:Y:S05]  /*7e80*/  @P0 IMAD.HI.U32 R14, R4, c[0x0][0x330], RZ ;  /* 0x0000cc00040e0a27 */ /* 0x000fea00078e00ff */
[----:B------:R-:W-:Y:S02]  /*7e90*/  @P0 SHF.R.U32.HI R4, RZ, c[0x0][0x334], R14 ;  /* 0x0000cd00ff040a19 */ /* 0x000fe4000001160e */
.L_x_299:
[----:B------:R-:W-:Y:S05]  /*7ea0*/  BSYNC B0 ;  /* 0x0000000000007941 */ /* 0x000fea0003800000 */
.L_x_297:
[----:B------:R-:W-:Y:S04]  /*7eb0*/  IMAD.IADD R14, R0, 0x1, -R32 ;  /* 0x00000001000e7824 */ /* 0x000fe800078e0a20 */
[----:B------:R-:W-:Y:S05]  /*7ec0*/  IMAD R4, R4, c[0x0][0x32c], R14 ;  /* 0x0000cb0004047a24 */ /* 0x000fea00078e020e */
[----:B------:R-:W-:Y:S02]  /*7ed0*/  IADD3 R14, R4, c[0x0][0x32c], RZ ;  /* 0x0000cb00040e7a10 */ /* 0x000fe40007ffe0ff */
[----:B------:R-:W-:Y:S02]  /*7ee0*/  IMNMX R2, R2, R4, !PT ;  /* 0x0000000402027217 */ /* 0x000fe40007800200 */
[----:B------:R-:W-:Y:S02]  /*7ef0*/  IMNMX R3, R3, R14, PT ;  /* 0x0000000e03037217 */ /* 0x000fe40003800200 */
.L_x_296:
[----:B------:R-:W-:Y:S01]  /*7f00*/  ISETP.NE.AND P0, PT, R12, RZ, PT ;  /* 0x000000ff0c00720c */ /* 0x000fe20003f05270 */
[----:B------:R-:W1:Y:S03]  /*7f10*/  SHFL.IDX PT, R4, R5, 0x3, 0x1c1f ;  /* 0x007c1f0005047f89 */ /* 0x000e6600000e0000 */
        /* <DEDUP_REMOVED lines=59> */
.L_x_302:
[----:B------:R-:W-:Y:S04]  /*82d0*/  MOV R5, c[0x0][0x32c] ;  /* 0x0000cb0000057a02 */ /* 0x000fe80000000f00 */
[----:B------:R-:W-:Y:S11]  /*82e0*/  ISETP.NE.AND P0, PT, R5, 0x1, PT ;  /* 0x000000010500780c */ /* 0x000ff60003f05270 */
[----:B------:R-:W-:Y:S02]  /*82f0*/  @!UPT UIADD3 URZ, URZ, URZ, URZ ;  /* 0x0000003f3f3ff290 */ /* 0x000fe4000fffe03f */
[----:B------:R-:W-:Y:S05]  /*8300*/  @P0 IMAD.HI.U32 R5, R4, c[0x0][0x330], RZ ;  /* 0x0000cc0004050a27 */ /* 0x000fea00078e00ff */
[----:B------:R-:W-:Y:S02]  /*8310*/  @P0 SHF.R.U32.HI R4, RZ, c[0x0][0x334], R5 ;  /* 0x0000cd00ff040a19 */ /* 0x000fe40000011605 */
.L_x_303:
[----:B------:R-:W-:Y:S05]  /*8320*/  BSYNC B0 ;  /* 0x0000000000007941 */ /* 0x000fea0003800000 */
.L_x_301:
[----:B------:R-:W-:Y:S04]  /*8330*/  IMAD.IADD R0, R0, 0x1, -R32 ;  /* 0x0000000100007824 */ /* 0x000fe800078e0a20 */
[----:B------:R-:W-:Y:S05]  /*8340*/  IMAD R4, R4, c[0x0][0x32c], R0 ;  /* 0x0000cb0004047a24 */ /* 0x000fea00078e0200 */
[----:B------:R-:W-:Y:S02]  /*8350*/  IADD3 R0, R4, c[0x0][0x32c], RZ ;  /* 0x0000cb0004007a10 */ /* 0x000fe40007ffe0ff */
[----:B------:R-:W-:Y:S02]  /*8360*/  IMNMX R2, R2, R4, !PT ;  /* 0x0000000402027217 */ /* 0x000fe40007800200 */
[----:B------:R-:W-:Y:S02]  /*8370*/  IMNMX R3, R3, R0, PT ;  /* 0x0000000003037217 */ /* 0x000fe40003800200 */
.L_x_300:
[----:B------:R-:W-:Y:S01]  /*8380*/  ISETP.NE.AND P0, PT, R13, RZ, PT ;  /* 0x000000ff0d00720c */ /* 0x000fe20003f05270 */
[----:B------:R-:W-:Y:S01]  /*8390*/  LDSM.16.MT88.4 R36, [R210+0x1880] ;  /* 0x00188000d224783b */ /* 0x000fe20000004200 */
[----:B------:R-:W-:Y:S02]  /*83a0*/  FMNMX.FTZ R106, R15, R102, !PT ;  /* 0x000000660f6a7209 */ /* 0x000fe40007810000 */
[----:B------:R-:W-:Y:S02]  /*83b0*/  ISETP.GT.AND P0, PT, R2, RZ, !P0 ;  /* 0x000000ff0200720c */ /* 0x000fe40004704270 */
        /* <DEDUP_REMOVED lines=25> */
[----:B------:R-:W-:Y:S01]  /*8550*/  ISETP.NE.AND P0, PT, R9, RZ, PT ;  /* 0x000000ff0900720c */ /* 0x000fe20003f05270 */
[----:B------:R-:W1:Y:S01]  /*8560*/  SHFL.BFLY PT, R5, R106, 0x2, 0x1f ;  /* 0x0c401f006a057f89 */ /* 0x000e6200000e0000 */
[----:B------:R-:W-:Y:S02]  /*8570*/  FMNMX.FTZ R0, R16, R103, !PT ;  /* 0x0000006710007209 */ /* 0x000fe40007810000 */
[----:B------:R-:W-:Y:S02]  /*8580*/  ISETP.GT.AND P0, PT, R2, 0x10, !P0 ;  /* 0x000000100200780c */ /* 0x000fe40004704270 */
[----:B------:R-:W-:Y:S02]  /*8590*/  FMNMX.FTZ R0, R19, R0, !PT ;  /* 0x0000000013007209 */ /* 0x000fe40007810000 */
[----:B------:R-:W-:Y:S02]  /*85a0*/  ISETP.LT.OR P0, PT, R3, 0x11, P0 ;  /* 0x000000110300780c */ /* 0x000fe40000701670 */
[----:B------:R-:W-:Y:S02]  /*85b0*/  FMNMX.FTZ R0, R22, R0, !PT ;  /* 0x0000000016007209 */ /* 0x000fe40007810000 */
[----:B------:R-:W-:Y:S02]  /*85c0*/  FSEL R171, R171, -INF , !P0 ;  /* 0xff800000abab7808 */ /* 0x000fe40004000000 */
[C---:B------:R-:W-:Y:S02]  /*85d0*/  ISETP.GT.AND P0, PT, R2.reuse, 0x11, !P6 ;  /* 0x000000110200780c */ /* 0x040fe40007704270 */
[----:B------:R-:W-:Y:S02]  /*85e0*/  FMNMX.FTZ R0, R25, R0, !PT ;  /* 0x0000000019007209 */ /* 0x000fe40007810000 */
[----:B------:R-:W-:Y:S02]  /*85f0*/  ISETP.LT.OR P0, PT, R3, 0x12, P0 ;  /* 0x000000120300780c */ /* 0x000fe40000701670 */
[----:B------:R-:W-:Y:S02]  /*8600*/  FMNMX.FTZ R0, R47, R0, !PT ;  /* 0x000000002f007209 */ /* 0x000fe40007810000 */
[----:B------:R-:W-:Y:S02]  /*8610*/  FSEL R173, R173, -INF , !P0 ;  /* 0xff800000adad7808 */ /* 0x000fe40004000000 */
[----:B------:R-:W-:Y:S02]  /*8620*/  ISETP.GT.AND P0, PT, R2, 0x18, !P5 ;  /* 0x000000180200780c */ /* 0x000fe40006f04270 */
[----:B------:R-:W-:Y:S02]  /*8630*/  FMNMX.FTZ R0, R48, R0, !PT ;  /* 0x0000000030007209 */ /* 0x000fe40007810000 */
[----:B------:R-:W-:Y:S02]  /*8640*/  ISETP.LT.OR P0, PT, R3, 0x19, P0 ;  /* 0x000000190300780c */ /* 0x000fe40000701670 */
[----:B-1----:R-:W-:Y:S02]  /*8650*/  FMNMX.FTZ R106, R106, R5, !PT ;  /* 0x000000056a6a7209 */ /* 0x002fe40007810000 */
[----:B------:R-:W-:Y:S02]  /*8660*/  FSEL R177, R30, -INF , !P0 ;  /* 0xff8000001eb17808 */ /* 0x000fe40004000000 */
[C---:B------:R-:W-:Y:S01]  /*8670*/  ISETP.GT.AND P0, PT, R2.reuse, 0x19, !P4 ;  /* 0x000000190200780c */ /* 0x040fe20006704270 */
[----:B------:R-:W1:Y:S01]  /*8680*/  SHFL.BFLY PT, R5, R106, 0x1, 0x1f ;  /* 0x0c201f006a057f89 */ /* 0x000e6200000e0000 */
[----:B------:R-:W-:Y:S02]  /*8690*/  FMNMX.FTZ R0, R167, R0, !PT ;  /* 0x00000000a7007209 */ /* 0x000fe40007810000 */
[----:B------:R-:W-:Y:S02]  /*86a0*/  ISETP.LT.OR P0, PT, R3, 0x1a, P0 ;  /* 0x0000001a0300780c */ /* 0x000fe40000701670 */
[----:B------:R-:W-:Y:S02]  /*86b0*/  FMNMX.FTZ R0, R169, R0, !PT ;  /* 0x00000000a9007209 */ /* 0x000fe40007810000 */
[----:B------:R-:W-:Y:S02]  /*86c0*/  FSEL R178, R31, -INF , !P0 ;  /* 0xff8000001fb27808 */ /* 0x000fe40004000000 */
[----:B------:R-:W-:Y:S02]  /*86d0*/  ISETP.GT.AND P0, PT, R2, 0x20, !P3 ;  /* 0x000000200200780c */ /* 0x000fe40005f04270 */
        /* <DEDUP_REMOVED lines=8> */
[----:B------:R-:W-:Y:S02]  /*8760*/  FMNMX.FTZ R0, R180, R0, !PT ;  /* 0x00000000b4007209 */ /* 0x000fe40007810000 */
[----:B------:R-:W-:Y:S02]  /*8770*/  FSEL R184, R43, -INF , !P0 ;  /* 0xff8000002bb87808 */ /* 0x000fe40004000000 */
[----:B------:R-:W-:Y:S02]  /*8780*/  ISETP.GT.AND P0, PT, R2, 0x28, !P1 ;  /* 0x000000280200780c */ /* 0x000fe40004f04270 */
[----:B------:R-:W-:Y:S02]  /*8790*/  FMNMX.FTZ R0, R188, R0, !PT ;  /* 0x00000000bc007209 */ /* 0x000fe40007810000 */
[----:B------:R-:W-:Y:S02]  /*87a0*/  FMNMX.FTZ R4, R24, R4, !PT ;  /* 0x0000000418047209 */ /* 0x000fe40007810000 */
[----:B------:R-:W-:Y:S02]  /*87b0*/  ISETP.NE.AND P6, PT, R8, RZ, PT ;  /* 0x000000ff0800720c */ /* 0x000fe40003fc5270 */
[----:B------:R-:W-:Y:S02]  /*87c0*/  ISETP.LT.OR P0, PT, R3, 0x29, P0 ;  /* 0x000000290300780c */ /* 0x000fe40000701670 */
[----:B------:R-:W-:Y:S02]  /*87d0*/  FMNMX.FTZ R105, R189, R0, !PT ;  /* 0x00000000bd697209 */ /* 0x000fe40007810000 */
[----:B------:R-:W-:Y:S02]  /*87e0*/  FMNMX.FTZ R0, R168, R4, !PT ;  /* 0x00000004a8007209 */ /* 0x000fe40007810000 */
[----:B------:R-:W-:Y:S01]  /*87f0*/  FSEL R186, R46, -INF , !P0 ;  /* 0xff8000002eba7808 */ /* 0x000fe20004000000 */
[----:B------:R-:W2:Y:S01]  /*8800*/  SHFL.BFLY PT, R4, R105, 0x2, 0x1f ;  /* 0x0c401f0069047f89 */ /* 0x000ea200000e0000 */
[----:B------:R-:W-:Y:S02]  /*8810*/  ISETP.GT.AND P0, PT, R2, 0x29, !P6 ;  /* 0x000000290200780c */ /* 0x000fe40007704270 */
[----:B------:R-:W-:Y:S02]  /*8820*/  FMNMX.FTZ R0, R170, R0, !PT ;  /* 0x00000000aa007209 */ /* 0x000fe40007810000 */
[----:B-1----:R-:W-:Y:S02]  /*8830*/  FMNMX.FTZ R106, R106, R5, !PT ;  /* 0x000000056a6a7209 */ /* 0x002fe40007810000 */
[----:B------:R-:W-:Y:S02]  /*8840*/  ISETP.LT.OR P0, PT, R3, 0x2a, P0 ;  /* 0x0000002a0300780c */ /* 0x000fe40000701670 */
[----:B------:R-:W-:Y:S01]  /*8850*/  FMNMX.FTZ R0, R172, R0, !PT ;  /* 0x00000000ac007209 */ /* 0x000fe20007810000 */
[C---:B------:R-:W-:Y:S01]  /*8860*/  FMUL.FTZ R110, R106.reuse, c[0x0][0x2d0] ;  /* 0x0000b4006a6e7a20 */ /* 0x040fe20000410000 */
[----:B------:R-:W-:Y:S02]  /*8870*/  FSEL R109, R109, -INF , !P0 ;  /* 0xff8000006d6d7808 */ /* 0x000fe40004000000 */
[----:B------:R-:W-:Y:S02]  /*8880*/  FSETP.NEU.FTZ.AND P0, PT, R106, -INF , PT ;  /* 0xff8000006a00780b */ /* 0x000fe40003f1d000 */
[----:B------:R-:W-:Y:S02]  /*8890*/  FMNMX.FTZ R0, R174, R0, !PT ;  /* 0x00000000ae007209 */ /* 0x000fe40007810000 */
[----:B------:R-:W-:Y:S02]  /*88a0*/  FSEL R110, R110, RZ, P0 ;  /* 0x000000ff6e6e7208 */ /* 0x000fe40000000000 */
[----:B------:R-:W-:Y:S03]  /*88b0*/  FMNMX.FTZ R0, R185, R0, !PT ;  /* 0x00000000b9007209 */ /* 0x000fe60007810000 */
[--C-:B------:R-:W-:Y:S01]  /*88c0*/  FFMA.FTZ R3, R17, c[0x0][0x2d0], -R110.reuse ;  /* 0x0000b40011037a23 */ /* 0x100fe2000001086e */
[----:B------:R-:W-:Y:S01]  /*88d0*/  FMNMX.FTZ R0, R187, R0, !PT ;  /* 0x00000000bb007209 */ /* 0x000fe20007810000 */
[--C-:B------:R-:W-:Y:S01]  /*88e0*/  FFMA.FTZ R2, R15, c[0x0][0x2d0], -R110.reuse ;  /* 0x0000b4000f027a23 */ /* 0x100fe2000001086e */
[----:B--2---:R-:W-:Y:S01]  /*88f0*/  FMNMX.FTZ R105, R105, R4, !PT ;  /* 0x0000000469697209 */ /* 0x004fe20007810000 */
[----:B------:R1:W-:Y:S01]  /*8900*/  MUFU.EX2 R244, R3 ;  /* 0x0000000300f47308 */ /* 0x0003e20000000800 */
[----:B------:R-:W-:Y:S03]  /*8910*/  FMNMX.FTZ R0, R190, R0, !PT ;  /* 0x00000000be007209 */ /* 0x000fe60007810000 */
[----:B------:R-:W2:Y:S01]  /*8920*/  SHFL.BFLY PT, R4, R105, 0x1, 0x1f ;  /* 0x0c201f0069047f89 */ /* 0x000ea200000e0000 */
[----:B------:R-:W-:Y:S05]  /*8930*/  FMNMX.FTZ R0, R191, R0, !PT ;  /* 0x00000000bf007209 */ /* 0x000fea0007810000 */
[----:B------:R3:W4:Y:S02]  /*8940*/  MUFU.EX2 R245, R2 ;  /* 0x0000000200f57308 */ /* 0x0007240000000800 */
[----:B------:R-:W5:Y:S01]  /*8950*/  SHFL.BFLY PT, R104, R0, 0x2, 0x1f ;  /* 0x0c401f0000687f89 */ /* 0x000f6200000e0000 */
[--C-:B-1----:R-:W-:Y:S07]  /*8960*/  FFMA.FTZ R3, R18, c[0x0][0x2d0], -R110.reuse ;  /* 0x0000b40012037a23 */ /* 0x102fee000001086e */
[----:B------:R1:W-:Y:S01]  /*8970*/  MUFU.EX2 R243, R3 ;  /* 0x0000000300f37308 */ /* 0x0003e20000000800 */
[----:B--2---:R-:W-:Y:S05]  /*8980*/  FMNMX.FTZ R105, R105, R4, !PT ;  /* 0x0000000469697209 */ /* 0x004fea0007810000 */
[----:B------:R-:W-:Y:S01]  /*8990*/  FMUL.FTZ R111, R105, c[0x0][0x2d0] ;  /* 0x0000b400696f7a20 */ /* 0x000fe20000410000 */
[----:B---3--:R-:W-:Y:S02]  /*89a0*/  FMNMX.FTZ R2, R7, R108, !PT ;  /* 0x0000006c07027209 */ /* 0x008fe40007810000 */
[----:B-----5:R-:W-:Y:S01]  /*89b0*/  FMNMX.FTZ R104, R0, R104, !PT ;  /* 0x0000006800687209 */ /* 0x020fe20007810000 */
[----:B------:R-:W-:Y:S01]  /*89c0*/  FFMA.FTZ R0, R23, c[0x0][0x2d0], -R110 ;  /* 0x0000b40017007a23 */ /* 0x000fe2000001086e */
[----:B------:R-:W-:Y:S02]  /*89d0*/  FMNMX.FTZ R2, R12, R2, !PT ;  /* 0x000000020c027209 */ /* 0x000fe40007810000 */
[----:B----4-:R-:W-:Y:S01]  /*89e0*/  F2FP.BF16.PACK_AB R160, R244, R245 ;  /* 0x000000f5f4a0723e */ /* 0x010fe200000010ff */
[----:B------:R-:W2:Y:S01]  /*89f0*/  MUFU.EX2 R242, R0 ;  /* 0x0000000000f27308 */ /* 0x000ea20000000800 */
[----:B------:R-:W3:Y:S01]  /*8a00*/  SHFL.BFLY PT, R4, R104, 0x1, 0x1f ;  /* 0x0c201f0068047f89 */ /* 0x000ee200000e0000 */
[----:B------:R-:W-:Y:S04]  /*8a10*/  FMNMX.FTZ R2, R11, R2, !PT ;  /* 0x000000020b027209 */ /* 0x000fe80007810000 */
[----:B------:R-:W-:Y:S02]  /*8a20*/  FMNMX.FTZ R2, R10, R2, !PT ;  /* 0x000000020a027209 */ /* 0x000fe40007810000 */
[----:B-1----:R-:W-:Y:S02]  /*8a30*/  FSEL R3, R106, RZ, P0 ;  /* 0x000000ff6a037208 */ /* 0x002fe40000000000 */
[----:B------:R-:W-:Y:S02]  /*8a40*/  FSETP.NEU.FTZ.AND P0, PT, R105, -INF , PT ;  /* 0xff8000006900780b */ /* 0x000fe40003f1d000 */
[----:B------:R-:W-:Y:S02]  /*8a50*/  FMNMX.FTZ R2, R171, R2, !PT ;  /* 0x00000002ab027209 */ /* 0x000fe40007810000 */
[----:B------:R-:W-:Y:S02]  /*8a60*/  FSEL R111, R111, RZ, P0 ;  /* 0x000000ff6f6f7208 */ /* 0x000fe40000000000 */
[----:B------:R-:W-:Y:S02]  /*8a70*/  FMNMX.FTZ R2, R173, R2, !PT ;  /* 0x00000002ad027209 */ /* 0x000fe40007810000 */
[----:B------:R-:W-:Y:S01]  /*8a80*/  FSEL R5, R105, RZ, P0 ;  /* 0x000000ff69057208 */ /* 0x000fe20000000000 */
[--C-:B------:R-:W-:Y:S01]  /*8a90*/  FFMA.FTZ R44, R47, c[0x0][0x2d0], -R111.reuse ;  /* 0x0000b4002f2c7a23 */ /* 0x100fe2000001086f */
[----:B------:R-:W-:Y:S01]  /*8aa0*/  FMNMX.FTZ R2, R177, R2, !PT ;  /* 0x00000002b1027209 */ /* 0x000fe20007810000 */
[--C-:B------:R-:W-:Y:S01]  /*8ab0*/  FFMA.FTZ R48, R48, c[0x0][0x2d0], -R111.reuse ;  /* 0x0000b40030307a23 */ /* 0x100fe2000001086f */
[----:B--2---:R-:W-:Y:S01]  /*8ac0*/  F2FP.BF16.PACK_AB R162, R242, R243 ;  /* 0x000000f3f2a2723e */ /* 0x004fe200000010ff */
[--C-:B------:R-:W-:Y:S01]  /*8ad0*/  FFMA.FTZ R0, R16, c[0x0][0x2d0], -R111.reuse ;  /* 0x0000b40010007a23 */ /* 0x100fe2000001086f */
[----:B------:R-:W-:Y:S01]  /*8ae0*/  FMNMX.FTZ R2, R178, R2, !PT ;  /* 0x00000002b2027209 */ /* 0x000fe20007810000 */
[----:B------:R-:W-:Y:S01]  /*8af0*/  MUFU.EX2 R224, R44 ;  /* 0x0000002c00e07308 */ /* 0x000fe20000000800 */
[----:B---3--:R-:W-:Y:S01]  /*8b00*/  FMNMX.FTZ R104, R104, R4, !PT ;  /* 0x0000000468687209 */ /* 0x008fe20007810000 */
[--C-:B------:R-:W-:Y:S03]  /*8b10*/  FFMA.FTZ R4, R25, c[0x0][0x2d0], -R111.reuse ;  /* 0x0000b40019047a23 */ /* 0x100fe6000001086f */
[C---:B------:R-:W-:Y:S01]  /*8b20*/  FSETP.NEU.FTZ.AND P0, PT, R104.reuse, -INF , PT ;  /* 0xff8000006800780b */ /* 0x040fe20003f1d000 */
[----:B------:R-:W-:Y:S04]  /*8b30*/  FMUL.FTZ R164, R104, c[0x0][0x2d0] ;  /* 0x0000b40068a47a20 */ /* 0x000fe80000410000 */
[----:B------:R1:W-:Y:S01]  /*8b40*/  MUFU.EX2 R241, R0 ;  /* 0x0000000000f17308 */ /* 0x0003e20000000800 */
[----:B------:R-:W-:Y:S09]  /*8b50*/  FSEL R164, R164, RZ, P0 ;  /* 0x000000ffa4a47208 */ /* 0x000ff20000000000 */
[----:B------:R2:W-:Y:S10]  /*8b60*/  MUFU.EX2 R239, R4 ;  /* 0x0000000400ef7308 */ /* 0x0005f40000000800 */
[----:B------:R-:W-:Y:S01]  /*8b70*/  MUFU.EX2 R207, R48 ;  /* 0x0000003000cf7308 */ /* 0x000fe20000000800 */
[----:B-1----:R-:W-:Y:S01]  /*8b80*/  FMNMX.FTZ R0, R182, R2, !PT ;  /* 0x00000002b6007209 */ /* 0x002fe20007810000 */
[--C-:B------:R-:W-:Y:S03]  /*8b90*/  FFMA.FTZ R2, R19, c[0x0][0x2d0], -R111.reuse ;  /* 0x0000b40013027a23 */ /* 0x100fe6000001086f */
[----:B------:R-:W-:Y:S05]  /*8ba0*/  FMNMX.FTZ R0, R184, R0, !PT ;  /* 0x00000000b8007209 */ /* 0x000fea0007810000 */
[----:B------:R1:W3:Y:S01]  /*8bb0*/  MUFU.EX2 R240, R2 ;  /* 0x0000000200f07308 */ /* 0x0002e20000000800 */
[----:B------:R-:W-:Y:S01]  /*8bc0*/  FMNMX.FTZ R0, R186, R0, !PT ;  /* 0x00000000ba007209 */ /* 0x000fe20007810000 */
[--C-:B--2---:R-:W-:Y:S03]  /*8bd0*/  FFMA.FTZ R4, R14, c[0x0][0x2d0], -R164.reuse ;  /* 0x0000b4000e047a23 */ /* 0x104fe600000108a4 */
[----:B------:R-:W-:Y:S05]  /*8be0*/  FMNMX.FTZ R0, R109, R0, !PT ;  /* 0x000000006d007209 */ /* 0x000fea0007810000 */
[----:B------:R2:W-:Y:S01]  /*8bf0*/  MUFU.EX2 R235, R4 ;  /* 0x0000000400eb7308 */ /* 0x0005e20000000800 */
[----:B-1----:R-:W-:Y:S01]  /*8c00*/  FFMA.FTZ R2, R22, c[0x0][0x2d0], -R111 ;  /* 0x0000b40016027a23 */ /* 0x002fe2000001086f */
[----:B---3--:R-:W-:Y:S08]  /*8c10*/  F2FP.BF16.PACK_AB R161, R240, R241 ;  /* 0x000000f1f0a1723e */ /* 0x008ff000000010ff */
[----:B------:R1:W3:Y:S01]  /*8c20*/  MUFU.EX2 R238, R2 ;  /* 0x0000000200ee7308 */ /* 0x0002e20000000800 */
[----:B--2---:R-:W-:Y:S09]  /*8c30*/  FFMA.FTZ R4, R20, c[0x0][0x2d0], -R164 ;  /* 0x0000b40014047a23 */ /* 0x004ff200000108a4 */
[----:B------:R2:W-:Y:S01]  /*8c40*/  MUFU.EX2 R236, R4 ;  /* 0x0000000400ec7308 */ /* 0x0005e20000000800 */
[----:B-1----:R-:W2:Y:S01]  /*8c50*/  SHFL.BFLY PT, R2, R0, 0x2, 0x1f ;  /* 0x0c401f0000027f89 */ /* 0x002ea200000e0000 */
[----:B---3--:R-:W-:Y:S02]  /*8c60*/  F2FP.BF16.PACK_AB R163, R239, R238 ;  /* 0x000000eeefa3723e */ /* 0x008fe400000010ff */
[----:B--2---:R-:W-:Y:S01]  /*8c70*/  FMNMX.FTZ R4, R0, R2, !PT ;  /* 0x0000000200047209 */ /* 0x004fe20007810000 */
[----:B------:R-:W-:Y:S02]  /*8c80*/  FADD.FTZ R2, -R5, R103 ;  /* 0x0000006705027221 */ /* 0x000fe40000010100 */
[----:B------:R-:W-:Y:S02]  /*8c90*/  FFMA.FTZ R103, R165, c[0x0][0x2d0], -R110 ;  /* 0x0000b400a5677a23 */ /* 0x000fe4000001086e */
[----:B------:R-:W-:Y:S01]  /*8ca0*/  FFMA.FTZ R0, R21, c[0x0][0x2d0], -R164 ;  /* 0x0000b40015007a23 */ /* 0x000fe200000108a4 */
[----:B------:R-:W1:Y:S01]  /*8cb0*/  SHFL.BFLY PT, R6, R4, 0x1, 0x1f ;  /* 0x0c201f0004067f89 */ /* 0x000e6200000e0000 */
[----:B------:R2:W-:Y:S01]  /*8cc0*/  MUFU.EX2 R206, R103 ;  /* 0x0000006700ce7308 */ /* 0x0005e20000000800 */
[----:B------:R-:W-:Y:S06]  /*8cd0*/  FMUL.FTZ R2, R2, c[0x0][0x2d0] ;  /* 0x0000b40002027a20 */ /* 0x000fec0000410000 */
[----:B------:R-:W3:Y:S03]  /*8ce0*/  LDSM.16.MT88.4 R20, [R209+0x1880] ;  /* 0x00188000d114783b */ /* 0x000ee60000004200 */
[----:B------:R4:W-:Y:S01]  /*8cf0*/  MUFU.EX2 R234, R0 ;  /* 0x0000000000ea7308 */ /* 0x0009e20000000800 */
[----:B-1----:R-:W-:Y:S01]  /*8d00*/  FMNMX.FTZ R101, R4, R6, !PT ;  /* 0x0000000604657209 */ /* 0x002fe20007810000 */
[----:B--2---:R-:W-:Y:S08]  /*8d10*/  FFMA.FTZ R103, R166, c[0x0][0x2d0], -R110 ;  /* 0x0000b400a6677a23 */ /* 0x004ff0000001086e */
[----:B------:R1:W-:Y:S01]  /*8d20*/  MUFU.EX2 R205, R103 ;  /* 0x0000006700cd7308 */ /* 0x0003e20000000800 */
[----:B----4-:R-:W-:Y:S09]  /*8d30*/  FFMA.FTZ R0, R24, c[0x0][0x2d0], -R164 ;  /* 0x0000b40018007a23 */ /* 0x010ff200000108a4 */
[----:B------:R2:W-:Y:S01]  /*8d40*/  MUFU.EX2 R237, R0 ;  /* 0x0000000000ed7308 */ /* 0x0005e20000000800 */
[--C-:B-1----:R-:W-:Y:S09]  /*8d50*/  FFMA.FTZ R103, R167, c[0x0][0x2d0], -R111.reuse ;  /* 0x0000b400a7677a23 */ /* 0x102ff2000001086f */
[----:B------:R1:W-:Y:S01]  /*8d60*/  MUFU.EX2 R204, R103 ;  /* 0x0000006700cc7308 */ /* 0x0003e20000000800 */
[----:B--2---:R-:W-:Y:S02]  /*8d70*/  FADD.FTZ R0, -R3, R102 ;  /* 0x0000006603007221 */ /* 0x004fe40000010100 */
[----:B------:R-:W-:Y:S02]  /*8d80*/  FMUL.FTZ R102, R101, c[0x0][0x2d0] ;  /* 0x0000b40065667a20 */ /* 0x000fe40000410000 */
[----:B------:R-:W-:Y:S05]  /*8d90*/  FMUL.FTZ R0, R0, c[0x0][0x2d0] ;  /* 0x0000b40000007a20 */ /* 0x000fea0000410000 */
[----:B------:R-:W2:Y:S10]  /*8da0*/  MUFU.EX2 R3, R2 ;  /* 0x0000000200037308 */ /* 0x000eb40000000800 */
[----:B------:R4:W5:Y:S01]  /*8db0*/  MUFU.EX2 R100, R0 ;  /* 0x0000000000647308 */ /* 0x0009620000000800 */
[----:B-1----:R-:W-:Y:S09]  /*8dc0*/  FFMA.FTZ R103, R169, c[0x0][0x2d0], -R111 ;  /* 0x0000b400a9677a23 */ /* 0x002ff2000001086f */
[----:B------:R1:W-:Y:S01]  /*8dd0*/  MUFU.EX2 R203, R103 ;  /* 0x0000006700cb7308 */ /* 0x0003e20000000800 */
[----:B--2---:R-:W-:Y:S01]  /*8de0*/  FMUL.FTZ R6, R3, R114 ;  /* 0x0000007203067220 */ /* 0x004fe20000410000 */
[----:B------:R-:W-:Y:S01]  /*8df0*/  F2FP.BF16.PACK_AB R114, R237, R234 ;  /* 0x000000eaed72723e */ /* 0x000fe200000010ff */
[C---:B------:R-:W-:Y:S02]  /*8e00*/  FMUL.FTZ R18, R3.reuse, R126 ;  /* 0x0000007e03127220 */ /* 0x040fe40000410000 */
[C---:B------:R-:W-:Y:S02]  /*8e10*/  FMUL.FTZ R19, R3.reuse, R127 ;  /* 0x0000007f03137220 */ /* 0x040fe40000410000 */
[C---:B------:R-:W-:Y:S02]  /*8e20*/  FMUL.FTZ R34, R3.reuse, R142 ;  /* 0x0000008e03227220 */ /* 0x040fe40000410000 */
[----:B------:R-:W-:Y:S01]  /*8e30*/  FMUL.FTZ R35, R3, R143 ;  /* 0x0000008f03237220 */ /* 0x000fe20000410000 */
[----:B----4-:R-:W-:Y:S01]  /*8e40*/  FSEL R0, R104, RZ, P0 ;  /* 0x000000ff68007208 */ /* 0x010fe20000000000 */
[C---:B-----5:R-:W-:Y:S01]  /*8e50*/  FMUL.FTZ R5, R100.reuse, R113 ;  /* 0x0000007164057220 */ /* 0x060fe20000410000 */
[----:B------:R-:W-:Y:S01]  /*8e60*/  FSETP.NEU.FTZ.AND P0, PT, R101, -INF , PT ;  /* 0xff8000006500780b */ /* 0x000fe20003f1d000 */
[----:B------:R-:W-:Y:S02]  /*8e70*/  FMUL.FTZ R16, R100, R124 ;  /* 0x0000007c64107220 */ /* 0x000fe40000410000 */
[----:B------:R-:W-:Y:S01]  /*8e80*/  FADD.FTZ R0, -R0, R107 ;  /* 0x0000006b00007221 */ /* 0x000fe20000010100 */
[----:B------:R-:W-:Y:S01]  /*8e90*/  FSEL R102, R102, RZ, P0 ;  /* 0x000000ff66667208 */ /* 0x000fe20000000000 */
[----:B------:R-:W-:Y:S02]  /*8ea0*/  FMUL.FTZ R17, R100, R125 ;  /* 0x0000007d64117220 */ /* 0x000fe40000410000 */
[----:B------:R-:W-:Y:S01]  /*8eb0*/  FMUL.FTZ R0, R0, c[0x0][0x2d0] ;  /* 0x0000b40000007a20 */ /* 0x000fe20000410000 */
[----:B------:R-:W-:Y:S01]  /*8ec0*/  LDSM.16.MT88.4 R124, [R210+0x1c80] ;  /* 0x001c8000d27c783b */ /* 0x000fe20000004200 */
[----:B-1----:R-:W-:Y:S02]  /*8ed0*/  FFMA.FTZ R103, R168, c[0x0][0x2d0], -R164 ;  /* 0x0000b400a8677a23 */ /* 0x002fe400000108a4 */
[----:B------:R1:W2:Y:S01]  /*8ee0*/  MUFU.EX2 R2, R0 ;  /* 0x0000000000027308 */ /* 0x0002a20000000800 */
[--C-:B------:R-:W-:Y:S02]  /*8ef0*/  FFMA.FTZ R4, R11, c[0x0][0x2d0], -R102.reuse ;  /* 0x0000b4000b047a23 */ /* 0x100fe40000010866 */
[C---:B------:R-:W-:Y:S02]  /*8f00*/  FMUL.FTZ R32, R100.reuse, R140 ;  /* 0x0000008c64207220 */ /* 0x040fe40000410000 */
[C---:B------:R-:W-:Y:S02]  /*8f10*/  FMUL.FTZ R33, R100.reuse, R141 ;  /* 0x0000008d64217220 */ /* 0x040fe40000410000 */
[C---:B------:R-:W-:Y:S01]  /*8f20*/  FMUL.FTZ R48, R100.reuse, R156 ;  /* 0x0000009c64307220 */ /* 0x040fe20000410000 */
[----:B------:R-:W-:Y:S01]  /*8f30*/  LDSM.16.MT88.4 R140, [R210+0x2080] ;  /* 0x00208000d28c783b */ /* 0x000fe20000004200 */
[C---:B------:R-:W-:Y:S01]  /*8f40*/  FMUL.FTZ R49, R100.reuse, R157 ;  /* 0x0000009d64317220 */ /* 0x040fe20000410000 */
[----:B------:R4:W-:Y:S01]  /*8f50*/  MUFU.EX2 R202, R103 ;  /* 0x0000006700ca7308 */ /* 0x0009e20000000800 */
[C---:B------:R-:W-:Y:S02]  /*8f60*/  FMUL.FTZ R50, R3.reuse, R158 ;  /* 0x0000009e03327220 */ /* 0x040fe40000410000 */
[C---:B------:R-:W-:Y:S02]  /*8f70*/  FMUL.FTZ R51, R3.reuse, R159 ;  /* 0x0000009f03337220 */ /* 0x040fe40000410000 */
[C---:B------:R-:W-:Y:S01]  /*8f80*/  FMUL.FTZ R52, R100.reuse, R52 ;  /* 0x0000003464347220 */ /* 0x040fe20000410000 */
[----:B------:R-:W-:Y:S01]  /*8f90*/  LDSM.16.MT88.4 R156, [R209+0x2c80] ;  /* 0x002c8000d19c783b */ /* 0x000fe20000004200 */
[C---:B------:R-:W-:Y:S02]  /*8fa0*/  FMUL.FTZ R53, R100.reuse, R53 ;  /* 0x0000003564357220 */ /* 0x040fe40000410000 */
[C---:B------:R-:W-:Y:S01]  /*8fb0*/  FMUL.FTZ R54, R3.reuse, R54 ;  /* 0x0000003603367220 */ /* 0x040fe20000410000 */
[----:B------:R5:W-:Y:S01]  /*8fc0*/  MUFU.EX2 R232, R4 ;  /* 0x0000000400e87308 */ /* 0x000be20000000800 */
[----:B------:R-:W-:Y:S02]  /*8fd0*/  FMUL.FTZ R55, R3, R55 ;  /* 0x0000003703377220 */ /* 0x000fe40000410000 */
[----:B------:R-:W-:Y:S02]  /*8fe0*/  FMUL.FTZ R64, R100, R64 ;  /* 0x0000004064407220 */ /* 0x000fe40000410000 */
[----:B-1----:R-:W-:Y:S02]  /*8ff0*/  FFMA.FTZ R0, R7, c[0x0][0x2d0], -R102 ;  /* 0x0000b40007007a23 */ /* 0x002fe40000010866 */
[C---:B------:R-:W-:Y:S02]  /*9000*/  FMUL.FTZ R7, R3.reuse, R115 ;  /* 0x0000007303077220 */ /* 0x040fe40000410000 */
[C---:B--2---:R-:W-:Y:S01]  /*9010*/  FMUL.FTZ R8, R2.reuse, R116 ;  /* 0x0000007402087220 */ /* 0x044fe20000410000 */
[----:B------:R1:W-:Y:S01]  /*9020*/  MUFU.EX2 R230, R0 ;  /* 0x0000000000e67308 */ /* 0x0003e20000000800 */
[C---:B------:R-:W-:Y:S02]  /*9030*/  FMUL.FTZ R9, R2.reuse, R117 ;  /* 0x0000007502097220 */ /* 0x040fe40000410000 */
[----:B------:R-:W-:Y:S02]  /*9040*/  FMUL.FTZ R13, R2, R121 ;  /* 0x00000079020d7220 */ /* 0x000fe40000410000 */
[----:B----4-:R-:W-:Y:S02]  /*9050*/  FFMA.FTZ R103, R170, c[0x0][0x2d0], -R164 ;  /* 0x0000b400aa677a23 */ /* 0x010fe400000108a4 */
[C---:B------:R-:W-:Y:S02]  /*9060*/  FMUL.FTZ R24, R2.reuse, R132 ;  /* 0x0000008402187220 */ /* 0x040fe40000410000 */
[C---:B------:R-:W-:Y:S01]  /*9070*/  FMUL.FTZ R25, R2.reuse, R133 ;  /* 0x0000008502197220 */ /* 0x040fe20000410000 */
[----:B------:R2:W-:Y:S01]  /*9080*/  MUFU.EX2 R201, R103 ;  /* 0x0000006700c97308 */ /* 0x0005e20000000800 */
[C---:B------:R-:W-:Y:S02]  /*9090*/  FMUL.FTZ R28, R2.reuse, R136 ;  /* 0x00000088021c7220 */ /* 0x040fe40000410000 */
[----:B------:R-:W-:Y:S02]  /*90a0*/  FMUL.FTZ R29, R2, R137 ;  /* 0x00000089021d7220 */ /* 0x000fe40000410000 */
[--C-:B-----5:R-:W-:Y:S02]  /*90b0*/  FFMA.FTZ R4, R10, c[0x0][0x2d0], -R102.reuse ;  /* 0x0000b4000a047a23 */ /* 0x120fe40000010866 */
[C---:B------:R-:W-:Y:S02]  /*90c0*/  FMUL.FTZ R44, R2.reuse, R152 ;  /* 0x00000098022c7220 */ /* 0x040fe40000410000 */
[C---:B------:R-:W-:Y:S01]  /*90d0*/  FMUL.FTZ R45, R2.reuse, R153 ;  /* 0x00000099022d7220 */ /* 0x040fe20000410000 */
[----:B------:R-:W4:Y:S01]  /*90e0*/  MUFU.EX2 R233, R4 ;  /* 0x0000000400e97308 */ /* 0x000f220000000800 */
[C---:B------:R-:W-:Y:S02]  /*90f0*/  FMUL.FTZ R56, R2.reuse, R56 ;  /* 0x0000003802387220 */ /* 0x040fe40000410000 */
[----:B------:R-:W-:Y:S02]  /*9100*/  FMUL.FTZ R57, R2, R57 ;  /* 0x0000003902397220 */ /* 0x000fe40000410000 */
[----:B-1----:R-:W-:Y:S02]  /*9110*/  FFMA.FTZ R0, R12, c[0x0][0x2d0], -R102 ;  /* 0x0000b4000c007a23 */ /* 0x002fe40000010866 */
[C---:B------:R-:W-:Y:S02]  /*9120*/  FMUL.FTZ R12, R2.reuse, R120 ;  /* 0x00000078020c7220 */ /* 0x040fe40000410000 */
[C---:B------:R-:W-:Y:S01]  /*9130*/  FMUL.FTZ R60, R2.reuse, R60 ;  /* 0x0000003c023c7220 */ /* 0x040fe20000410000 */
[----:B------:R1:W5:Y:S01]  /*9140*/  MUFU.EX2 R231, R0 ;  /* 0x0000000000e77308 */ /* 0x0003620000000800 */
[----:B------:R-:W-:Y:S02]  /*9150*/  FMUL.FTZ R61, R2, R61 ;  /* 0x0000003d023d7220 */ /* 0x000fe40000410000 */
[----:B------:R-:W-:Y:S02]  /*9160*/  FMUL.FTZ R65, R100, R65 ;  /* 0x0000004164417220 */ /* 0x000fe40000410000 */
[----:B--2---:R-:W-:Y:S02]  /*9170*/  FFMA.FTZ R103, R172, c[0x0][0x2d0], -R164 ;  /* 0x0000b400ac677a23 */ /* 0x004fe400000108a4 */
[C---:B------:R-:W-:Y:S02]  /*9180*/  FMUL.FTZ R66, R3.reuse, R66 ;  /* 0x0000004203427220 */ /* 0x040fe40000410000 */
[----:B------:R-:W-:Y:S01]  /*9190*/  FMUL.FTZ R67, R3, R67 ;  /* 0x0000004303437220 */ /* 0x000fe20000410000 */
[----:B------:R2:W-:Y:S01]  /*91a0*/  MUFU.EX2 R200, R103 ;  /* 0x0000006700c87308 */ /* 0x0005e20000000800 */
[C---:B------:R-:W-:Y:S02]  /*91b0*/  FMUL.FTZ R68, R100.reuse, R68 ;  /* 0x0000004464447220 */ /* 0x040fe40000410000 */
[C---:B------:R-:W-:Y:S01]  /*91c0*/  FMUL.FTZ R69, R100.reuse, R69 ;  /* 0x0000004564457220 */ /* 0x040fe20000410000 */
[----:B----4-:R-:W-:Y:S01]  /*91d0*/  F2FP.BF16.PACK_AB R115, R233, R232 ;  /* 0x000000e8e973723e */ /* 0x010fe200000010ff */
[----:B------:R-:W-:Y:S01]  /*91e0*/  FMUL.FTZ R4, R100, R112 ;  /* 0x0000007064047220 */ /* 0x000fe20000410000 */
[----:B------:R-:W-:Y:S01]  /*91f0*/  F2FP.BF16.PACK_AB R112, R236, R235 ;  /* 0x000000ebec70723e */ /* 0x000fe200000010ff */
[C---:B------:R-:W-:Y:S02]  /*9200*/  FMUL.FTZ R70, R3.reuse, R70 ;  /* 0x0000004603467220 */ /* 0x040fe40000410000 */
[----:B------:R-:W-:Y:S02]  /*9210*/  FMUL.FTZ R71, R3, R71 ;  /* 0x0000004703477220 */ /* 0x000fe40000410000 */
[C---:B------:R-:W-:Y:S01]  /*9220*/  FMUL.FTZ R72, R2.reuse, R72 ;  /* 0x0000004802487220 */ /* 0x040fe20000410000 */
[-C--:B---3--:R-:W-:Y:S01]  /*9230*/  HMMA.16816.F32.BF16 R4, R160, R20.reuse, R4 ;  /* 0x00000014a004723c */ /* 0x088fe20000041804 */
[C---:B------:R-:W-:Y:S01]  /*9240*/  FMUL.FTZ R73, R2.reuse, R73 ;  /* 0x0000004902497220 */ /* 0x040fe20000410000 */
[----:B-1----:R-:W-:Y:S01]  /*9250*/  FSEL R0, R101, RZ, P0 ;  /* 0x000000ff65007208 */ /* 0x002fe20000000000 */
[C---:B------:R-:W-:Y:S01]  /*9260*/  FMUL.FTZ R76, R2.reuse, R76 ;  /* 0x0000004c024c7220 */ /* 0x040fe20000410000 */
[----:B-----5:R-:W-:Y:S01]  /*9270*/  F2FP.BF16.PACK_AB R113, R231, R230 ;  /* 0x000000e6e771723e */ /* 0x020fe200000010ff */
[----:B------:R-:W-:Y:S02]  /*9280*/  FMUL.FTZ R77, R2, R77 ;  /* 0x0000004d024d7220 */ /* 0x000fe40000410000 */
[----:B------:R-:W-:Y:S02]  /*9290*/  FADD.FTZ R0, -R0, R108 ;  /* 0x0000006c00007221 */ /* 0x000fe40000010100 */
[----:B------:R-:W-:Y:S03]  /*92a0*/  FMUL.FTZ R80, R100, R80 ;  /* 0x0000005064507220 */ /* 0x000fe60000410000 */
[----:B--2---:R-:W-:Y:S02]  /*92b0*/  FFMA.FTZ R103, R174, c[0x0][0x2d0], -R164 ;  /* 0x0000b400ae677a23 */ /* 0x004fe400000108a4 */
[----:B------:R-:W-:Y:S02]  /*92c0*/  FMUL.FTZ R0, R0, c[0x0][0x2d0] ;  /* 0x0000b40000007a20 */ /* 0x000fe40000410000 */
[----:B------:R1:W-:Y:S01]  /*92d0*/  MUFU.EX2 R199, R103 ;  /* 0x0000006700c77308 */ /* 0x0003e20000000800 */
[C---:B------:R-:W-:Y:S02]  /*92e0*/  FMUL.FTZ R81, R100.reuse, R81 ;  /* 0x0000005164517220 */ /* 0x040fe40000410000 */
[C---:B------:R-:W-:Y:S02]  /*92f0*/  FMUL.FTZ R82, R3.reuse, R82 ;  /* 0x0000005203527220 */ /* 0x040fe40000410000 */
[C---:B------:R-:W-:Y:S02]  /*9300*/  FMUL.FTZ R83, R3.reuse, R83 ;  /* 0x0000005303537220 */ /* 0x040fe40000410000 */
[C---:B------:R-:W-:Y:S02]  /*9310*/  FMUL.FTZ R96, R100.reuse, R96 ;  /* 0x0000006064607220 */ /* 0x040fe40000410000 */
[C---:B------:R-:W-:Y:S01]  /*9320*/  FMUL.FTZ R97, R100.reuse, R97 ;  /* 0x0000006164617220 */ /* 0x040fe20000410000 */
[----:B------:R-:W2:Y:S01]  /*9330*/  MUFU.EX2 R0, R0 ;  /* 0x0000000000007308 */ /* 0x000ea20000000800 */
[C---:B------:R-:W-:Y:S02]  /*9340*/  FMUL.FTZ R98, R3.reuse, R98 ;  /* 0x0000006203627220 */ /* 0x040fe40000410000 */
[C---:B------:R-:W-:Y:S02]  /*9350*/  FMUL.FTZ R99, R3.reuse, R99 ;  /* 0x0000006303637220 */ /* 0x040fe40000410000 */
[C---:B------:R-:W-:Y:S02]  /*9360*/  FMUL.FTZ R84, R100.reuse, R84 ;  /* 0x0000005464547220 */ /* 0x040fe40000410000 */
[----:B------:R-:W-:Y:S02]  /*9370*/  FMUL.FTZ R85, R100, R85 ;  /* 0x0000005564557220 */ /* 0x000fe40000410000 */
[C---:B------:R-:W-:Y:S02]  /*9380*/  FMUL.FTZ R86, R3.reuse, R86 ;  /* 0x0000005603567220 */ /* 0x040fe40000410000 */
[----:B------:R-:W-:Y:S02]  /*9390*/  FMUL.FTZ R87, R3, R87 ;  /* 0x0000005703577220 */ /* 0x000fe40000410000 */
[C---:B------:R-:W-:Y:S02]  /*93a0*/  FMUL.FTZ R88, R2.reuse, R88 ;  /* 0x0000005802587220 */ /* 0x040fe40000410000 */
[--C-:B-1----:R-:W-:Y:S02]  /*93b0*/  FFMA.FTZ R103, R171, c[0x0][0x2d0], -R102.reuse ;  /* 0x0000b400ab677a23 */ /* 0x102fe40000010866 */
[----:B------:R-:W-:Y:S01]  /*93c0*/  LDSM.16.MT88.4 R168, [R209+0x3880] ;  /* 0x00388000d1a8783b */ /* 0x000fe20000004200 */
[C---:B------:R-:W-:Y:S01]  /*93d0*/  FMUL.FTZ R89, R2.reuse, R89 ;  /* 0x0000005902597220 */ /* 0x040fe20000410000 */
[----:B------:R1:W-:Y:S01]  /*93e0*/  MUFU.EX2 R176, R103 ;  /* 0x0000006700b07308 */ /* 0x0003e20000000800 */
[C---:B------:R-:W-:Y:S02]  /*93f0*/  FMUL.FTZ R92, R2.reuse, R92 ;  /* 0x0000005c025c7220 */ /* 0x040fe40000410000 */
[----:B------:R-:W-:Y:S02]  /*9400*/  FMUL.FTZ R93, R2, R93 ;  /* 0x0000005d025d7220 */ /* 0x000fe40000410000 */
[C---:B--2---:R-:W-:Y:S02]  /*9410*/  FMUL.FTZ R10, R0.reuse, R118 ;  /* 0x00000076000a7220 */ /* 0x044fe40000410000 */
[C---:B------:R-:W-:Y:S02]  /*9420*/  FMUL.FTZ R11, R0.reuse, R119 ;  /* 0x00000077000b7220 */ /* 0x040fe40000410000 */
[----:B------:R-:W2:Y:S01]  /*9430*/  LDSM.16.MT88.4 R116, [R209+0x2480] ;  /* 0x00248000d174783b */ /* 0x000ea20000004200 */
[C---:B------:R-:W-:Y:S02]  /*9440*/  FMUL.FTZ R14, R0.reuse, R122 ;  /* 0x0000007a000e7220 */ /* 0x040fe40000410000 */
[C---:B------:R-:W-:Y:S02]  /*9450*/  FMUL.FTZ R15, R0.reuse, R123 ;  /* 0x0000007b000f7220 */ /* 0x040fe40000410000 */
[C---:B------:R-:W-:Y:S01]  /*9460*/  HMMA.16816.F32.BF16 R8, R112.reuse, R20, R8 ;  /* 0x000000147008723c */ /* 0x040fe20000041808 */
[C---:B------:R-:W-:Y:S02]  /*9470*/  FMUL.FTZ R26, R0.reuse, R134 ;  /* 0x00000086001a7220 */ /* 0x040fe40000410000 */
[----:B------:R-:W3:Y:S01]  /*9480*/  LDSM.16.MT88.4 R120, [R210+0x2480] ;  /* 0x00248000d278783b */ /* 0x000ee20000004200 */
[C---:B------:R-:W-:Y:S02]  /*9490*/  FMUL.FTZ R27, R0.reuse, R135 ;  /* 0x00000087001b7220 */ /* 0x040fe40000410000 */
[----:B------:R-:W-:Y:S02]  /*94a0*/  FMUL.FTZ R42, R0, R150 ;  /* 0x00000096002a7220 */ /* 0x000fe40000410000 */
[-C--:B------:R-:W-:Y:S01]  /*94b0*/  HMMA.16816.F32.BF16 R12, R112, R22.reuse, R12 ;  /* 0x00000016700c723c */ /* 0x080fe2000004180c */
[C---:B------:R-:W-:Y:S02]  /*94c0*/  FMUL.FTZ R20, R100.reuse, R128 ;  /* 0x0000008064147220 */ /* 0x040fe40000410000 */
[----:B------:R-:W-:Y:S01]  /*94d0*/  LDSM.16.MT88.4 R132, [R209+0x2080] ;  /* 0x00208000d184783b */ /* 0x000fe20000004200 */
[--C-:B-1----:R-:W-:Y:S02]  /*94e0*/  FFMA.FTZ R103, R173, c[0x0][0x2d0], -R102.reuse ;  /* 0x0000b400ad677a23 */ /* 0x102fe40000010866 */
[----:B------:R-:W-:Y:S02]  /*94f0*/  FMUL.FTZ R21, R100, R129 ;  /* 0x0000008164157220 */ /* 0x000fe40000410000 */
[C---:B------:R-:W-:Y:S01]  /*9500*/  HMMA.16816.F32.BF16 R16, R160.reuse, R22, R16 ;  /* 0x00000016a010723c */ /* 0x040fe20000041810 */
[----:B------:R1:W-:Y:S03]  /*9510*/  MUFU.EX2 R175, R103 ;  /* 0x0000006700af7308 */ /* 0x0003e60000000800 */
[C---:B------:R-:W-:Y:S02]  /*9520*/  FMUL.FTZ R30, R0.reuse, R138 ;  /* 0x0000008a001e7220 */ /* 0x040fe40000410000 */
[C---:B------:R-:W-:Y:S02]  /*9530*/  FMUL.FTZ R31, R0.reuse, R139 ;  /* 0x0000008b001f7220 */ /* 0x040fe40000410000 */
[C---:B------:R-:W-:Y:S04]  /*9540*/  FMUL.FTZ R22, R3.reuse, R130 ;  /* 0x0000008203167220 */ /* 0x040fe80000410000 */
[----:B------:R-:W-:Y:S02]  /*9550*/  FMUL.FTZ R23, R3, R131 ;  /* 0x0000008303177220 */ /* 0x000fe40000410000 */
[----:B------:R-:W-:Y:S01]  /*9560*/  LDSM.16.MT88.4 R128, [R209+0x2880] ;  /* 0x00288000d180783b */ /* 0x000fe20000004200 */
[C---:B------:R-:W-:Y:S02]  /*9570*/  FMUL.FTZ R43, R0.reuse, R151 ;  /* 0x00000097002b7220 */ /* 0x040fe40000410000 */
[C---:B------:R-:W-:Y:S02]  /*9580*/  FMUL.FTZ R46, R0.reuse, R154 ;  /* 0x0000009a002e7220 */ /* 0x040fe40000410000 */
[-C--:B------:R-:W-:Y:S01]  /*9590*/  HMMA.16816.F32.BF16 R20, R160, R36.reuse, R20 ;  /* 0x00000024a014723c */ /* 0x080fe20000041814 */
[C---:B------:R-:W-:Y:S02]  /*95a0*/  FMUL.FTZ R47, R0.reuse, R155 ;  /* 0x0000009b002f7220 */ /* 0x040fe40000410000 */
[C---:B------:R-:W-:Y:S02]  /*95b0*/  FMUL.FTZ R58, R0.reuse, R58 ;  /* 0x0000003a003a7220 */ /* 0x040fe40000410000 */
[C---:B------:R-:W-:Y:S02]  /*95c0*/  FMUL.FTZ R59, R0.reuse, R59 ;  /* 0x0000003b003b7220 */ /* 0x040fe40000410000 */
[----:B-1----:R-:W-:Y:S01]  /*95d0*/  FFMA.FTZ R103, R177, c[0x0][0x2d0], -R102 ;  /* 0x0000b400b1677a23 */ /* 0x002fe20000010866 */
[C---:B------:R-:W-:Y:S01]  /*95e0*/  HMMA.16816.F32.BF16 R24, R112.reuse, R36, R24 ;  /* 0x000000247018723c */ /* 0x040fe20000041818 */
[C---:B------:R-:W-:Y:S02]  /*95f0*/  FMUL.FTZ R62, R0.reuse, R62 ;  /* 0x0000003e003e7220 */ /* 0x040fe40000410000 */
[----:B------:R1:W-:Y:S01]  /*9600*/  MUFU.EX2 R173, R103 ;  /* 0x0000006700ad7308 */ /* 0x0003e20000000800 */
[C---:B------:R-:W-:Y:S02]  /*9610*/  FMUL.FTZ R63, R0.reuse, R63 ;  /* 0x0000003f003f7220 */ /* 0x040fe40000410000 */
[----:B------:R-:W-:Y:S02]  /*9620*/  FMUL.FTZ R74, R0, R74 ;  /* 0x0000004a004a7220 */ /* 0x000fe40000410000 */
[-C--:B------:R-:W-:Y:S01]  /*9630*/  HMMA.16816.F32.BF16 R28, R112, R38.reuse, R28 ;  /* 0x00000026701c723c */ /* 0x080fe2000004181c */
[--C-:B------:R-:W-:Y:S03]  /*9640*/  FFMA.FTZ R36, R40, c[0x0][0x2d0], -R110.reuse ;  /* 0x0000b40028247a23 */ /* 0x100fe6000001086e */
[----:B------:R-:W-:Y:S01]  /*9650*/  FFMA.FTZ R40, R41, c[0x0][0x2d0], -R110 ;  /* 0x0000b40029287a23 */ /* 0x000fe2000001086e */
[----:B------:R4:W-:Y:S01]  /*9660*/  MUFU.EX2 R226, R36 ;  /* 0x0000002400e27308 */ /* 0x0009e20000000800 */
[----:B------:R-:W-:Y:S02]  /*9670*/  FMUL.FTZ R37, R100, R145 ;  /* 0x0000009164257220 */ /* 0x000fe40000410000 */
[C---:B------:R-:W-:Y:S01]  /*9680*/  HMMA.16816.F32.BF16 R32, R160.reuse, R38, R32 ;  /* 0x00000026a020723c */ /* 0x040fe20000041820 */
[----:B------:R-:W-:Y:S03]  /*9690*/  FMUL.FTZ R41, R2, R149 ;  /* 0x0000009502297220 */ /* 0x000fe60000410000 */
[C---:B------:R-:W-:Y:S02]  /*96a0*/  FMUL.FTZ R75, R0.reuse, R75 ;  /* 0x0000004b004b7220 */ /* 0x040fe40000410000 */
[----:B------:R-:W-:Y:S01]  /*96b0*/  FMUL.FTZ R78, R0, R78 ;  /* 0x0000004e004e7220 */ /* 0x000fe20000410000 */
[----:B------:R5:W-:Y:S01]  /*96c0*/  MUFU.EX2 R225, R40 ;  /* 0x0000002800e17308 */ /* 0x000be20000000800 */
[C---:B------:R-:W-:Y:S04]  /*96d0*/  FMUL.FTZ R38, R3.reuse, R146 ;  /* 0x0000009203267220 */ /* 0x040fe80000410000 */
[----:B-1----:R-:W-:Y:S02]  /*96e0*/  FFMA.FTZ R103, R178, c[0x0][0x2d0], -R102 ;  /* 0x0000b400b2677a23 */ /* 0x002fe40000010866 */
[----:B------:R-:W-:Y:S02]  /*96f0*/  FMUL.FTZ R39, R3, R147 ;  /* 0x0000009303277220 */ /* 0x000fe40000410000 */
[C---:B------:R-:W-:Y:S01]  /*9700*/  FMUL.FTZ R79, R0.reuse, R79 ;  /* 0x0000004f004f7220 */ /* 0x040fe20000410000 */
[----:B------:R1:W-:Y:S01]  /*9710*/  MUFU.EX2 R174, R103 ;  /* 0x0000006700ae7308 */ /* 0x0003e20000000800 */
[C---:B------:R-:W-:Y:S02]  /*9720*/  FMUL.FTZ R90, R0.reuse, R90 ;  /* 0x0000005a005a7220 */ /* 0x040fe40000410000 */
[----:B------:R-:W-:Y:S02]  /*9730*/  FMUL.FTZ R91, R0, R91 ;  /* 0x0000005b005b7220 */ /* 0x000fe40000410000 */
[----:B----4-:R-:W-:Y:S02]  /*9740*/  FMUL.FTZ R36, R100, R144 ;  /* 0x0000009064247220 */ /* 0x010fe40000410000 */
[C---:B------:R-:W-:Y:S02]  /*9750*/  FMUL.FTZ R94, R0.reuse, R94 ;  /* 0x0000005e005e7220 */ /* 0x040fe40000410000 */
[----:B------:R-:W-:Y:S03]  /*9760*/  FMUL.FTZ R95, R0, R95 ;  /* 0x0000005f005f7220 */ /* 0x000fe60000410000 */
[-C--:B--2---:R-:W-:Y:S01]  /*9770*/  HMMA.16816.F32.BF16 R36, R160, R116.reuse, R36 ;  /* 0x00000074a024723c */ /* 0x084fe20000041824 */
[----:B-----5:R-:W-:Y:S07]  /*9780*/  FMUL.FTZ R40, R2, R148 ;  /* 0x0000009402287220 */ /* 0x020fee0000410000 */
[C---:B------:R-:W-:Y:S01]  /*9790*/  HMMA.16816.F32.BF16 R40, R112.reuse, R116, R40 ;  /* 0x000000747028723c */ /* 0x040fe20000041828 */
[--C-:B-1----:R-:W-:Y:S04]  /*97a0*/  FFMA.FTZ R103, R181, c[0x0][0x2d0], -R110.reuse ;  /* 0x0000b400b5677a23 */ /* 0x102fe8000001086e */
[----:B------:R1:W-:Y:S03]  /*97b0*/  MUFU.EX2 R197, R103 ;  /* 0x0000006700c57308 */ /* 0x0003e60000000800 */
[-C--:B------:R-:W-:Y:S08]  /*97c0*/  HMMA.16816.F32.BF16 R44, R112, R118.reuse, R44 ;  /* 0x00000076702c723c */ /* 0x080ff0000004182c */
[C---:B------:R-:W-:Y:S01]  /*97d0*/  HMMA.16816.F32.BF16 R48, R160.reuse, R118, R48 ;  /* 0x00000076a030723c */ /* 0x040fe20000041830 */
[----:B------:R-:W2:Y:S07]  /*97e0*/  LDSM.16.MT88.4 R116, [R209+0x3080] ;  /* 0x00308000d174783b */ /* 0x000eae0000004200 */
[-C--:B---3--:R-:W-:Y:S01]  /*97f0*/  HMMA.16816.F32.BF16 R52, R160, R120.reuse, R52 ;  /* 0x00000078a034723c */ /* 0x088fe20000041834 */
[--C-:B-1----:R-:W-:Y:S07]  /*9800*/  FFMA.FTZ R103, R183, c[0x0][0x2d0], -R110.reuse ;  /* 0x0000b400b7677a23 */ /* 0x102fee000001086e */
[C---:B------:R-:W-:Y:S01]  /*9810*/  HMMA.16816.F32.BF16 R56, R112.reuse, R120, R56 ;  /* 0x000000787038723c */ /* 0x040fe20000041838 */
[----:B------:R1:W3:Y:S07]  /*9820*/  MUFU.EX2 R198, R103 ;  /* 0x0000006700c67308 */ /* 0x0002ee0000000800 */
[-C--:B------:R-:W-:Y:S08]  /*9830*/  HMMA.16816.F32.BF16 R60, R112, R122.reuse, R60 ;  /* 0x0000007a703c723c */ /* 0x080ff0000004183c */
[C---:B------:R-:W-:Y:S01]  /*9840*/  HMMA.16816.F32.BF16 R64, R160.reuse, R122, R64 ;  /* 0x0000007aa040723c */ /* 0x040fe20000041840 */
[----:B------:R-:W4:Y:S07]  /*9850*/  LDSM.16.MT88.4 R120, [R210+0x3080] ;  /* 0x00308000d278783b */ /* 0x000f2e0000004200 */
[-C--:B--2---:R-:W-:Y:S01]  /*9860*/  HMMA.16816.F32.BF16 R68, R160, R116.reuse, R68 ;  /* 0x00000074a044723c */ /* 0x084fe20000041844 */
[--C-:B-1----:R-:W-:Y:S03]  /*9870*/  FFMA.FTZ R103, R179, c[0x0][0x2d0], -R111.reuse ;  /* 0x0000b400b3677a23 */ /* 0x102fe6000001086f */
[----:B---3--:R-:W-:Y:S01]  /*9880*/  F2FP.BF16.PACK_AB R108, R198, R197 ;  /* 0x000000c5c66c723e */ /* 0x008fe200000010ff */
[----:B------:R1:W-:Y:S03]  /*9890*/  MUFU.EX2 R196, R103 ;  /* 0x0000006700c47308 */ /* 0x0003e60000000800 */
[C---:B------:R-:W-:Y:S08]  /*98a0*/  HMMA.16816.F32.BF16 R72, R112.reuse, R116, R72 ;  /* 0x000000747048723c */ /* 0x040ff00000041848 */
[-C--:B------:R-:W-:Y:S08]  /*98b0*/  HMMA.16816.F32.BF16 R76, R112, R118.reuse, R76 ;  /* 0x00000076704c723c */ /* 0x080ff0000004184c */
[C---:B------:R-:W-:Y:S01]  /*98c0*/  HMMA.16816.F32.BF16 R80, R160.reuse, R118, R80 ;  /* 0x00000076a050723c */ /* 0x040fe20000041850 */
[----:B------:R-:W2:Y:S03]  /*98d0*/  LDSM.16.MT88.4 R116, [R209+0x1c80] ;  /* 0x001c8000d174783b */ /* 0x000ea60000004200 */
[--C-:B-1----:R-:W-:Y:S04]  /*98e0*/  FFMA.FTZ R103, R180, c[0x0][0x2d0], -R111.reuse ;  /* 0x0000b400b4677a23 */ /* 0x102fe8000001086f */
[-C--:B----4-:R-:W-:Y:S01]  /*98f0*/  HMMA.16816.F32.BF16 R84, R160, R120.reuse, R84 ;  /* 0x00000078a054723c */ /* 0x090fe20000041854 */
[----:B------:R1:W-:Y:S07]  /*9900*/  MUFU.EX2 R195, R103 ;  /* 0x0000006700c37308 */ /* 0x0003ee0000000800 */
[C---:B------:R-:W-:Y:S07]  /*9910*/  HMMA.16816.F32.BF16 R88, R112.reuse, R120, R88 ;  /* 0x000000787058723c */ /* 0x040fee0000041858 */
[----:B------:R-:W-:Y:S01]  /*9920*/  F2FP.BF16.PACK_AB R120, R201, R202 ;  /* 0x000000cac978723e */ /* 0x000fe200000010ff */
[-C--:B------:R-:W-:Y:S01]  /*9930*/  HMMA.16816.F32.BF16 R92, R112, R122.reuse, R92 ;  /* 0x0000007a705c723c */ /* 0x080fe2000004185c */
[----:B------:R-:W-:Y:S06]  /*9940*/  F2FP.BF16.PACK_AB R121, R175, R176 ;  /* 0x000000b0af79723e */ /* 0x000fec00000010ff */
[----:B------:R-:W-:Y:S01]  /*9950*/  F2FP.BF16.PACK_AB R112, R225, R226 ;  /* 0x000000e2e170723e */ /* 0x000fe200000010ff */
[----:B------:R-:W-:Y:S01]  /*9960*/  HMMA.16816.F32.BF16 R96, R160, R122, R96 ;  /* 0x0000007aa060723c */ /* 0x000fe20000041860 */
[----:B------:R-:W-:Y:S03]  /*9970*/  F2FP.BF16.PACK_AB R113, R207, R224 ;  /* 0x000000e0cf71723e */ /* 0x000fe600000010ff */
[--C-:B-1----:R-:W-:Y:S01]  /*9980*/  FFMA.FTZ R103, R192, c[0x0][0x2d0], -R110.reuse ;  /* 0x0000b400c0677a23 */ /* 0x102fe2000001086e */
[----:B------:R-:W-:Y:S01]  /*9990*/  F2FP.BF16.PACK_AB R114, R205, R206 ;  /* 0x000000cecd72723e */ /* 0x000fe200000010ff */
[----:B------:R-:W-:Y:S01]  /*99a0*/  FFMA.FTZ R110, R193, c[0x0][0x2d0], -R110 ;  /* 0x0000b400c16e7a23 */ /* 0x000fe2000001086e */
[----:B------:R-:W-:Y:S01]  /*99b0*/  F2FP.BF16.PACK_AB R115, R203, R204 ;  /* 0x000000cccb73723e */ /* 0x000fe200000010ff */
[----:B------:R1:W-:Y:S01]  /*99c0*/  MUFU.EX2 R194, R103 ;  /* 0x0000006700c27308 */ /* 0x0003e20000000800 */
[----:B------:R-:W3:Y:S03]  /*99d0*/  LDL.LU R193, [R1+0x14] ;  /* 0x0000140001c17983 */ /* 0x000ee60000300800 */
[----:B------:R-:W-:Y:S02]  /*99e0*/  F2FP.BF16.PACK_AB R122, R199, R200 ;  /* 0x000000c8c77a723e */ /* 0x000fe400000010ff */
[-C--:B--2---:R-:W-:Y:S01]  /*99f0*/  HMMA.16816.F32.BF16 R4, R112, R116.reuse, R4 ;  /* 0x000000747004723c */ /* 0x084fe20000041804 */
[----:B------:R-:W-:Y:S03]  /*9a00*/  F2FP.BF16.PACK_AB R123, R174, R173 ;  /* 0x000000adae7b723e */ /* 0x000fe600000010ff */
[----:B------:R-:W2:Y:S04]  /*9a10*/  MUFU.EX2 R192, R110 ;  /* 0x0000006e00c07308 */ /* 0x000ea80000000800 */
[C---:B------:R-:W-:Y:S08]  /*9a20*/  HMMA.16816.F32.BF16 R8, R120.reuse, R116, R8 ;  /* 0x000000747808723c */ /* 0x040ff00000041808 */
[-C--:B------:R-:W-:Y:S01]  /*9a30*/  HMMA.16816.F32.BF16 R12, R120, R118.reuse, R12 ;  /* 0x00000076780c723c */ /* 0x080fe2000004180c */
[--C-:B-1----:R-:W-:Y:S02]  /*9a40*/  FFMA.FTZ R103, R188, c[0x0][0x2d0], -R111.reuse ;  /* 0x0000b400bc677a23 */ /* 0x102fe4000001086f */
[----:B------:R-:W4:Y:S01]  /*9a50*/  LDL.LU R188, [R1+0x10] ;  /* 0x0000100001bc7983 */ /* 0x000f220000300800 */
[----:B------:R-:W-:Y:S04]  /*9a60*/  FFMA.FTZ R111, R189, c[0x0][0x2d0], -R111 ;  /* 0x0000b400bd6f7a23 */ /* 0x000fe8000001086f */
[C---:B------:R-:W-:Y:S01]  /*9a70*/  HMMA.16816.F32.BF16 R16, R112.reuse, R118, R16 ;  /* 0x000000767010723c */ /* 0x040fe20000041810 */
[----:B------:R1:W-:Y:S01]  /*9a80*/  MUFU.EX2 R183, R103 ;  /* 0x0000006700b77308 */ /* 0x0003e20000000800 */
[----:B------:R-:W5:Y:S02]  /*9a90*/  LDSM.16.MT88.4 R116, [R210+0x2880] ;  /* 0x00288000d274783b */ /* 0x000f640000004200 */
[----:B--2---:R-:W-:Y:S04]  /*9aa0*/  F2FP.BF16.PACK_AB R110, R192, R194 ;  /* 0x000000c2c06e723e */ /* 0x004fe800000010ff */
[-C--:B------:R-:W-:Y:S02]  /*9ab0*/  HMMA.16816.F32.BF16 R20, R112, R124.reuse, R20 ;  /* 0x0000007c7014723c */ /* 0x080fe40000041814 */
[----:B------:R-:W2:Y:S01]  /*9ac0*/  LDL.LU R189, [R1+0x8] ;  /* 0x0000080001bd7983 */ /* 0x000ea20000300800 */
[----:B------:R-:W5:Y:S05]  /*9ad0*/  MUFU.EX2 R181, R111 ;  /* 0x0000006f00b57308 */ /* 0x000f6a0000000800 */
[C---:B------:R-:W-:Y:S08]  /*9ae0*/  HMMA.16816.F32.BF16 R24, R120.reuse, R124, R24 ;  /* 0x0000007c7818723c */ /* 0x040ff00000041818 */
[-C--:B------:R-:W-:Y:S01]  /*9af0*/  HMMA.16816.F32.BF16 R28, R120, R126.reuse, R28 ;  /* 0x0000007e781c723c */ /* 0x080fe2000004181c */
[--C-:B-1----:R-:W-:Y:S02]  /*9b00*/  FFMA.FTZ R103, R185, c[0x0][0x2d0], -R164.reuse ;  /* 0x0000b400b9677a23 */ /* 0x102fe400000108a4 */
[----:B------:R-:W3:Y:S02]  /*9b10*/  LDL.LU R185, [R1+0xc] ;  /* 0x00000c0001b97983 */ /* 0x000ee40000300800 */
[----:B------:R1:W-:Y:S03]  /*9b20*/  MUFU.EX2 R180, R103 ;  /* 0x0000006700b47308 */ /* 0x0003e60000000800 */
[C---:B------:R-:W-:Y:S01]  /*9b30*/  HMMA.16816.F32.BF16 R32, R112.reuse, R126, R32 ;  /* 0x0000007e7020723c */ /* 0x040fe20000041820 */
[----:B------:R-:W1:Y:S03]  /*9b40*/  LDSM.16.MT88.4 R124, [R209+0x3480] ;  /* 0x00348000d17c783b */ /* 0x000e660000004200 */
[----:B-----5:R-:W-:Y:S04]  /*9b50*/  F2FP.BF16.PACK_AB R111, R181, R183 ;  /* 0x000000b7b56f723e */ /* 0x020fe800000010ff */
[-C--:B------:R-:W-:Y:S08]  /*9b60*/  HMMA.16816.F32.BF16 R36, R112, R128.reuse, R36 ;  /* 0x000000807024723c */ /* 0x080ff00000041824 */
[C---:B------:R-:W-:Y:S01]  /*9b70*/  HMMA.16816.F32.BF16 R40, R120.reuse, R128, R40 ;  /* 0x000000807828723c */ /* 0x040fe20000041828 */
[--C-:B-1----:R-:W-:Y:S07]  /*9b80*/  FFMA.FTZ R103, R187, c[0x0][0x2d0], -R164.reuse ;  /* 0x0000b400bb677a23 */ /* 0x102fee00000108a4 */
[-C--:B------:R-:W-:Y:S01]  /*9b90*/  HMMA.16816.F32.BF16 R44, R120, R130.reuse, R44 ;  /* 0x00000082782c723c */ /* 0x080fe2000004182c */
[----:B------:R1:W5:Y:S07]  /*9ba0*/  MUFU.EX2 R178, R103 ;  /* 0x0000006700b27308 */ /* 0x00036e0000000800 */
[C---:B------:R-:W-:Y:S01]  /*9bb0*/  HMMA.16816.F32.BF16 R48, R112.reuse, R130, R48 ;  /* 0x000000827030723c */ /* 0x040fe20000041830 */
[----:B------:R-:W5:Y:S07]  /*9bc0*/  LDSM.16.MT88.4 R128, [R210+0x3480] ;  /* 0x00348000d280783b */ /* 0x000f6e0000004200 */
[-C--:B------:R-:W-:Y:S08]  /*9bd0*/  HMMA.16816.F32.BF16 R52, R112, R116.reuse, R52 ;  /* 0x000000747034723c */ /* 0x080ff00000041834 */
[C---:B------:R-:W-:Y:S01]  /*9be0*/  HMMA.16816.F32.BF16 R56, R120.reuse, R116, R56 ;  /* 0x000000747838723c */ /* 0x040fe20000041838 */
[--C-:B-1----:R-:W-:Y:S03]  /*9bf0*/  FFMA.FTZ R103, R190, c[0x0][0x2d0], -R164.reuse ;  /* 0x0000b400be677a23 */ /* 0x102fe600000108a4 */
[----:B------:R-:W-:Y:S01]  /*9c00*/  FFMA.FTZ R164, R191, c[0x0][0x2d0], -R164 ;  /* 0x0000b400bfa47a23 */ /* 0x000fe200000108a4 */
[----:B------:R1:W-:Y:S01]  /*9c10*/  MUFU.EX2 R179, R103 ;  /* 0x0000006700b37308 */ /* 0x0003e20000000800 */
[----:B-----5:R-:W-:Y:S02]  /*9c20*/  F2FP.BF16.PACK_AB R160, R178, R180 ;  /* 0x000000b4b2a0723e */ /* 0x020fe400000010ff */
[-C--:B------:R-:W-:Y:S07]  /*9c30*/  HMMA.16816.F32.BF16 R60, R120, R118.reuse, R60 ;  /* 0x00000076783c723c */ /* 0x080fee000004183c */
[----:B------:R5:W5:Y:S01]  /*9c40*/  MUFU.EX2 R177, R164 ;  /* 0x000000a400b17308 */ /* 0x000b620000000800 */
[C---:B------:R-:W-:Y:S08]  /*9c50*/  HMMA.16816.F32.BF16 R64, R112.reuse, R118, R64 ;  /* 0x000000767040723c */ /* 0x040ff00000041840 */
[-C--:B------:R-:W-:Y:S01]  /*9c60*/  HMMA.16816.F32.BF16 R68, R112, R124.reuse, R68 ;  /* 0x0000007c7044723c */ /* 0x080fe20000041844 */
[--C-:B-1----:R-:W-:Y:S07]  /*9c70*/  FFMA.FTZ R103, R182, c[0x0][0x2d0], -R102.reuse ;  /* 0x0000b400b6677a23 */ /* 0x102fee0000010866 */
[C---:B------:R-:W-:Y:S01]  /*9c80*/  HMMA.16816.F32.BF16 R72, R120.reuse, R124, R72 ;  /* 0x0000007c7848723c */ /* 0x040fe20000041848 */
[----:B------:R1:W-:Y:S01]  /*9c90*/  MUFU.EX2 R172, R103 ;  /* 0x0000006700ac7308 */ /* 0x0003e20000000800 */
[----:B-----5:R-:W5:Y:S06]  /*9ca0*/  LDSM.16.MT88.4 R164, [R210+0x2c80] ;  /* 0x002c8000d2a4783b */ /* 0x020f6c0000004200 */
[-C--:B------:R-:W-:Y:S01]  /*9cb0*/  HMMA.16816.F32.BF16 R76, R120, R126.reuse, R76 ;  /* 0x0000007e784c723c */ /* 0x080fe2000004184c */
[----:B------:R-:W-:Y:S07]  /*9cc0*/  F2FP.BF16.PACK_AB R162, R177, R179 ;  /* 0x000000b3b1a2723e */ /* 0x000fee00000010ff */
[C---:B------:R-:W-:Y:S08]  /*9cd0*/  HMMA.16816.F32.BF16 R80, R112.reuse, R126, R80 ;  /* 0x0000007e7050723c */ /* 0x040ff00000041850 */
[-C--:B------:R-:W-:Y:S01]  /*9ce0*/  HMMA.16816.F32.BF16 R84, R112, R128.reuse, R84 ;  /* 0x000000807054723c */ /* 0x080fe20000041854 */
[--C-:B-1----:R-:W-:Y:S04]  /*9cf0*/  FFMA.FTZ R103, R184, c[0x0][0x2d0], -R102.reuse ;  /* 0x0000b400b8677a23 */ /* 0x102fe80000010866 */
[----:B------:R1:W1:Y:S03]  /*9d00*/  MUFU.EX2 R107, R103 ;  /* 0x00000067006b7308 */ /* 0x0002660000000800 */
[C---:B------:R-:W-:Y:S08]  /*9d10*/  HMMA.16816.F32.BF16 R88, R120.reuse, R128, R88 ;  /* 0x000000807858723c */ /* 0x040ff00000041858 */
[-C--:B------:R-:W-:Y:S08]  /*9d20*/  HMMA.16816.F32.BF16 R92, R120, R130.reuse, R92 ;  /* 0x00000082785c723c */ /* 0x080ff0000004185c */
[----:B------:R-:W-:Y:S01]  /*9d30*/  HMMA.16816.F32.BF16 R96, R112, R130, R96 ;  /* 0x000000827060723c */ /* 0x000fe20000041860 */
[--C-:B-1----:R-:W-:Y:S03]  /*9d40*/  FFMA.FTZ R103, R186, c[0x0][0x2d0], -R102.reuse ;  /* 0x0000b400ba677a23 */ /* 0x102fe60000010866 */
[----:B------:R-:W-:Y:S01]  /*9d50*/  F2FP.BF16.PACK_AB R161, R107, R172 ;  /* 0x000000ac6ba1723e */ /* 0x000fe200000010ff */
[----:B------:R-:W-:Y:S01]  /*9d60*/  FFMA.FTZ R102, R109, c[0x0][0x2d0], -R102 ;  /* 0x0000b4006d667a23 */ /* 0x000fe20000010866 */
[----:B------:R-:W-:Y:S01]  /*9d70*/  F2FP.BF16.PACK_AB R109, R195, R196 ;  /* 0x000000c4c36d723e */ /* 0x000fe200000010ff */
[----:B------:R-:W-:Y:S06]  /*9d80*/  MUFU.EX2 R103, R103 ;  /* 0x0000006700677308 */ /* 0x000fec0000000800 */
[-C--:B------:R-:W-:Y:S01]  /*9d90*/  HMMA.16816.F32.BF16 R112, R108, R132.reuse, R4 ;  /* 0x000000846c70723c */ /* 0x080fe20000041804 */
[----:B------:R-:W1:Y:S03]  /*9da0*/  LDSM.16.MT88.4 R4, [R210+0x3880] ;  /* 0x00388000d204783b */ /* 0x000e660000004200 */
[----:B------:R-:W5:Y:S02]  /*9db0*/  MUFU.EX2 R102, R102 ;  /* 0x0000006600667308 */ /* 0x000f640000000800 */
[----:B-----5:R-:W-:Y:S07]  /*9dc0*/  F2FP.BF16.PACK_AB R163, R102, R103 ;  /* 0x0000006766a3723e */ /* 0x020fee00000010ff */
[C---:B------:R-:W-:Y:S01]  /*9dd0*/  HMMA.16816.F32.BF16 R116, R160.reuse, R132, R8 ;  /* 0x00000084a074723c */ /* 0x040fe20000041808 */
[----:B------:R-:W5:Y:S07]  /*9de0*/  LDL R11, [R1+0x18] ;  /* 0x00001800010b7983 */ /* 0x000f6e0000100800 */
        /* <DEDUP_REMOVED lines=9> */
[C---:B------:R-:W-:Y:S01]  /*9e80*/  HMMA.16816.F32.BF16 R156, R108.reuse, R158, R48 ;  /* 0x0000009e6c9c723c */ /* 0x040fe20000041830 */
[----:B----4-:R-:W-:Y:S07]  /*9e90*/  FFMA.FTZ R9, R2, R188, R235 ;  /* 0x000000bc02097223 */ /* 0x010fee00000100eb */
[-C--:B------:R-:W-:Y:S08]  /*9ea0*/  HMMA.16816.F32.BF16 R52, R108, R164.reuse, R52 ;  /* 0x000000a46c34723c */ /* 0x080ff00000041834 */
[C---:B------:R-:W-:Y:S01]  /*9eb0*/  HMMA.16816.F32.BF16 R56, R160.reuse, R164, R56 ;  /* 0x000000a4a038723c */ /* 0x040fe20000041838 */
[----:B--2---:R-:W-:Y:S04]  /*9ec0*/  FFMA.FTZ R3, R3, R189, R241 ;  /* 0x000000bd03037223 */ /* 0x004fe800000100f1 */
[----:B------:R-:W-:Y:S03]  /*9ed0*/  FADD.FTZ R8, R240, R3 ;  /* 0x00000003f0087221 */ /* 0x000fe60000010000 */
[-C--:B------:R-:W-:Y:S01]  /*9ee0*/  HMMA.16816.F32.BF16 R60, R160, R166.reuse, R60 ;  /* 0x000000a6a03c723c */ /* 0x080fe2000004183c */
[----:B------:R-:W-:Y:S03]  /*9ef0*/  FADD.FTZ R3, R236, R9 ;  /* 0x00000009ec037221 */ /* 0x000fe60000010000 */
[----:B------:R-:W-:Y:S02]  /*9f00*/  FADD.FTZ R8, R238, R8 ;  /* 0x00000008ee087221 */ /* 0x000fe40000010000 */
[----:B------:R-:W-:Y:S02]  /*9f10*/  FADD.FTZ R10, R234, R3 ;  /* 0x00000003ea0a7221 */ /* 0x000fe40000010000 */
[C---:B------:R-:W-:Y:S01]  /*9f20*/  HMMA.16816.F32.BF16 R64, R108.reuse, R166, R64 ;  /* 0x000000a66c40723c */ /* 0x040fe20000041840 */
[----:B---3--:R-:W-:Y:S03]  /*9f30*/  FFMA.FTZ R3, R0, R193, R230 ;  /* 0x000000c100037223 */ /* 0x008fe600000100e6 */
[----:B------:R-:W-:Y:S02]  /*9f40*/  FFMA.FTZ R100, R100, R185, R245 ;  /* 0x000000b964647223 */ /* 0x000fe400000100f5 */
[----:B------:R-:W-:Y:S02]  /*9f50*/  FADD.FTZ R3, R231, R3 ;  /* 0x00000003e7037221 */ /* 0x000fe40000010000 */
[----:B------:R-:W-:Y:S01]  /*9f60*/  FADD.FTZ R2, R244, R100 ;  /* 0x00000064f4027221 */ /* 0x000fe20000010000 */
[-C--:B------:R-:W-:Y:S03]  /*9f70*/  HMMA.16816.F32.BF16 R68, R108, R168.reuse, R68 ;  /* 0x000000a86c44723c */ /* 0x080fe60000041844 */
[----:B------:R-:W-:Y:S01]  /*9f80*/  FADD.FTZ R2, R243, R2 ;  /* 0x00000002f3027221 */ /* 0x000fe20000010000 */
[-C--:B------:R-:W-:Y:S01]  /*9f90*/  MOV R100, R101.reuse ;  /* 0x0000006500647202 */ /* 0x080fe20000000f00 */
[----:B------:R-:W-:Y:S02]  /*9fa0*/  FADD.FTZ R0, R237, R10 ;  /* 0x0000000aed007221 */ /* 0x000fe40000010000 */
[----:B------:R-:W-:Y:S01]  /*9fb0*/  FADD.FTZ R9, R242, R2 ;  /* 0x00000002f2097221 */ /* 0x000fe20000010000 */
[C---:B------:R-:W-:Y:S01]  /*9fc0*/  HMMA.16816.F32.BF16 R72, R160.reuse, R168, R72 ;  /* 0x000000a8a048723c */ /* 0x040fe20000041848 */
[----:B------:R-:W-:Y:S03]  /*9fd0*/  FADD.FTZ R2, R239, R8 ;  /* 0x00000008ef027221 */ /* 0x000fe60000010000 */
[----:B------:R-:W-:Y:S02]  /*9fe0*/  FADD.FTZ R9, R226, R9 ;  /* 0x00000009e2097221 */ /* 0x000fe40000010000 */
[----:B------:R-:W-:Y:S02]  /*9ff0*/  FADD.FTZ R3, R232, R3 ;  /* 0x00000003e8037221 */ /* 0x000fe40000010000 */
[----:B------:R-:W-:Y:S01]  /*a000*/  FADD.FTZ R10, R224, R2 ;  /* 0x00000002e00a7221 */ /* 0x000fe20000010000 */
[-C--:B------:R-:W-:Y:S03]  /*a010*/  HMMA.16816.F32.BF16 R76, R160, R170.reuse, R76 ;  /* 0x000000aaa04c723c */ /* 0x080fe6000004184c */
[----:B------:R-:W-:Y:S02]  /*a020*/  FADD.FTZ R8, R202, R0 ;  /* 0x00000000ca087221 */ /* 0x000fe40000010000 */
[----:B------:R-:W-:Y:S02]  /*a030*/  FADD.FTZ R2, R225, R9 ;  /* 0x00000009e1027221 */ /* 0x000fe40000010000 */
[----:B------:R-:W-:Y:S01]  /*a040*/  FADD.FTZ R3, R233, R3 ;  /* 0x00000003e9037221 */ /* 0x000fe20000010000 */
[C---:B------:R-:W-:Y:S01]  /*a050*/  HMMA.16816.F32.BF16 R80, R108.reuse, R170, R80 ;  /* 0x000000aa6c50723c */ /* 0x040fe20000041850 */
[----:B------:R-:W-:Y:S03]  /*a060*/  FADD.FTZ R0, R207, R10 ;  /* 0x0000000acf007221 */ /* 0x000fe60000010000 */
[----:B------:R-:W-:Y:S02]  /*a070*/  FADD.FTZ R9, R201, R8 ;  /* 0x00000008c9097221 */ /* 0x000fe40000010000 */
[----:B------:R-:W-:Y:S02]  /*a080*/  FADD.FTZ R10, R206, R2 ;  /* 0x00000002ce0a7221 */ /* 0x000fe40000010000 */
[----:B------:R-:W-:Y:S01]  /*a090*/  FADD.FTZ R3, R176, R3 ;  /* 0x00000003b0037221 */ /* 0x000fe20000010000 */
[-C--:B-1----:R-:W-:Y:S03]  /*a0a0*/  HMMA.16816.F32.BF16 R84, R108, R4.reuse, R84 ;  /* 0x000000046c54723c */ /* 0x082fe60000041854 */
[----:B------:R-:W-:Y:S02]  /*a0b0*/  FADD.FTZ R8, R204, R0 ;  /* 0x00000000cc087221 */ /* 0x000fe40000010000 */
[----:B------:R-:W-:Y:S02]  /*a0c0*/  FADD.FTZ R2, R200, R9 ;  /* 0x00000009c8027221 */ /* 0x000fe40000010000 */
[----:B------:R-:W-:Y:S01]  /*a0d0*/  FADD.FTZ R3, R175, R3 ;  /* 0x00000003af037221 */ /* 0x000fe20000010000 */
[C---:B------:R-:W-:Y:S01]  /*a0e0*/  HMMA.16816.F32.BF16 R88, R160.reuse, R4, R88 ;  /* 0x00000004a058723c */ /* 0x040fe20000041858 */
[----:B------:R-:W-:Y:S03]  /*a0f0*/  FADD.FTZ R0, R205, R10 ;  /* 0x0000000acd007221 */ /* 0x000fe60000010000 */
[----:B------:R-:W-:Y:S03]  /*a100*/  FADD.FTZ R3, R173, R3 ;  /* 0x00000003ad037221 */ /* 0x000fe60000010000 */
[----:B------:R-:W-:Y:S01]  /*a110*/  FADD.FTZ R5, R203, R8 ;  /* 0x00000008cb057221 */ /* 0x000fe20000010000 */
[-C--:B------:R-:W-:Y:S01]  /*a120*/  HMMA.16816.F32.BF16 R92, R160, R6.reuse, R92 ;  /* 0x00000006a05c723c */ /* 0x080fe2000004185c */
[----:B------:R-:W-:Y:S03]  /*a130*/  FADD.FTZ R8, R199, R2 ;  /* 0x00000002c7087221 */ /* 0x000fe60000010000 */
[----:B------:R-:W-:Y:S02]  /*a140*/  FADD.FTZ R4, R197, R0 ;  /* 0x00000000c5047221 */ /* 0x000fe40000010000 */
[----:B------:R-:W-:Y:S02]  /*a150*/  FADD.FTZ R2, R196, R5 ;  /* 0x00000005c4027221 */ /* 0x000fe40000010000 */
[----:B------:R-:W-:Y:S01]  /*a160*/  FADD.FTZ R3, R174, R3 ;  /* 0x00000003ae037221 */ /* 0x000fe20000010000 */
[----:B------:R-:W-:Y:S03]  /*a170*/  HMMA.16816.F32.BF16 R96, R108, R6, R96 ;  /* 0x000000066c60723c */ /* 0x000fe60000041860 */
[----:B------:R-:W-:Y:S02]  /*a180*/  FADD.FTZ R0, R180, R8 ;  /* 0x00000008b4007221 */ /* 0x000fe40000010000 */
[----:B------:R-:W-:Y:S02]  /*a190*/  FADD.FTZ R4, R198, R4 ;  /* 0x00000004c6047221 */ /* 0x000fe40000010000 */
[----:B------:R-:W-:Y:S01]  /*a1a0*/  FADD.FTZ R5, R195, R2 ;  /* 0x00000002c3057221 */ /* 0x000fe20000010000 */
[----:B------:R-:W-:Y:S01]  /*a1b0*/  MOV R108, R101 ;  /* 0x00000065006c7202 */ /* 0x000fe20000000f00 */
[----:B------:R-:W-:Y:S03]  /*a1c0*/  FADD.FTZ R2, R172, R3 ;  /* 0x00000003ac027221 */ /* 0x000fe60000010000 */
[----:B------:R-:W-:Y:S02]  /*a1d0*/  FADD.FTZ R3, R178, R0 ;  /* 0x00000000b2037221 */ /* 0x000fe40000010000 */
[----:B------:R-:W-:Y:S02]  /*a1e0*/  FADD.FTZ R0, R194, R4 ;  /* 0x00000004c2007221 */ /* 0x000fe40000010000 */
[----:B------:R-:W-:Y:S02]  /*a1f0*/  FADD.FTZ R4, R183, R5 ;  /* 0x00000005b7047221 */ /* 0x000fe40000010000 */
[----:B------:R-:W-:Y:S02]  /*a200*/  FADD.FTZ R5, R192, R0 ;  /* 0x00000000c0057221 */ /* 0x000fe40000010000 */
[----:B------:R-:W-:Y:S02]  /*a210*/  FADD.FTZ R4, R181, R4 ;  /* 0x00000004b5047221 */ /* 0x000fe40000010000 */
[----:B------:R-:W-:Y:S01]  /*a220*/  FADD.FTZ R2, R107, R2 ;  /* 0x000000026b027221 */ /* 0x000fe20000010000 */
[----:B------:R1:W-:Y:S01]  /*a230*/  STL [R1+0xc], R5 ;  /* 0x00000c0501007387 */ /* 0x0003e20000100800 */
[----:B------:R-:W-:Y:S01]  /*a240*/  FADD.FTZ R3, R179, R3 ;  /* 0x00000003b3037221 */ /* 0x000fe20000010000 */
[----:B------:R-:W-:Y:S01]  /*a250*/  MOV R107, R104 ;  /* 0x00000068006b7202 */ /* 0x000fe20000000f00 */
[----:B------:R-:W-:Y:S01]  /*a260*/  FADD.FTZ R0, R103, R2 ;  /* 0x0000000267007221 */ /* 0x000fe20000010000 */
[----:B------:R1:W-:Y:S01]  /*a270*/  STL [R1+0x8], R4 ;  /* 0x0000080401007387 */ /* 0x0003e20000100800 */
[----:B------:R-:W-:Y:S01]  /*a280*/  FADD.FTZ R2, R177, R3 ;  /* 0x00000003b1027221 */ /* 0x000fe20000010000 */
[----:B------:R-:W-:Y:S01]  /*a290*/  MOV R103, R105 ;  /* 0x0000006900677202 */ /* 0x000fe20000000f00 */
[----:B------:R-:W-:Y:S01]  /*a2a0*/  FADD.FTZ R0, R102, R0 ;  /* 0x0000000066007221 */ /* 0x000fe20000010000 */
[----:B------:R-:W-:Y:S02]  /*a2b0*/  MOV R102, R106 ;  /* 0x0000006a00667202 */ /* 0x000fe40000000f00 */
[----:B------:R1:W-:Y:S04]  /*a2c0*/  STL [R1+0x10], R2 ;  /* 0x0000100201007387 */ /* 0x0003e80000100800 */
[----:B------:R1:W-:Y:S01]  /*a2d0*/  STL [R1+0x14], R0 ;  /* 0x0000140001007387 */ /* 0x0003e20000100800 */
[C---:B-----5:R-:W-:Y:S02]  /*a2e0*/  ISETP.GT.AND P0, PT, R222.reuse, R11, PT ;  /* 0x0000000bde00720c */ /* 0x060fe40003f04270 */
[----:B------:R-:W-:Y:S11]  /*a2f0*/  IADD3 R222, R222, -0x1, RZ ;  /* 0xffffffffdede7810 */ /* 0x000ff60007ffe0ff */
[----:B-1----:R-:W-:-:S05]  /*a300*/  @P0 BRA `(.L_x_304) ;  /* 0xffffbba000000947 */ /* 0x002fca000383ffff */
.L_x_285:
[----:B------:R-:W-:Y:S01]  /*a310*/  IMAD.MOV.U32 R0, RZ, RZ, c[0x0][0x2c4] ;  /* 0x0000b100ff007624 */ /* 0x000fe200078e00ff */
[----:B------:R-:W-:Y:S01]  /*a320*/  IADD3 R2, R227, 0x1, -R229 ;  /* 0x00000001e3027810 */ /* 0x000fe20007ffe8e5 */
[----:B------:R-:W-:-:S03]  /*a330*/  IMAD.MOV.U32 R4, RZ, RZ, c[0x0][0x32c] ;  /* 0x0000cb00ff047624 */ /* 0x000fc600078e00ff */
[----:B------:R-:W-:Y:S02]  /*a340*/  ISETP.NE.AND P1, PT, R0, 0x1, PT ;  /* 0x000000010000780c */ /* 0x000fe40003f25270 */
[----:B------:R-:W2:Y:S01]  /*a350*/  S2R R0, SR_CTAID.X ;  /* 0x0000000000007919 */ /* 0x000ea20000002500 */
[----:B------:R-:W-:Y:S02]  /*a360*/  ISETP.GE.AND P0, PT, R4, 0x1, PT ;  /* 0x000000010400780c */ /* 0x000fe40003f06270 */
[----:B--2---:R-:W-:-:S08]  /*a370*/  LEA R0, R0, 0x7f, 0x7 ;  /* 0x0000007f00007811 */ /* 0x004fd000078e38ff */
[----:B-1----:R-:W-:-:S05]  /*a380*/  @P1 IMAD.HI.U32 R3, R0, c[0x0][0x2c8], RZ ;  /* 0x0000b20000031a27 */ /* 0x002fca00078e00ff */
[----:B------:R-:W-:-:S05]  /*a390*/  @P1 SHF.R.U32.HI R0, RZ, c[0x0][0x2cc], R3 ;  /* 0x0000b300ff001a19 */ /* 0x000fca0000011603 */
[----:B------:R-:W-:-:S05]  /*a3a0*/  IMAD.IADD R0, R2, 0x1, R0 ;  /* 0x0000000102007824 */ /* 0x000fca00078e0200 */
[----:B------:R-:W-:Y:S01]  /*a3b0*/  IADD3 R2, R0, -c[0x0][0x324], RZ ;  /* 0x8000c90000027a10 */ /* 0x000fe20007ffe0ff */
[----:B------:R-:W-:Y:S05]  /*a3c0*/  @!P0 BRA `(.L_x_305) ;  /* 0x000000f000008947 */ /* 0x000fea0003800000 */
        /* <DEDUP_REMOVED lines=9> */
.L_x_306:
[----:B------:R-:W-:-:S04]  /*a460*/  MOV R3, c[0x0][0x32c] ;  /* 0x0000cb0000037a02 */ /* 0x000fc80000000f00 */
[----:B------:R-:W-:-:S13]  /*a470*/  ISETP.NE.AND P0, PT, R3, 0x1, PT ;  /* 0x000000010300780c */ /* 0x000fda0003f05270 */
[----:B------:R-:W-:-:S05]  /*a480*/  @P0 IMAD.HI.U32 R3, R0, c[0x0][0x330], RZ ;  /* 0x0000cc0000030a27 */ /* 0x000fca00078e00ff */
[----:B------:R-:W-:-:S05]  /*a490*/  @P0 SHF.R.U32.HI R0, RZ, c[0x0][0x334], R3 ;  /* 0x0000cd00ff000a19 */ /* 0x000fca0000011603 */
.L_x_307:
[----:B------:R-:W-:-:S05]  /*a4a0*/  IMAD R0, R0, c[0x0][0x32c], RZ ;  /* 0x0000cb0000007a24 */ /* 0x000fca00078e02ff */
[----:B------:R-:W-:-:S03]  /*a4b0*/  IMNMX R2, R2, R0, !PT ;  /* 0x0000000002027217 */ /* 0x000fc60007800200 */
.L_x_305:
[----:B------:R-:W2:Y:S01]  /*a4c0*/  LDL R3, [R1+0x48] ;  /* 0x0000480001037983 */ /* 0x000ea20000100800 */
[----:B------:R-:W-:-:S05]  /*a4d0*/  IADD3 R2, R2, 0x2f, RZ ;  /* 0x0000002f02027810 */ /* 0x000fca0007ffe0ff */
[----:B------:R-:W-:-:S05]  /*a4e0*/  IMAD.HI R2, R2, 0x2aaaaaab, RZ ;  /* 0x2aaaaaab02027827 */ /* 0x000fca00078e02ff */
[----:B------:R-:W-:-:S04]  /*a4f0*/  SHF.R.U32.HI R0, RZ, 0x1f, R2 ;  /* 0x0000001fff007819 */ /* 0x000fc80000011602 */
[----:B------:R-:W-:-:S04]  /*a500*/  LEA.HI.SX32 R0, R2, R0, 0x1d ;  /* 0x0000000002007211 */ /* 0x000fc800078feaff */
[----:B--2---:R-:W-:-:S04]  /*a510*/  IMNMX R3, R3, R0, !PT ;  /* 0x0000000003037217 */ /* 0x004fc80007800200 */
[----:B------:R-:W-:Y:S01]  /*a520*/  ISETP.GE.AND P0, PT, R222, R3, PT ;  /* 0x00000003de00720c */ /* 0x000fe20003f06270 */
[----:B------:R1:W-:-:S12]  /*a530*/  STL [R1+0x58], R3 ;  /* 0x0000580301007387 */ /* 0x0003d80000100800 */
[----:B------:R-:W-:Y:S05]  /*a540*/  @!P0 BRA `(.L_x_308) ;  /* 0x0000325000008947 */ /* 0x000fea0003800000 */
[----:B------:R-:W2:Y:S04]  /*a550*/  LDL.64 R10, [R1+0x40] ;  /* 0x00004000010a7983 */ /* 0x000ea80000100a00 */
[----:B------:R-:W3:Y:S04]  /*a560*/  LDL.64 R8, [R1+0x38] ;  /* 0x0000380001087983 */ /* 0x000ee80000100a00 */
[----:B------:R-:W4:Y:S04]  /*a570*/  LDL.64 R6, [R1+0x30] ;  /* 0x0000300001067983 */ /* 0x000f280000100a00 */
[----:B------:R-:W5:Y:S01]  /*a580*/  LDL.64 R4, [R1+0x28] ;  /* 0x0000280001047983 */ /* 0x000f620000100a00 */
[----:B--2---:R-:W-:-:S05]  /*a590*/  IADD3 R2, P0, R10, 0x20, RZ ;  /* 0x000000200a027810 */ /* 0x004fca0007f1e0ff */
[--C-:B---3--:R-:W-:Y:S01]  /*a5a0*/  IMAD.X R0, RZ, RZ, R9.reuse, P0 ;  /* 0x000000ffff007224 */ /* 0x108fe200000e0609 */
[----:B-1----:R-:W-:Y:S01]  /*a5b0*/  IADD3 R3, P0, R10, 0x40, RZ ;  /* 0x000000400a037810 */ /* 0x002fe20007f1e0ff */
[----:B------:R1:W-:Y:S04]  /*a5c0*/  STL [R1+0x24], R2 ;  /* 0x0000240201007387 */ /* 0x0003e80000100800 */
[----:B------:R4:W-:Y:S04]  /*a5d0*/  STL [R1+0x20], R0 ;  /* 0x0000200001007387 */ /* 0x0009e80000100800 */
[----:B------:R5:W-:Y:S01]  /*a5e0*/  STL [R1+0x1c], R3 ;  /* 0x00001c0301007387 */ /* 0x000be20000100800 */
[----:B-1----:R-:W-:Y:S01]  /*a5f0*/  IMAD.X R2, RZ, RZ, R9, P0 ;  /* 0x000000ffff027224 */ /* 0x002fe200000e0609 */
[----:B----4-:R-:W-:-:S04]  /*a600*/  IADD3 R0, P0, R6, 0x20, RZ ;  /* 0x0000002006007810 */ /* 0x010fc80007f1e0ff */
[----:B------:R1:W-:Y:S01]  /*a610*/  STL [R1+0x18], R2 ;  /* 0x0000180201007387 */ /* 0x0003e20000100800 */
[----:B-----5:R-:W-:-:S03]  /*a620*/  IMAD.X R3, RZ, RZ, R5, P0 ;  /* 0x000000ffff037224 */ /* 0x020fc600000e0605 */
[----:B------:R2:W-:Y:S04]  /*a630*/  STL [R1+0x68], R0 ;  /* 0x0000680001007387 */ /* 0x0005e80000100800 */
[----:B------:R3:W-:Y:S01]  /*a640*/  STL [R1+0x64], R3 ;  /* 0x0000640301007387 */ /* 0x0007e20000100800 */
[----:B-1----:R-:W-:-:S05]  /*a650*/  IADD3 R2, P0, R6, 0x40, RZ ;  /* 0x0000004006027810 */ /* 0x002fca0007f1e0ff */
[----:B--2---:R-:W-:-:S05]  /*a660*/  IMAD.X R0, RZ, RZ, R5, P0 ;  /* 0x000000ffff007224 */ /* 0x004fca00000e0605 */
[----:B------:R3:W-:Y:S04]  /*a670*/  STL [R1+0x5c], R0 ;  /* 0x00005c0001007387 */ /* 0x0007e80000100800 */
[----:B------:R3:W-:Y:S02]  /*a680*/  STL [R1+0x60], R2 ;  /* 0x0000600201007387 */ /* 0x0007e40000100800 */
.L_x_311:
[----:B------:R-:W2:Y:S01]  /*a690*/  LDL R103, [R1+0x48] ;  /* 0x0000480001677983 */ /* 0x000ea20000100800 */
[----:B------:R-:W-:Y:S04]  /*a6a0*/  DEPBAR.LE SB0, 0x0 ;  /* 0x000080000000791a */ /* 0x000fe80000000000 */
[----:B------:R-:W-:Y:S01]  /*a6b0*/  BAR.SYNC.DEFER_BLOCKING 0x0 ;  /* 0x0000000000007b1d */ /* 0x000fe20000010000 */
[C---:B------:R-:W-:Y:S01]  /*a6c0*/  LOP3.LUT P5, RZ, R228.reuse, 0x200, RZ, 0xc0, !PT ;  /* 0x00000200e4ff7812 */ /* 0x040fe200078ac0ff */
[----:B---3--:R-:W-:Y:S01]  /*a6d0*/  IMAD.MOV.U32 R2, RZ, RZ, R106 ;  /* 0x000000ffff027224 */ /* 0x008fe200078e006a */
[C---:B------:R-:W-:Y:S01]  /*a6e0*/  LOP3.LUT P4, RZ, R228.reuse, 0x80, RZ, 0xc0, !PT ;  /* 0x00000080e4ff7812 */ /* 0x040fe2000788c0ff */
[----:B------:R-:W-:Y:S01]  /*a6f0*/  IMAD.MOV.U32 R3, RZ, RZ, R105 ;  /* 0x000000ffff037224 */ /* 0x000fe200078e0069 */
[----:B------:R-:W-:Y:S01]  /*a700*/  LOP3.LUT P3, RZ, R228, 0x100, RZ, 0xc0, !PT ;  /* 0x00000100e4ff7812 */ /* 0x000fe2000786c0ff */
[----:B------:R-:W1:Y:S01]  /*a710*/  S2R R102, SR_TID.X ;  /* 0x0000000000667919 */ /* 0x000e620000002100 */
[----:B------:R-:W-:Y:S03]  /*a720*/  IMAD.MOV.U32 R101, RZ, RZ, R104 ;  /* 0x000000ffff657224 */ /* 0x000fe600078e0068 */
[----:B------:R3:W4:Y:S04]  /*a730*/  LDSM.16.M88.4 R48, [R211+0x6080] ;  /* 0x00608000d330783b */ /* 0x0007280000000200 */
        /* <DEDUP_REMOVED lines=12> */
[----:B-1-34-:R-:W2:Y:S01]  /*a800*/  LDL.64 R26, [R1+0x40] ;  /* 0x00004000011a7983 */ /* 0x01aea20000100a00 */
[----:B------:R-:W-:Y:S01]  /*a810*/  ISETP.GT.AND P1, PT, R102, 0x3f, PT ;  /* 0x0000003f6600780c */ /* 0x000fe20003f24270 */
[----:B------:R-:W-:Y:S01]  /*a820*/  IMAD.WIDE.U32 R4, R222, c[0x0][0x208], RZ ;  /* 0x00008200de047a25 */ /* 0x000fe200078e00ff */
[----:B------:R-:W-:Y:S01]  /*a830*/  SHF.R.S32.HI R0, RZ, 0x1f, R222 ;  /* 0x0000001fff007819 */ /* 0x000fe200000114de */
[----:B------:R-:W3:Y:S02]  /*a840*/  LDL.64 R24, [R1+0x38] ;  /* 0x0000380001187983 */ /* 0x000ee40000100a00 */
[----:B------:R-:W-:Y:S02]  /*a850*/  IMAD.MOV.U32 R30, RZ, RZ, c[0x0][0x208] ;  /* 0x00008200ff1e7624 */ /* 0x000fe400078e00ff */
[----:B------:R-:W4:Y:S01]  /*a860*/  LDL R23, [R1+0x24] ;  /* 0x0000240001177983 */ /* 0x000f220000100800 */
[----:B------:R-:W-:Y:S02]  /*a870*/  IMAD R0, R0, c[0x0][0x208], RZ ;  /* 0x0000820000007a24 */ /* 0x000fe400078e02ff */
[----:B------:R-:W-:Y:S01]  /*a880*/  IMAD.SHL.U32 R30, R30, 0x20, RZ ;  /* 0x000000201e1e7824 */ /* 0x000fe200078e00ff */
[----:B------:R-:W5:Y:S01]  /*a890*/  LDL R22, [R1+0x20] ;  /* 0x0000200001167983 */ /* 0x000f620000100800 */
[----:B------:R-:W-:Y:S02]  /*a8a0*/  IMAD R0, R222, c[0x0][0x20c], R0 ;  /* 0x00008300de007a24 */ /* 0x000fe400078e0200 */
[----:B------:R-:W-:Y:S01]  /*a8b0*/  IMAD.MOV.U32 R29, RZ, RZ, 0x5 ;  /* 0x00000005ff1d7424 */ /* 0x000fe200078e00ff */
[----:B------:R-:W5:Y:S01]  /*a8c0*/  LDL R21, [R1+0x1c] ;  /* 0x00001c0001157983 */ /* 0x000f620000100800 */
[----:B------:R-:W-:Y:S02]  /*a8d0*/  IMAD.IADD R0, R5, 0x1, R0 ;  /* 0x0000000105007824 */ /* 0x000fe400078e0200 */
[----:B------:R-:W-:Y:S01]  /*a8e0*/  IMAD.WIDE.U32 R4, R4, 0x30, RZ ;  /* 0x0000003004047825 */ /* 0x000fe200078e00ff */
[----:B------:R-:W5:Y:S03]  /*a8f0*/  LDL R20, [R1+0x18] ;  /* 0x0000180001147983 */ /* 0x000f660000100800 */
[----:B------:R-:W-:Y:S02]  /*a900*/  IMAD R0, R0, 0x30, RZ ;  /* 0x0000003000007824 */ /* 0x000fe400078e02ff */
[----:B------:R-:W-:Y:S02]  /*a910*/  IMAD.MOV.U32 R28, RZ, RZ, c[0x0][0x208] ;  /* 0x00008200ff1c7624 */ /* 0x000fe400078e00ff */
[----:B------:R-:W-:Y:S03]  /*a920*/  IMAD.IADD R0, R5, 0x1, R0 ;  /* 0x0000000105007824 */ /* 0x000fe600078e0200 */
[----:B------:R-:W-:Y:S02]  /*a930*/  SHF.L.U64.HI R28, R28, R29, c[0x0][0x20c] ;  /* 0x000083001c1c7619 */ /* 0x000fe4000001021d */
[-C--:B--2---:R-:W-:Y:S05]  /*a940*/  IADD3 R6, P0, R26, R4.reuse, RZ ;  /* 0x000000041a067210 */ /* 0x084fea0007f1e0ff */
[C---:B---3--:R-:W-:Y:S01]  /*a950*/  IMAD.X R8, R0.reuse, 0x1, R25, P0 ;  /* 0x0000000100087824 */ /* 0x048fe200000e0619 */
[-C--:B----4-:R-:W-:Y:S05]  /*a960*/  IADD3 R5, P0, R23, R4.reuse, RZ ;  /* 0x0000000417057210 */ /* 0x090fea0007f1e0ff */
[C---:B-----5:R-:W-:Y:S01]  /*a970*/  IMAD.X R9, R0.reuse, 0x1, R22, P0 ;  /* 0x0000000100097824 */ /* 0x060fe200000e0616 */
        /* <DEDUP_REMOVED lines=31> */
.L_x_309:
        /* <DEDUP_REMOVED lines=109> */
[----:B------:R1:W1:Y:S10]  /*b240*/  MUFU.TANH R164, R12 ;  /* 0x0000000c00a47308 */ /* 0x0002740000002400 */
[----:B------:R1:W1:Y:S01]  /*b250*/  MUFU.TANH R111, R13 ;  /* 0x0000000d006f7308 */ /* 0x0002620000002400 */
[----:B-----5:R-:W5:Y:S01]  /*b260*/  LDSM.16.M88.4 R8, [R214] ;  /* 0x00000000d608783b */ /* 0x020f620000000200 */
[----:B------:R-:W-:Y:S04]  /*b270*/  DEPBAR.LE SB0, 0x0 ;  /* 0x000080000000791a */ /* 0x000fe80000000000 */
[-C--:B----4-:R-:W-:Y:S04]  /*b280*/  HMMA.16816.F32.BF16 R20, R188, R4.reuse, R20 ;  /* 0x00000004bc14723c */ /* 0x090fe80000041814 */
[----:B------:R4:W1:Y:S01]  /*b290*/  MUFU.TANH R171, R14 ;  /* 0x0000000e00ab7308 */ /* 0x0008620000002400 */
[----:B------:R-:W-:Y:S03]  /*b2a0*/  BAR.SYNC.DEFER_BLOCKING 0x0 ;  /* 0x0000000000007b1d */ /* 0x000fe60000010000 */
[C---:B------:R-:W-:Y:S06]  /*b2b0*/  HMMA.16816.F32.BF16 R24, R160.reuse, R4, R24 ;  /* 0x00000004a018723c */ /* 0x040fec0000041818 */
[----:B------:R4:W1:Y:S02]  /*b2c0*/  MUFU.TANH R170, R15 ;  /* 0x0000000f00aa7308 */ /* 0x0008640000002400 */
[-C--:B------:R-:W-:Y:S08]  /*b2d0*/  HMMA.16816.F32.BF16 R28, R160, R6.reuse, R28 ;  /* 0x00000006a01c723c */ /* 0x080ff0000004181c */
[----:B------:R4:W1:Y:S01]  /*b2e0*/  MUFU.TANH R110, R16 ;  /* 0x00000010006e7308 */ /* 0x0008620000002400 */
[C---:B------:R-:W-:Y:S04]  /*b2f0*/  HMMA.16816.F32.BF16 R32, R188.reuse, R6, R32 ;  /* 0x00000006bc20723c */ /* 0x040fe80000041820 */
[----:B------:R-:W-:Y:S02]  /*b300*/  FMUL.FTZ R20, R20, c[0x0][0x320] ;  /* 0x0000c80014147a20 */ /* 0x000fe40000410000 */
[----:B------:R-:W-:Y:S03]  /*b310*/  FMUL.FTZ R21, R21, c[0x0][0x320] ;  /* 0x0000c80015157a20 */ /* 0x000fe60000410000 */
[----:B------:R4:W1:Y:S03]  /*b320*/  MUFU.TANH R109, R17 ;  /* 0x00000011006d7308 */ /* 0x0008660000002400 */
        /* <DEDUP_REMOVED lines=18> */
[----:B------:R-:W-:Y:S03]  /*b450*/  FMUL.FTZ R33, R33, c[0x0][0x320] ;  /* 0x0000c80021217a20 */ /* 0x000fe60000410000 */
        /* <DEDUP_REMOVED lines=21> */
[----:B------:R-:W-:Y:S05]  /*b5b0*/  FMUL.FTZ R51, R51, c[0x0][0x320] ;  /* 0x0000c80033337a20 */ /* 0x000fea0000410000 */
[----:B------:R4:W1:Y:S10]  /*b5c0*/  MUFU.TANH R183, R25 ;  /* 0x0000001900b77308 */ /* 0x0008740000002400 */
        /* <DEDUP_REMOVED lines=25> */
[----:B------:R4:W1:Y:S01]  /*b760*/  MUFU.TANH R189, R51 ;  /* 0x0000003300bd7308 */ /* 0x0008620000002400 */
[----:B------:R-:W-:-:S05]  /*b770*/  @!P0 BRA `(.L_x_310) ;  /* 0x0000041000008947 */ /* 0x000fca0003800000 */
[----:B--23--:R-:W-:Y:S01]  /*b780*/  SHF.R.S32.HI R206, RZ, 0x1f, R102 ;  /* 0x0000001fffce7819 */ /* 0x00cfe20000011466 */
[----:B------:R-:W2:Y:S03]  /*b790*/  LDL.64 R204, [R1+0x30] ;  /* 0x0000300001cc7983 */ /* 0x000ea60000100a00 */
[----:B------:R-:W-:Y:S01]  /*b7a0*/  LEA.HI R206, R206, R102, RZ, 0x2 ;  /* 0x00000066cece7211 */ /* 0x000fe200078f10ff */
[----:B-1----:R-:W3:Y:S03]  /*b7b0*/  LDL.64 R12, [R1+0x50] ;  /* 0x00005000010c7983 */ /* 0x002ee60000100a00 */
[----:B------:R-:W-:Y:S01]  /*b7c0*/  SHF.R.S32.HI R206, RZ, 0x2, R206 ;  /* 0x00000002ffce7819 */ /* 0x000fe200000114ce */
[----:B------:R-:W5:Y:S03]  /*b7d0*/  LDL.64 R102, [R1+0x28] ;  /* 0x0000280001667983 */ /* 0x000f660000100a00 */
[----:B----4-:R-:W-:Y:S01]  /*b7e0*/  IADD3 R0, -R206, 0x30, RZ ;  /* 0x00000030ce007810 */ /* 0x010fe20007ffe1ff */
[----:B------:R-:W4:Y:S03]  /*b7f0*/  LDL R11, [R1+0x68] ;  /* 0x00006800010b7983 */ /* 0x000f260000100800 */
[----:B------:R-:W-:Y:S01]  /*b800*/  ISETP.GE.AND P1, PT, R0, 0x1, PT ;  /* 0x000000010000780c */ /* 0x000fe20003f26270 */
[----:B------:R-:W3:Y:S04]  /*b810*/  LDL R10, [R1+0x64] ;  /* 0x00006400010a7983 */ /* 0x000ee80000100800 */
[----:B------:R-:W3:Y:S04]  /*b820*/  LDL R20, [R1+0x60] ;  /* 0x0000600001147983 */ /* 0x000ee80000100800 */
[----:B------:R-:W3:Y:S04]  /*b830*/  LDL R9, [R1+0x5c] ;  /* 0x00005c0001097983 */ /* 0x000ee80000100800 */
[----:B------:R-:W-:Y:S04]  /*b840*/  @P1 IADD3 R4, R222, -0x1, RZ ;  /* 0xffffffffde041810 */ /* 0x000fe80007ffe0ff */
[----:B------:R-:W-:Y:S01]  /*b850*/  @P1 SHF.R.S32.HI R5, RZ, 0x1f, R4 ;  /* 0x0000001fff051819 */ /* 0x000fe20000011404 */
[C---:B------:R-:W-:Y:S04]  /*b860*/  @P1 IMAD.WIDE.U32 R6, R4.reuse, c[0x0][0x1e0], RZ ;  /* 0x0000780004061a25 */ /* 0x040fe800078e00ff */
[----:B------:R-:W-:Y:S04]  /*b870*/  @P1 IMAD R5, R5, c[0x0][0x1e0], RZ ;  /* 0x0000780005051a24 */ /* 0x000fe800078e02ff */
[----:B------:R-:W-:Y:S04]  /*b880*/  @P1 IMAD R4, R4, c[0x0][0x1e4], R5 ;  /* 0x0000790004041a24 */ /* 0x000fe800078e0205 */
[----:B------:R-:W-:Y:S02]  /*b890*/  @P1 IMAD.IADD R7, R7, 0x1, R4 ;  /* 0x0000000107071824 */ /* 0x000fe400078e0204 */
[----:B--2---:R-:W-:Y:S02]  /*b8a0*/  @P1 IMAD.MOV.U32 R4, RZ, RZ, R204 ;  /* 0x000000ffff041224 */ /* 0x004fe400078e00cc */
[----:B-----5:R-:W-:Y:S04]  /*b8b0*/  @P1 IMAD.MOV.U32 R5, RZ, RZ, R103 ;  /* 0x000000ffff051224 */ /* 0x020fe800078e0067 */
[----:B------:R-:W-:Y:S04]  /*b8c0*/  @P1 IMAD.WIDE.U32 R4, R6, 0x30, R4 ;  /* 0x0000003006041825 */ /* 0x000fe800078e0004 */
[----:B------:R-:W-:Y:S02]  /*b8d0*/  @P1 IMAD R6, R7, 0x30, RZ ;  /* 0x0000003007061824 */ /* 0x000fe400078e02ff */
[C---:B------:R-:W-:Y:S02]  /*b8e0*/  @P1 IMAD.SHL.U32 R7, R4.reuse, 0x2, RZ ;  /* 0x0000000204071824 */ /* 0x040fe400078e00ff */
[----:B------:R-:W-:Y:S03]  /*b8f0*/  @P1 IMAD.IADD R6, R5, 0x1, R6 ;  /* 0x0000000105061824 */ /* 0x000fe600078e0206 */
[C---:B------:R-:W-:Y:S02]  /*b900*/  @P1 IADD3 R16, P2, R7.reuse, 0x40, RZ ;  /* 0x0000004007101810 */ /* 0x040fe40007f5e0ff */
[----:B------:R-:W-:Y:S02]  /*b910*/  @P1 SHF.L.U64.HI R6, R4, 0x1, R6 ;  /* 0x0000000104061819 */ /* 0x000fe40000010206 */
[----:B------:R-:W-:Y:S04]  /*b920*/  @P1 IADD3 R16, P0, R16, c[0x0][0x1c8], RZ ;  /* 0x0000720010101a10 */ /* 0x000fe80007f1e0ff */
[--C-:B------:R-:W-:Y:S02]  /*b930*/  @P1 IADD3.X R17, RZ, c[0x0][0x1cc], R6.reuse, P0, P2 ;  /* 0x00007300ff111a10 */ /* 0x100fe400007e4406 */
[----:B------:R-:W-:Y:S04]  /*b940*/  @P1 IADD3 R14, P2, R7, 0x80, RZ ;  /* 0x00000080070e1810 */ /* 0x000fe80007f5e0ff */
[----:B------:R-:W-:Y:S04]  /*b950*/  @P1 IADD3 R14, P0, R14, c[0x0][0x1c8], RZ ;  /* 0x000072000e0e1a10 */ /* 0x000fe80007f1e0ff */
[----:B------:R-:W-:Y:S02]  /*b960*/  @P1 IADD3.X R15, RZ, c[0x0][0x1cc], R6, P0, P2 ;  /* 0x00007300ff0f1a10 */ /* 0x000fe400007e4406 */
[----:B------:R-:W-:Y:S11]  /*b970*/  ISETP.GE.AND P0, PT, R0, 0x21, PT ;  /* 0x000000210000780c */ /* 0x000ff60003f06270 */
[----:B------:R-:W-:Y:S02]  /*b980*/  @!UPT UIADD3 URZ, URZ, URZ, URZ ;  /* 0x0000003f3f3ff290 */ /* 0x000fe4000fffe03f */
[----:B------:R-:W-:Y:S04]  /*b990*/  @P0 IADD3 R0, R222, -0x1, RZ ;  /* 0xffffffffde000810 */ /* 0x000fe80007ffe0ff */
[----:B------:R-:W-:Y:S05]  /*b9a0*/  @P0 SHF.R.S32.HI R4, RZ, 0x1f, R0 ;  /* 0x0000001fff040819 */ /* 0x000fea0000011400 */
[----:B------:R-:W-:Y:S04]  /*b9b0*/  @P0 IMAD R4, R4, c[0x0][0x1e0], RZ ;  /* 0x0000780004040a24 */ /* 0x000fe800078e02ff */
[C---:B------:R-:W-:Y:S02]  /*b9c0*/  @P0 IMAD R8, R0.reuse, c[0x0][0x1e4], R4 ;  /* 0x0000790000080a24 */ /* 0x040fe400078e0204 */
[----:B------:R-:W-:Y:S04]  /*b9d0*/  @P0 IMAD.WIDE.U32 R4, R0, c[0x0][0x1e0], RZ ;  /* 0x0000780000040a25 */ /* 0x000fe800078e00ff */
[----:B------:R-:W-:Y:S02]  /*b9e0*/  @P0 IMAD.IADD R0, R5, 0x1, R8 ;  /* 0x0000000105000824 */ /* 0x000fe400078e0208 */
[----:B---3--:R-:W-:Y:S04]  /*b9f0*/  @P0 IMAD.WIDE.U32 R4, R4, 0x30, R12 ;  /* 0x0000003004040825 */ /* 0x008fe800078e000c */
[----:B------:R-:W-:Y:S04]  /*ba00*/  @P0 IMAD R0, R0, 0x30, RZ ;  /* 0x0000003000000824 */ /* 0x000fe800078e02ff */
[----:B------:R-:W-:Y:S01]  /*ba10*/  @P0 IMAD.IADD R0, R0, 0x1, R5 ;  /* 0x0000000100000824 */ /* 0x000fe200078e0205 */
[-C--:B------:R-:W-:Y:S05]  /*ba20*/  @P0 IADD3 R5, P2, R204, R4.reuse, RZ ;  /* 0x00000004cc050210 */ /* 0x080fea0007f5e0ff */
[C---:B------:R-:W-:Y:S01]  /*ba30*/  @P0 IMAD.X R8, R0.reuse, 0x1, R103, P2 ;  /* 0x0000000100080824 */ /* 0x040fe200010e0667 */
[C---:B------:R-:W-:Y:S04]  /*ba40*/  @P0 LEA R12, P2, R5.reuse, c[0x0][0x1c8], 0x1 ;  /* 0x00007200050c0a11 */ /* 0x040fe800078408ff */
[----:B------:R-:W-:Y:S02]  /*ba50*/  @P0 LEA.HI.X R13, R5, c[0x0][0x1cc], R8, 0x1, P2 ;  /* 0x00007300050d0a11 */ /* 0x000fe400010f0c08 */
[-C--:B----4-:R-:W-:Y:S05]  /*ba60*/  @P0 IADD3 R5, P2, R11, R4.reuse, RZ ;  /* 0x000000040b050210 */ /* 0x090fea0007f5e0ff */
        /* <DEDUP_REMOVED lines=12> */
[----:B------:R-:W-:Y:S03]  /*bb30*/  @P0 LEA.HI.X R5, R5, c[0x0][0x1cc], R0, 0x1, P2 ;  /* 0x0000730005050a11 */ /* 0x000fe600010f0c00 */
[----:B------:R1:W-:Y:S04]  /*bb40*/  @P1 LDGSTS.E.BYPASS.LTC128B.128 [R223+0x4880], [R16.64], !P4 ;  /* 0x0488000010df1fae */ /* 0x0003e8000e101d48 */
[----:B------:R1:W-:Y:S04]  /*bb50*/  @P1 LDGSTS.E.BYPASS.LTC128B.128 [R223+0x5480], [R14.64], !P3 ;  /* 0x054800000edf1fae */ /* 0x0003e8000d901d48 */
[----:B------:R1:W-:Y:S04]  /*bb60*/  @P0 LDGSTS.E.BYPASS.LTC128B.128 [R223+0x4480], [R12.64], !P5 ;  /* 0x044800000cdf0fae */ /* 0x0003e8000e901d48 */
[----:B------:R1:W-:Y:S04]  /*bb70*/  @P0 LDGSTS.E.BYPASS.LTC128B.128 [R223+0x5080], [R10.64], !P4 ;  /* 0x050800000adf0fae */ /* 0x0003e8000e101d48 */
[----:B------:R1:W-:Y:S02]  /*bb80*/  @P0 LDGSTS.E.BYPASS.LTC128B.128 [R223+0x5c80], [R4.64], !P3 ;  /* 0x05c8000004df0fae */ /* 0x0003e4000d901d48 */
.L_x_310:
[----:B-1234-:R-:W-:Y:S01]  /*bb90*/  FMNMX.FTZ R0, R166, R106, !PT ;  /* 0x0000006aa6007209 */ /* 0x01efe20007810000 */
[----:B------:R-:W-:Y:S01]  /*bba0*/  LDSM.16.MT88.4 R20, [R209+0x1880] ;  /* 0x00188000d114783b */ /* 0x000fe20000004200 */
[----:B------:R-:W-:Y:S02]  /*bbb0*/  FMNMX.FTZ R4, R173, R104, !PT ;  /* 0x00000068ad047209 */ /* 0x000fe40007810000 */
[----:B------:R-:W-:Y:S02]  /*bbc0*/  FMNMX.FTZ R106, R165, R0, !PT ;  /* 0x00000000a56a7209 */ /* 0x000fe40007810000 */
[----:B------:R-:W-:Y:S02]  /*bbd0*/  FMNMX.FTZ R0, R167, R105, !PT ;  /* 0x00000069a7007209 */ /* 0x000fe40007810000 */
[----:B------:R-:W-:Y:S01]  /*bbe0*/  FMNMX.FTZ R106, R110, R106, !PT ;  /* 0x0000006a6e6a7209 */ /* 0x000fe20007810000 */
        /* <DEDUP_REMOVED lines=22> */
[----:B------:R-:W1:Y:S01]  /*bd50*/  SHFL.BFLY PT, R5, R106, 0x2, 0x1f ;  /* 0x0c401f006a057f89 */ /* 0x000e6200000e0000 */
[----:B------:R-:W-:Y:S02]  /*bd60*/  FMNMX.FTZ R0, R189, R0, !PT ;  /* 0x00000000bd007209 */ /* 0x000fe40007810000 */
[----:B------:R-:W-:Y:S04]  /*bd70*/  FMNMX.FTZ R4, R164, R4, !PT ;  /* 0x00000004a4047209 */ /* 0x000fe80007810000 */
[----:B------:R-:W-:Y:S01]  /*bd80*/  FMNMX.FTZ R4, R111, R4, !PT ;  /* 0x000000046f047209 */ /* 0x000fe20007810000 */
[----:B------:R-:W2:Y:S03]  /*bd90*/  SHFL.BFLY PT, R105, R0, 0x2, 0x1f ;  /* 0x0c401f0000697f89 */ /* 0x000ea600000e0000 */
[----:B------:R-:W-:Y:S04]  /*bda0*/  FMNMX.FTZ R4, R184, R4, !PT ;  /* 0x00000004b8047209 */ /* 0x000fe80007810000 */
[----:B------:R-:W-:Y:S04]  /*bdb0*/  FMNMX.FTZ R4, R183, R4, !PT ;  /* 0x00000004b7047209 */ /* 0x000fe80007810000 */
[----:B------:R-:W-:Y:S04]  /*bdc0*/  FMNMX.FTZ R4, R192, R4, !PT ;  /* 0x00000004c0047209 */ /* 0x000fe80007810000 */
[----:B------:R-:W-:Y:S04]  /*bdd0*/  FMNMX.FTZ R4, R187, R4, !PT ;  /* 0x00000004bb047209 */ /* 0x000fe80007810000 */
[----:B------:R-:W-:Y:S04]  /*bde0*/  FMNMX.FTZ R4, R199, R4, !PT ;  /* 0x00000004c7047209 */ /* 0x000fe80007810000 */
[----:B------:R-:W-:Y:S02]  /*bdf0*/  FMNMX.FTZ R4, R200, R4, !PT ;  /* 0x00000004c8047209 */ /* 0x000fe40007810000 */
[----:B-1----:R-:W-:Y:S02]  /*be00*/  FMNMX.FTZ R106, R106, R5, !PT ;  /* 0x000000056a6a7209 */ /* 0x002fe40007810000 */
[----:B------:R-:W-:Y:S02]  /*be10*/  FMNMX.FTZ R5, R168, R100, !PT ;  /* 0x00000064a8057209 */ /* 0x000fe40007810000 */
[----:B--2---:R-:W-:Y:S01]  /*be20*/  FMNMX.FTZ R105, R0, R105, !PT ;  /* 0x0000006900697209 */ /* 0x004fe20007810000 */
[----:B------:R-:W1:Y:S01]  /*be30*/  SHFL.BFLY PT, R7, R106, 0x1, 0x1f ;  /* 0x0c201f006a077f89 */ /* 0x000e6200000e0000 */
[----:B------:R-:W-:Y:S02]  /*be40*/  FMNMX.FTZ R0, R174, R5, !PT ;  /* 0x00000005ae007209 */ /* 0x000fe40007810000 */
[----:B------:R-:W-:Y:S02]  /*be50*/  FMNMX.FTZ R4, R203, R4, !PT ;  /* 0x00000004cb047209 */ /* 0x000fe40007810000 */
[----:B------:R-:W-:Y:S02]  /*be60*/  FMNMX.FTZ R0, R171, R0, !PT ;  /* 0x00000000ab007209 */ /* 0x000fe40007810000 */
[----:B------:R-:W-:Y:S01]  /*be70*/  FMNMX.FTZ R4, R190, R4, !PT ;  /* 0x00000004be047209 */ /* 0x000fe20007810000 */
[----:B------:R-:W2:Y:S01]  /*be80*/  SHFL.BFLY PT, R8, R105, 0x1, 0x1f ;  /* 0x0c201f0069087f89 */ /* 0x000ea200000e0000 */
[----:B------:R-:W-:Y:S04]  /*be90*/  FMNMX.FTZ R0, R170, R0, !PT ;  /* 0x00000000aa007209 */ /* 0x000fe80007810000 */
[----:B------:R-:W-:Y:S03]  /*bea0*/  FMNMX.FTZ R0, R185, R0, !PT ;  /* 0x00000000b9007209 */ /* 0x000fe60007810000 */
[----:B------:R-:W3:Y:S01]  /*beb0*/  SHFL.BFLY PT, R6, R4, 0x2, 0x1f ;  /* 0x0c401f0004067f89 */ /* 0x000ee200000e0000 */
[----:B------:R-:W-:Y:S04]  /*bec0*/  FMNMX.FTZ R0, R186, R0, !PT ;  /* 0x00000000ba007209 */ /* 0x000fe80007810000 */
[----:B------:R-:W-:Y:S02]  /*bed0*/  FMNMX.FTZ R0, R193, R0, !PT ;  /* 0x00000000c1007209 */ /* 0x000fe40007810000 */
        /* <DEDUP_REMOVED lines=8> */
[--C-:B------:R-:W-:Y:S02]  /*bf60*/  FFMA.FTZ R40, R176, c[0x0][0x2d0], -R160.reuse ;  /* 0x0000b400b0287a23 */ /* 0x100fe400000108a0 */
[----:B------:R1:W2:Y:S01]  /*bf70*/  MUFU.EX2 R103, R2 ;  /* 0x0000000200677308 */ /* 0x0002a20000000800 */
[----:B------:R-:W-:Y:S01]  /*bf80*/  FMNMX.FTZ R0, R107, R0, !PT ;  /* 0x000000006b007209 */ /* 0x000fe20007810000 */
[----:B------:R-:W-:Y:S01]  /*bf90*/  FMUL.FTZ R161, R105, c[0x0][0x2d0] ;  /* 0x0000b40069a17a20 */ /* 0x000fe20000410000 */
[----:B---3--:R-:W-:Y:S02]  /*bfa0*/  FMNMX.FTZ R4, R4, R6, !PT ;  /* 0x0000000604047209 */ /* 0x008fe40007810000 */
[----:B------:R-:W-:Y:S01]  /*bfb0*/  FMNMX.FTZ R0, R108, R0, !PT ;  /* 0x000000006c007209 */ /* 0x000fe20007810000 */
[--C-:B------:R-:W-:Y:S02]  /*bfc0*/  FFMA.FTZ R48, R181, c[0x0][0x2d0], -R161.reuse ;  /* 0x0000b400b5307a23 */ /* 0x100fe400000108a1 */
[----:B------:R-:W3:Y:S01]  /*bfd0*/  SHFL.BFLY PT, R104, R4, 0x1, 0x1f ;  /* 0x0c201f0004687f89 */ /* 0x000ee200000e0000 */
[----:B------:R-:W-:Y:S01]  /*bfe0*/  FFMA.FTZ R44, R179, c[0x0][0x2d0], -R161 ;  /* 0x0000b400b32c7a23 */ /* 0x000fe200000108a1 */
[----:B------:R4:W-:Y:S10]  /*bff0*/  MUFU.EX2 R234, R48 ;  /* 0x0000003000ea7308 */ /* 0x0009f40000000800 */
[----:B------:R-:W-:Y:S01]  /*c000*/  MUFU.EX2 R236, R40 ;  /* 0x0000002800ec7308 */ /* 0x000fe20000000800 */
[----:B-1----:R-:W-:Y:S02]  /*c010*/  FADD.FTZ R2, -R105, R3 ;  /* 0x0000000369027221 */ /* 0x002fe40000010100 */
[----:B------:R-:W1:Y:S01]  /*c020*/  SHFL.BFLY PT, R3, R0, 0x2, 0x1f ;  /* 0x0c401f0000037f89 */ /* 0x000e6200000e0000 */
[C---:B--2---:R-:W-:Y:S02]  /*c030*/  FMUL.FTZ R5, R103.reuse, R113 ;  /* 0x0000007167057220 */ /* 0x044fe40000410000 */
[----:B------:R-:W-:Y:S04]  /*c040*/  FMUL.FTZ R2, R2, c[0x0][0x2d0] ;  /* 0x0000b40002027a20 */ /* 0x000fe80000410000 */
[----:B------:R-:W-:Y:S01]  /*c050*/  MUFU.EX2 R235, R44 ;  /* 0x0000002c00eb7308 */ /* 0x000fe20000000800 */
[C---:B------:R-:W-:Y:S01]  /*c060*/  FMUL.FTZ R16, R103.reuse, R124 ;  /* 0x0000007c67107220 */ /* 0x040fe20000410000 */
[----:B---3--:R-:W-:Y:S01]  /*c070*/  FMNMX.FTZ R104, R4, R104, !PT ;  /* 0x0000006804687209 */ /* 0x008fe20007810000 */
[--C-:B------:R-:W-:Y:S02]  /*c080*/  FFMA.FTZ R4, R166, c[0x0][0x2d0], -R160.reuse ;  /* 0x0000b400a6047a23 */ /* 0x100fe400000108a0 */
[C---:B------:R-:W-:Y:S02]  /*c090*/  FMUL.FTZ R17, R103.reuse, R125 ;  /* 0x0000007d67117220 */ /* 0x040fe40000410000 */
[C---:B------:R-:W-:Y:S02]  /*c0a0*/  FMUL.FTZ R32, R103.reuse, R140 ;  /* 0x0000008c67207220 */ /* 0x040fe40000410000 */
[C---:B------:R-:W-:Y:S01]  /*c0b0*/  FMUL.FTZ R33, R103.reuse, R141 ;  /* 0x0000008d67217220 */ /* 0x040fe20000410000 */
[----:B------:R2:W3:Y:S01]  /*c0c0*/  MUFU.EX2 R102, R2 ;  /* 0x0000000200667308 */ /* 0x0004e20000000800 */
[C---:B----4-:R-:W-:Y:S02]  /*c0d0*/  FMUL.FTZ R48, R103.reuse, R156 ;  /* 0x0000009c67307220 */ /* 0x050fe40000410000 */
[C---:B------:R-:W-:Y:S02]  /*c0e0*/  FMUL.FTZ R49, R103.reuse, R157 ;  /* 0x0000009d67317220 */ /* 0x040fe40000410000 */
[C---:B------:R-:W-:Y:S02]  /*c0f0*/  FMUL.FTZ R52, R103.reuse, R52 ;  /* 0x0000003467347220 */ /* 0x040fe40000410000 */
[C---:B------:R-:W-:Y:S02]  /*c100*/  FMUL.FTZ R53, R103.reuse, R53 ;  /* 0x0000003567357220 */ /* 0x040fe40000410000 */
[----:B------:R-:W-:Y:S01]  /*c110*/  FMUL.FTZ R64, R103, R64 ;  /* 0x0000004067407220 */ /* 0x000fe20000410000 */
[----:B-1----:R-:W-:Y:S01]  /*c120*/  FMNMX.FTZ R0, R0, R3, !PT ;  /* 0x0000000300007209 */ /* 0x002fe20007810000 */
[----:B------:R-:W-:Y:S01]  /*c130*/  FFMA.FTZ R3, R169, c[0x0][0x2d0], -R161 ;  /* 0x0000b400a9037a23 */ /* 0x000fe200000108a1 */
[----:B------:R-:W-:Y:S01]  /*c140*/  MUFU.EX2 R252, R4 ;  /* 0x0000000400fc7308 */ /* 0x000fe20000000800 */
[C---:B------:R-:W-:Y:S02]  /*c150*/  FMUL.FTZ R65, R103.reuse, R65 ;  /* 0x0000004167417220 */ /* 0x040fe40000410000 */
[C---:B------:R-:W-:Y:S02]  /*c160*/  FMUL.FTZ R68, R103.reuse, R68 ;  /* 0x0000004467447220 */ /* 0x040fe40000410000 */
[C---:B------:R-:W-:Y:S02]  /*c170*/  FMUL.FTZ R69, R103.reuse, R69 ;  /* 0x0000004567457220 */ /* 0x040fe40000410000 */
[C---:B------:R-:W-:Y:S02]  /*c180*/  FMUL.FTZ R80, R103.reuse, R80 ;  /* 0x0000005067507220 */ /* 0x040fe40000410000 */
[C---:B------:R-:W-:Y:S01]  /*c190*/  FMUL.FTZ R81, R103.reuse, R81 ;  /* 0x0000005167517220 */ /* 0x040fe20000410000 */
[----:B------:R1:W-:Y:S01]  /*c1a0*/  MUFU.EX2 R249, R3 ;  /* 0x0000000300f97308 */ /* 0x0003e20000000800 */
[----:B------:R-:W-:Y:S02]  /*c1b0*/  FMUL.FTZ R84, R103, R84 ;  /* 0x0000005467547220 */ /* 0x000fe40000410000 */
[----:B--2---:R-:W-:Y:S02]  /*c1c0*/  FADD.FTZ R2, -R104, R101 ;  /* 0x0000006568027221 */ /* 0x004fe40000010100 */
[----:B---3--:R-:W-:Y:S02]  /*c1d0*/  FMUL.FTZ R6, R102, R114 ;  /* 0x0000007266067220 */ /* 0x008fe40000410000 */
[----:B------:R-:W-:Y:S02]  /*c1e0*/  FMUL.FTZ R2, R2, c[0x0][0x2d0] ;  /* 0x0000b40002027a20 */ /* 0x000fe40000410000 */
[C---:B------:R-:W-:Y:S02]  /*c1f0*/  FMUL.FTZ R7, R102.reuse, R115 ;  /* 0x0000007366077220 */ /* 0x040fe40000410000 */
[----:B------:R2:W3:Y:S01]  /*c200*/  MUFU.EX2 R101, R2 ;  /* 0x0000000200657308 */ /* 0x0004e20000000800 */
[C---:B------:R-:W-:Y:S02]  /*c210*/  FMUL.FTZ R34, R102.reuse, R142 ;  /* 0x0000008e66227220 */ /* 0x040fe40000410000 */
[C---:B------:R-:W-:Y:S02]  /*c220*/  FMUL.FTZ R35, R102.reuse, R143 ;  /* 0x0000008f66237220 */ /* 0x040fe40000410000 */
[----:B------:R-:W-:Y:S01]  /*c230*/  LDSM.16.MT88.4 R140, [R210+0x2080] ;  /* 0x00208000d28c783b */ /* 0x000fe20000004200 */
[C---:B------:R-:W-:Y:S02]  /*c240*/  FMUL.FTZ R50, R102.reuse, R158 ;  /* 0x0000009e66327220 */ /* 0x040fe40000410000 */
[C---:B------:R-:W-:Y:S02]  /*c250*/  FMUL.FTZ R51, R102.reuse, R159 ;  /* 0x0000009f66337220 */ /* 0x040fe40000410000 */
[C---:B------:R-:W-:Y:S02]  /*c260*/  FMUL.FTZ R54, R102.reuse, R54 ;  /* 0x0000003666367220 */ /* 0x040fe40000410000 */
[----:B------:R-:W-:Y:S01]  /*c270*/  FMUL.FTZ R55, R102, R55 ;  /* 0x0000003766377220 */ /* 0x000fe20000410000 */
[----:B------:R-:W-:Y:S01]  /*c280*/  LDSM.16.MT88.4 R156, [R209+0x2c80] ;  /* 0x002c8000d19c783b */ /* 0x000fe20000004200 */
[--C-:B-1----:R-:W-:Y:S02]  /*c290*/  FFMA.FTZ R3, R110, c[0x0][0x2d0], -R160.reuse ;  /* 0x0000b4006e037a23 */ /* 0x102fe400000108a0 */
[----:B------:R-:W-:Y:S02]  /*c2a0*/  FMUL.FTZ R110, R104, c[0x0][0x2d0] ;  /* 0x0000b400686e7a20 */ /* 0x000fe40000410000 */
[----:B------:R1:W-:Y:S01]  /*c2b0*/  MUFU.EX2 R250, R3 ;  /* 0x0000000300fa7308 */ /* 0x0003e20000000800 */
[C---:B------:R-:W-:Y:S02]  /*c2c0*/  FMUL.FTZ R66, R102.reuse, R66 ;  /* 0x0000004266427220 */ /* 0x040fe40000410000 */
[C---:B------:R-:W-:Y:S02]  /*c2d0*/  FMUL.FTZ R67, R102.reuse, R67 ;  /* 0x0000004366437220 */ /* 0x040fe40000410000 */
[C---:B------:R-:W-:Y:S02]  /*c2e0*/  FMUL.FTZ R70, R102.reuse, R70 ;  /* 0x0000004666467220 */ /* 0x040fe40000410000 */
[--C-:B--2---:R-:W-:Y:S02]  /*c2f0*/  FFMA.FTZ R2, R165, c[0x0][0x2d0], -R160.reuse ;  /* 0x0000b400a5027a23 */ /* 0x104fe400000108a0 */
[C---:B---3--:R-:W-:Y:S02]  /*c300*/  FMUL.FTZ R8, R101.reuse, R116 ;  /* 0x0000007465087220 */ /* 0x048fe40000410000 */
[----:B------:R2:W-:Y:S01]  /*c310*/  MUFU.EX2 R191, R2 ;  /* 0x0000000200bf7308 */ /* 0x0005e20000000800 */
[C---:B------:R-:W-:Y:S02]  /*c320*/  FMUL.FTZ R9, R101.reuse, R117 ;  /* 0x0000007565097220 */ /* 0x040fe40000410000 */
[C---:B------:R-:W-:Y:S02]  /*c330*/  FMUL.FTZ R12, R101.reuse, R120 ;  /* 0x00000078650c7220 */ /* 0x040fe40000410000 */
[C---:B------:R-:W-:Y:S02]  /*c340*/  FMUL.FTZ R13, R101.reuse, R121 ;  /* 0x00000079650d7220 */ /* 0x040fe40000410000 */
[C---:B------:R-:W-:Y:S02]  /*c350*/  FMUL.FTZ R24, R101.reuse, R132 ;  /* 0x0000008465187220 */ /* 0x040fe40000410000 */
[C---:B------:R-:W-:Y:S02]  /*c360*/  FMUL.FTZ R25, R101.reuse, R133 ;  /* 0x0000008565197220 */ /* 0x040fe40000410000 */
[----:B------:R-:W-:Y:S02]  /*c370*/  FMUL.FTZ R40, R101, R148 ;  /* 0x0000009465287220 */ /* 0x000fe40000410000 */
[----:B-1----:R-:W-:Y:S02]  /*c380*/  FFMA.FTZ R3, R109, c[0x0][0x2d0], -R160 ;  /* 0x0000b4006d037a23 */ /* 0x002fe400000108a0 */
[C---:B------:R-:W-:Y:S02]  /*c390*/  FMUL.FTZ R41, R101.reuse, R149 ;  /* 0x0000009565297220 */ /* 0x040fe40000410000 */
[----:B------:R1:W3:Y:S01]  /*c3a0*/  MUFU.EX2 R251, R3 ;  /* 0x0000000300fb7308 */ /* 0x0002e20000000800 */
[C---:B------:R-:W-:Y:S02]  /*c3b0*/  FMUL.FTZ R44, R101.reuse, R152 ;  /* 0x00000098652c7220 */ /* 0x040fe40000410000 */
[C---:B------:R-:W-:Y:S02]  /*c3c0*/  FMUL.FTZ R45, R101.reuse, R153 ;  /* 0x00000099652d7220 */ /* 0x040fe40000410000 */
[----:B------:R-:W-:Y:S02]  /*c3d0*/  FMUL.FTZ R56, R101, R56 ;  /* 0x0000003865387220 */ /* 0x000fe40000410000 */
[--C-:B--2---:R-:W-:Y:S02]  /*c3e0*/  FFMA.FTZ R2, R167, c[0x0][0x2d0], -R161.reuse ;  /* 0x0000b400a7027a23 */ /* 0x104fe400000108a1 */
[C---:B------:R-:W-:Y:S02]  /*c3f0*/  FMUL.FTZ R57, R101.reuse, R57 ;  /* 0x0000003965397220 */ /* 0x040fe40000410000 */
[----:B------:R2:W4:Y:S01]  /*c400*/  MUFU.EX2 R248, R2 ;  /* 0x0000000200f87308 */ /* 0x0005220000000800 */
[C---:B------:R-:W-:Y:S02]  /*c410*/  FMUL.FTZ R60, R101.reuse, R60 ;  /* 0x0000003c653c7220 */ /* 0x040fe40000410000 */
[C---:B------:R-:W-:Y:S02]  /*c420*/  FMUL.FTZ R61, R101.reuse, R61 ;  /* 0x0000003d653d7220 */ /* 0x040fe40000410000 */
[----:B------:R-:W-:Y:S02]  /*c430*/  FMUL.FTZ R71, R102, R71 ;  /* 0x0000004766477220 */ /* 0x000fe40000410000 */
[C---:B------:R-:W-:Y:S02]  /*c440*/  FMUL.FTZ R72, R101.reuse, R72 ;  /* 0x0000004865487220 */ /* 0x040fe40000410000 */
[C---:B------:R-:W-:Y:S02]  /*c450*/  FMUL.FTZ R73, R101.reuse, R73 ;  /* 0x0000004965497220 */ /* 0x040fe40000410000 */
[----:B------:R-:W-:Y:S02]  /*c460*/  FMUL.FTZ R76, R101, R76 ;  /* 0x0000004c654c7220 */ /* 0x000fe40000410000 */
[--C-:B-1----:R-:W-:Y:S01]  /*c470*/  FFMA.FTZ R3, R18, c[0x0][0x2d0], -R161.reuse ;  /* 0x0000b40012037a23 */ /* 0x102fe200000108a1 */
[----:B---3--:R-:W-:Y:S01]  /*c480*/  F2FP.BF16.PACK_AB R114, R251, R250 ;  /* 0x000000fafb72723e */ /* 0x008fe200000010ff */
[C---:B------:R-:W-:Y:S02]  /*c490*/  FMUL.FTZ R18, R102.reuse, R126 ;  /* 0x0000007e66127220 */ /* 0x040fe40000410000 */
[----:B------:R1:W-:Y:S01]  /*c4a0*/  MUFU.EX2 R247, R3 ;  /* 0x0000000300f77308 */ /* 0x0003e20000000800 */
[----:B------:R-:W-:Y:S02]  /*c4b0*/  FMUL.FTZ R77, R101, R77 ;  /* 0x0000004d654d7220 */ /* 0x000fe40000410000 */
[C---:B------:R-:W-:Y:S02]  /*c4c0*/  FMUL.FTZ R82, R102.reuse, R82 ;  /* 0x0000005266527220 */ /* 0x040fe40000410000 */
[C---:B------:R-:W-:Y:S01]  /*c4d0*/  FMUL.FTZ R83, R102.reuse, R83 ;  /* 0x0000005366537220 */ /* 0x040fe20000410000 */
[----:B--2---:R-:W2:Y:S01]  /*c4e0*/  SHFL.BFLY PT, R2, R0, 0x1, 0x1f ;  /* 0x0c201f0000027f89 */ /* 0x004ea200000e0000 */
[----:B----4-:R-:W-:Y:S01]  /*c4f0*/  F2FP.BF16.PACK_AB R113, R249, R248 ;  /* 0x000000f8f971723e */ /* 0x010fe200000010ff */
[----:B------:R-:W-:Y:S02]  /*c500*/  FMUL.FTZ R85, R103, R85 ;  /* 0x0000005567557220 */ /* 0x000fe40000410000 */
[C---:B------:R-:W-:Y:S02]  /*c510*/  FMUL.FTZ R86, R102.reuse, R86 ;  /* 0x0000005666567220 */ /* 0x040fe40000410000 */
[C---:B------:R-:W-:Y:S02]  /*c520*/  FMUL.FTZ R87, R102.reuse, R87 ;  /* 0x0000005766577220 */ /* 0x040fe40000410000 */
[C---:B------:R-:W-:Y:S02]  /*c530*/  FMUL.FTZ R88, R101.reuse, R88 ;  /* 0x0000005865587220 */ /* 0x040fe40000410000 */
[C---:B------:R-:W-:Y:S02]  /*c540*/  FMUL.FTZ R89, R101.reuse, R89 ;  /* 0x0000005965597220 */ /* 0x040fe40000410000 */
[C---:B------:R-:W-:Y:S02]  /*c550*/  FMUL.FTZ R92, R101.reuse, R92 ;  /* 0x0000005c655c7220 */ /* 0x040fe40000410000 */
[----:B------:R-:W-:Y:S02]  /*c560*/  FMUL.FTZ R93, R101, R93 ;  /* 0x0000005d655d7220 */ /* 0x000fe40000410000 */
[----:B------:R-:W-:Y:S02]  /*c570*/  FMUL.FTZ R96, R103, R96 ;  /* 0x0000006067607220 */ /* 0x000fe40000410000 */
[--C-:B-1----:R-:W-:Y:S02]  /*c580*/  FFMA.FTZ R3, R173, c[0x0][0x2d0], -R110.reuse ;  /* 0x0000b400ad037a23 */ /* 0x102fe4000001086e */
[----:B------:R-:W-:Y:S02]  /*c590*/  FMUL.FTZ R97, R103, R97 ;  /* 0x0000006167617220 */ /* 0x000fe40000410000 */
[----:B------:R1:W-:Y:S01]  /*c5a0*/  MUFU.EX2 R242, R3 ;  /* 0x0000000300f27308 */ /* 0x0003e20000000800 */
[----:B------:R-:W-:Y:S01]  /*c5b0*/  FMUL.FTZ R98, R102, R98 ;  /* 0x0000006266627220 */ /* 0x000fe20000410000 */
[----:B--2---:R-:W-:Y:S01]  /*c5c0*/  FMNMX.FTZ R2, R0, R2, !PT ;  /* 0x0000000200027209 */ /* 0x004fe20007810000 */
[--C-:B------:R-:W-:Y:S02]  /*c5d0*/  FFMA.FTZ R0, R19, c[0x0][0x2d0], -R161.reuse ;  /* 0x0000b40013007a23 */ /* 0x100fe400000108a1 */
[C---:B------:R-:W-:Y:S02]  /*c5e0*/  FMUL.FTZ R19, R102.reuse, R127 ;  /* 0x0000007f66137220 */ /* 0x040fe40000410000 */
[----:B------:R-:W-:Y:S01]  /*c5f0*/  LDSM.16.MT88.4 R124, [R210+0x2480] ;  /* 0x00248000d27c783b */ /* 0x000fe20000004200 */
[----:B------:R-:W-:Y:S02]  /*c600*/  FMUL.FTZ R99, R102, R99 ;  /* 0x0000006366637220 */ /* 0x000fe40000410000 */
[----:B------:R2:W3:Y:S01]  /*c610*/  MUFU.EX2 R246, R0 ;  /* 0x0000000000f67308 */ /* 0x0004e20000000800 */
[C---:B------:R-:W-:Y:S02]  /*c620*/  FMUL.FTZ R28, R101.reuse, R136 ;  /* 0x00000088651c7220 */ /* 0x040fe40000410000 */
[----:B------:R-:W-:Y:S02]  /*c630*/  FMUL.FTZ R29, R101, R137 ;  /* 0x00000089651d7220 */ /* 0x000fe40000410000 */
[--C-:B------:R-:W-:Y:S05]  /*c640*/  FFMA.FTZ R109, R199, c[0x0][0x2d0], -R110.reuse ;  /* 0x0000b400c76d7a23 */ /* 0x100fea000001086e */
[----:B------:R-:W-:Y:S01]  /*c650*/  MUFU.EX2 R181, R109 ;  /* 0x0000006d00b57308 */ /* 0x000fe20000000800 */
[----:B-1----:R-:W-:Y:S09]  /*c660*/  FFMA.FTZ R3, R172, c[0x0][0x2d0], -R110 ;  /* 0x0000b400ac037a23 */ /* 0x002ff2000001086e */
[----:B------:R1:W4:Y:S01]  /*c670*/  MUFU.EX2 R243, R3 ;  /* 0x0000000300f37308 */ /* 0x0003220000000800 */
[----:B--2---:R-:W-:Y:S01]  /*c680*/  FADD.FTZ R0, -R2, R100 ;  /* 0x0000006402007221 */ /* 0x004fe20000010100 */
[----:B---3--:R-:W-:Y:S01]  /*c690*/  F2FP.BF16.PACK_AB R115, R246, R247 ;  /* 0x000000f7f673723e */ /* 0x008fe200000010ff */
[----:B------:R-:W-:Y:S02]  /*c6a0*/  FFMA.FTZ R100, R177, c[0x0][0x2d0], -R160 ;  /* 0x0000b400b1647a23 */ /* 0x000fe400000108a0 */
[----:B------:R-:W-:Y:S05]  /*c6b0*/  FMUL.FTZ R0, R0, c[0x0][0x2d0] ;  /* 0x0000b40000007a20 */ /* 0x000fea0000410000 */
[----:B------:R2:W-:Y:S10]  /*c6c0*/  MUFU.EX2 R233, R100 ;  /* 0x0000006400e97308 */ /* 0x0005f40000000800 */
[----:B------:R-:W3:Y:S01]  /*c6d0*/  MUFU.EX2 R0, R0 ;  /* 0x0000000000007308 */ /* 0x000ee20000000800 */
[----:B-1----:R-:W-:Y:S01]  /*c6e0*/  FFMA.FTZ R3, R164, c[0x0][0x2d0], -R110 ;  /* 0x0000b400a4037a23 */ /* 0x002fe2000001086e */
[----:B----4-:R-:W-:Y:S01]  /*c6f0*/  F2FP.BF16.PACK_AB R116, R243, R242 ;  /* 0x000000f2f374723e */ /* 0x010fe200000010ff */
[----:B------:R-:W-:Y:S07]  /*c700*/  LDSM.16.MT88.4 R164, [R210+0x2c80] ;  /* 0x002c8000d2a4783b */ /* 0x000fee0000004200 */
[----:B------:R1:W-:Y:S01]  /*c710*/  MUFU.EX2 R244, R3 ;  /* 0x0000000300f47308 */ /* 0x0003e20000000800 */
[----:B--2---:R-:W-:Y:S09]  /*c720*/  FFMA.FTZ R100, R178, c[0x0][0x2d0], -R160 ;  /* 0x0000b400b2647a23 */ /* 0x004ff200000108a0 */
[----:B------:R2:W-:Y:S01]  /*c730*/  MUFU.EX2 R232, R100 ;  /* 0x0000006400e87308 */ /* 0x0005e20000000800 */
[C---:B---3--:R-:W-:Y:S02]  /*c740*/  FMUL.FTZ R10, R0.reuse, R118 ;  /* 0x00000076000a7220 */ /* 0x048fe40000410000 */
[C---:B------:R-:W-:Y:S02]  /*c750*/  FMUL.FTZ R11, R0.reuse, R119 ;  /* 0x00000077000b7220 */ /* 0x040fe40000410000 */
[C---:B------:R-:W-:Y:S02]  /*c760*/  FMUL.FTZ R14, R0.reuse, R122 ;  /* 0x0000007a000e7220 */ /* 0x040fe40000410000 */
[C---:B------:R-:W-:Y:S02]  /*c770*/  FMUL.FTZ R15, R0.reuse, R123 ;  /* 0x0000007b000f7220 */ /* 0x040fe40000410000 */
[C---:B------:R-:W-:Y:S01]  /*c780*/  FMUL.FTZ R26, R0.reuse, R134 ;  /* 0x00000086001a7220 */ /* 0x040fe20000410000 */
[----:B------:R-:W3:Y:S01]  /*c790*/  LDSM.16.MT88.4 R120, [R209+0x2480] ;  /* 0x00248000d178783b */ /* 0x000ee20000004200 */
[--C-:B-1----:R-:W-:Y:S02]  /*c7a0*/  FFMA.FTZ R3, R111, c[0x0][0x2d0], -R110.reuse ;  /* 0x0000b4006f037a23 */ /* 0x102fe4000001086e */
[C---:B------:R-:W-:Y:S02]  /*c7b0*/  FMUL.FTZ R27, R0.reuse, R135 ;  /* 0x00000087001b7220 */ /* 0x040fe40000410000 */
[----:B------:R-:W1:Y:S01]  /*c7c0*/  MUFU.EX2 R245, R3 ;  /* 0x0000000300f57308 */ /* 0x000e620000000800 */
[C---:B------:R-:W-:Y:S02]  /*c7d0*/  FMUL.FTZ R42, R0.reuse, R150 ;  /* 0x00000096002a7220 */ /* 0x040fe40000410000 */
[----:B------:R-:W-:Y:S01]  /*c7e0*/  LDSM.16.MT88.4 R132, [R209+0x2080] ;  /* 0x00208000d184783b */ /* 0x000fe20000004200 */
[----:B------:R-:W-:Y:S02]  /*c7f0*/  FMUL.FTZ R43, R0, R151 ;  /* 0x00000097002b7220 */ /* 0x000fe40000410000 */
[----:B--2---:R-:W-:Y:S02]  /*c800*/  FFMA.FTZ R100, R180, c[0x0][0x2d0], -R161 ;  /* 0x0000b400b4647a23 */ /* 0x004fe400000108a1 */
[C---:B------:R-:W-:Y:S02]  /*c810*/  FMUL.FTZ R46, R0.reuse, R154 ;  /* 0x0000009a002e7220 */ /* 0x040fe40000410000 */
[----:B------:R2:W-:Y:S01]  /*c820*/  MUFU.EX2 R231, R100 ;  /* 0x0000006400e77308 */ /* 0x0005e20000000800 */
[C---:B------:R-:W-:Y:S02]  /*c830*/  FMUL.FTZ R47, R0.reuse, R155 ;  /* 0x0000009b002f7220 */ /* 0x040fe40000410000 */
[C---:B------:R-:W-:Y:S02]  /*c840*/  FMUL.FTZ R58, R0.reuse, R58 ;  /* 0x0000003a003a7220 */ /* 0x040fe40000410000 */
[C---:B------:R-:W-:Y:S02]  /*c850*/  FMUL.FTZ R59, R0.reuse, R59 ;  /* 0x0000003b003b7220 */ /* 0x040fe40000410000 */
[C---:B------:R-:W-:Y:S02]  /*c860*/  FMUL.FTZ R62, R0.reuse, R62 ;  /* 0x0000003e003e7220 */ /* 0x040fe40000410000 */
[C---:B------:R-:W-:Y:S02]  /*c870*/  FMUL.FTZ R63, R0.reuse, R63 ;  /* 0x0000003f003f7220 */ /* 0x040fe40000410000 */
[C---:B------:R-:W-:Y:S02]  /*c880*/  FMUL.FTZ R74, R0.reuse, R74 ;  /* 0x0000004a004a7220 */ /* 0x040fe40000410000 */
[----:B------:R-:W-:Y:S01]  /*c890*/  FMUL.FTZ R75, R0, R75 ;  /* 0x0000004b004b7220 */ /* 0x000fe20000410000 */
[----:B-1----:R-:W-:Y:S01]  /*c8a0*/  F2FP.BF16.PACK_AB R118, R245, R244 ;  /* 0x000000f4f576723e */ /* 0x002fe200000010ff */
[----:B------:R-:W-:Y:S02]  /*c8b0*/  FMUL.FTZ R3, R2, c[0x0][0x2d0] ;  /* 0x0000b40002037a20 */ /* 0x000fe40000410000 */
[----:B------:R-:W-:Y:S02]  /*c8c0*/  FMUL.FTZ R78, R0, R78 ;  /* 0x0000004e004e7220 */ /* 0x000fe40000410000 */
[----:B------:R-:W-:Y:S02]  /*c8d0*/  FFMA.FTZ R4, R168, c[0x0][0x2d0], -R3 ;  /* 0x0000b400a8047a23 */ /* 0x000fe40000010803 */
[----:B------:R-:W-:Y:S02]  /*c8e0*/  FMUL.FTZ R79, R0, R79 ;  /* 0x0000004f004f7220 */ /* 0x000fe40000410000 */
[----:B------:R1:W-:Y:S01]  /*c8f0*/  MUFU.EX2 R238, R4 ;  /* 0x0000000400ee7308 */ /* 0x0003e20000000800 */
[----:B--2---:R-:W-:Y:S02]  /*c900*/  FFMA.FTZ R100, R182, c[0x0][0x2d0], -R161 ;  /* 0x0000b400b6647a23 */ /* 0x004fe400000108a1 */
[C---:B------:R-:W-:Y:S02]  /*c910*/  FMUL.FTZ R90, R0.reuse, R90 ;  /* 0x0000005a005a7220 */ /* 0x040fe40000410000 */
[C---:B------:R-:W-:Y:S02]  /*c920*/  FMUL.FTZ R91, R0.reuse, R91 ;  /* 0x0000005b005b7220 */ /* 0x040fe40000410000 */
[C---:B------:R-:W-:Y:S02]  /*c930*/  FMUL.FTZ R94, R0.reuse, R94 ;  /* 0x0000005e005e7220 */ /* 0x040fe40000410000 */
[C---:B------:R-:W-:Y:S01]  /*c940*/  FMUL.FTZ R95, R0.reuse, R95 ;  /* 0x0000005f005f7220 */ /* 0x040fe20000410000 */
[----:B------:R2:W-:Y:S01]  /*c950*/  MUFU.EX2 R230, R100 ;  /* 0x0000006400e67308 */ /* 0x0005e20000000800 */
[C---:B------:R-:W-:Y:S02]  /*c960*/  FMUL.FTZ R30, R0.reuse, R138 ;  /* 0x0000008a001e7220 */ /* 0x040fe40000410000 */
[----:B------:R-:W-:Y:S02]  /*c970*/  FMUL.FTZ R31, R0, R139 ;  /* 0x0000008b001f7220 */ /* 0x000fe40000410000 */
[--C-:B------:R-:W-:Y:S06]  /*c980*/  FFMA.FTZ R107, R107, c[0x0][0x2d0], -R3.reuse ;  /* 0x0000b4006b6b7a23 */ /* 0x100fec0000010803 */
[----:B------:R-:W-:Y:S01]  /*c990*/  MUFU.EX2 R107, R107 ;  /* 0x0000006b006b7308 */ /* 0x000fe20000000800 */
[--C-:B-1----:R-:W-:Y:S09]  /*c9a0*/  FFMA.FTZ R4, R174, c[0x0][0x2d0], -R3.reuse ;  /* 0x0000b400ae047a23 */ /* 0x102ff20000010803 */
[----:B------:R1:W4:Y:S01]  /*c9b0*/  MUFU.EX2 R239, R4 ;  /* 0x0000000400ef7308 */ /* 0x0003220000000800 */
[--C-:B--2---:R-:W-:Y:S09]  /*c9c0*/  FFMA.FTZ R100, R184, c[0x0][0x2d0], -R110.reuse ;  /* 0x0000b400b8647a23 */ /* 0x104ff2000001086e */
[----:B------:R2:W-:Y:S01]  /*c9d0*/  MUFU.EX2 R226, R100 ;  /* 0x0000006400e27308 */ /* 0x0005e20000000800 */
[--C-:B-1----:R-:W-:Y:S01]  /*c9e0*/  FFMA.FTZ R4, R171, c[0x0][0x2d0], -R3.reuse ;  /* 0x0000b400ab047a23 */ /* 0x102fe20000010803 */
[----:B----4-:R-:W-:Y:S08]  /*c9f0*/  F2FP.BF16.PACK_AB R117, R239, R238 ;  /* 0x000000eeef75723e */ /* 0x010ff000000010ff */
[----:B------:R1:W-:Y:S01]  /*ca00*/  MUFU.EX2 R240, R4 ;  /* 0x0000000400f07308 */ /* 0x0003e20000000800 */
[--C-:B--2---:R-:W-:Y:S09]  /*ca10*/  FFMA.FTZ R100, R183, c[0x0][0x2d0], -R110.reuse ;  /* 0x0000b400b7647a23 */ /* 0x104ff2000001086e */
[----:B------:R2:W-:Y:S01]  /*ca20*/  MUFU.EX2 R225, R100 ;  /* 0x0000006400e17308 */ /* 0x0005e20000000800 */
[--C-:B-1----:R-:W-:Y:S02]  /*ca30*/  FFMA.FTZ R4, R170, c[0x0][0x2d0], -R3.reuse ;  /* 0x0000b400aa047a23 */ /* 0x102fe40000010803 */
[----:B------:R-:W-:Y:S07]  /*ca40*/  LDSM.16.MT88.4 R168, [R209+0x3880] ;  /* 0x00388000d1a8783b */ /* 0x000fee0000004200 */
[----:B------:R1:W4:Y:S01]  /*ca50*/  MUFU.EX2 R241, R4 ;  /* 0x0000000400f17308 */ /* 0x0003220000000800 */
[--C-:B--2---:R-:W-:Y:S09]  /*ca60*/  FFMA.FTZ R100, R185, c[0x0][0x2d0], -R3.reuse ;  /* 0x0000b400b9647a23 */ /* 0x104ff20000010803 */
[----:B------:R2:W-:Y:S01]  /*ca70*/  MUFU.EX2 R224, R100 ;  /* 0x0000006400e07308 */ /* 0x0005e20000000800 */
[----:B-1----:R-:W-:Y:S01]  /*ca80*/  FMUL.FTZ R4, R103, R112 ;  /* 0x0000007067047220 */ /* 0x002fe20000410000 */
[----:B------:R-:W-:Y:S02]  /*ca90*/  F2FP.BF16.PACK_AB R112, R191, R252 ;  /* 0x000000fcbf70723e */ /* 0x000fe400000010ff */
[----:B----4-:R-:W-:Y:S05]  /*caa0*/  F2FP.BF16.PACK_AB R119, R241, R240 ;  /* 0x000000f0f177723e */ /* 0x010fea00000010ff */
[-C--:B------:R-:W-:Y:S05]  /*cab0*/  HMMA.16816.F32.BF16 R4, R112, R20.reuse, R4 ;  /* 0x000000147004723c */ /* 0x080fea0000041804 */
[--C-:B--2---:R-:W-:Y:S03]  /*cac0*/  FFMA.FTZ R100, R186, c[0x0][0x2d0], -R3.reuse ;  /* 0x0000b400ba647a23 */ /* 0x104fe60000010803 */
[C---:B------:R-:W-:Y:S01]  /*cad0*/  HMMA.16816.F32.BF16 R8, R116.reuse, R20, R8 ;  /* 0x000000147408723c */ /* 0x040fe20000041808 */
[----:B------:R1:W2:Y:S06]  /*cae0*/  MUFU.EX2 R207, R100 ;  /* 0x0000006400cf7308 */ /* 0x0002ac0000000800 */
[C---:B------:R-:W-:Y:S01]  /*caf0*/  FMUL.FTZ R20, R103.reuse, R128 ;  /* 0x0000008067147220 */ /* 0x040fe20000410000 */
[-C--:B------:R-:W-:Y:S04]  /*cb00*/  HMMA.16816.F32.BF16 R12, R116, R22.reuse, R12 ;  /* 0x00000016740c723c */ /* 0x080fe8000004180c */
[----:B------:R-:W-:Y:S04]  /*cb10*/  FMUL.FTZ R21, R103, R129 ;  /* 0x0000008167157220 */ /* 0x000fe80000410000 */
[C---:B------:R-:W-:Y:S07]  /*cb20*/  HMMA.16816.F32.BF16 R16, R112.reuse, R22, R16 ;  /* 0x000000167010723c */ /* 0x040fee0000041810 */
[----:B------:R-:W-:Y:S02]  /*cb30*/  FMUL.FTZ R22, R102, R130 ;  /* 0x0000008266167220 */ /* 0x000fe40000410000 */
[----:B-1----:R-:W-:Y:S03]  /*cb40*/  FFMA.FTZ R100, R192, c[0x0][0x2d0], -R110 ;  /* 0x0000b400c0647a23 */ /* 0x002fe6000001086e */
[C---:B------:R-:W-:Y:S01]  /*cb50*/  FMUL.FTZ R23, R102.reuse, R131 ;  /* 0x0000008366177220 */ /* 0x040fe20000410000 */
[----:B------:R1:W-:Y:S01]  /*cb60*/  MUFU.EX2 R206, R100 ;  /* 0x0000006400ce7308 */ /* 0x0003e20000000800 */
[----:B------:R-:W-:Y:S05]  /*cb70*/  LDSM.16.MT88.4 R128, [R210+0x1c80] ;  /* 0x001c8000d280783b */ /* 0x000fea0000004200 */
[-C--:B------:R-:W-:Y:S08]  /*cb80*/  HMMA.16816.F32.BF16 R20, R112, R36.reuse, R20 ;  /* 0x000000247014723c */ /* 0x080ff00000041814 */
[C---:B------:R-:W-:Y:S07]  /*cb90*/  HMMA.16816.F32.BF16 R24, R116.reuse, R36, R24 ;  /* 0x000000247418723c */ /* 0x040fee0000041818 */
[----:B------:R-:W-:Y:S01]  /*cba0*/  FFMA.FTZ R36, R175, c[0x0][0x2d0], -R160 ;  /* 0x0000b400af247a23 */ /* 0x000fe200000108a0 */
[-C--:B------:R-:W-:Y:S01]  /*cbb0*/  HMMA.16816.F32.BF16 R28, R116, R38.reuse, R28 ;  /* 0x00000026741c723c */ /* 0x080fe2000004181c */
[----:B------:R-:W-:Y:S02]  /*cbc0*/  LDSM.16.MT88.4 R172, [R210+0x3880] ;  /* 0x00388000d2ac783b */ /* 0x000fe40000004200 */
[----:B------:R4:W-:Y:S01]  /*cbd0*/  MUFU.EX2 R237, R36 ;  /* 0x0000002400ed7308 */ /* 0x0009e20000000800 */
[----:B-1----:R-:W-:Y:S02]  /*cbe0*/  FFMA.FTZ R100, R187, c[0x0][0x2d0], -R110 ;  /* 0x0000b400bb647a23 */ /* 0x002fe4000001086e */
[C---:B------:R-:W-:Y:S02]  /*cbf0*/  FMUL.FTZ R37, R103.reuse, R145 ;  /* 0x0000009167257220 */ /* 0x040fe40000410000 */
[C---:B------:R-:W-:Y:S05]  /*cc00*/  HMMA.16816.F32.BF16 R32, R112.reuse, R38, R32 ;  /* 0x000000267020723c */ /* 0x040fea0000041820 */
[----:B------:R1:W5:Y:S02]  /*cc10*/  MUFU.EX2 R205, R100 ;  /* 0x0000006400cd7308 */ /* 0x0003640000000800 */
[C---:B------:R-:W-:Y:S02]  /*cc20*/  FMUL.FTZ R38, R102.reuse, R146 ;  /* 0x0000009266267220 */ /* 0x040fe40000410000 */
[----:B------:R-:W-:Y:S03]  /*cc30*/  FMUL.FTZ R39, R102, R147 ;  /* 0x0000009366277220 */ /* 0x000fe60000410000 */
[----:B----4-:R-:W-:Y:S07]  /*cc40*/  FMUL.FTZ R36, R103, R144 ;  /* 0x0000009067247220 */ /* 0x010fee0000410000 */
[-C--:B---3--:R-:W-:Y:S03]  /*cc50*/  HMMA.16816.F32.BF16 R36, R112, R120.reuse, R36 ;  /* 0x000000787024723c */ /* 0x088fe60000041824 */
[--C-:B-1----:R-:W-:Y:S04]  /*cc60*/  FFMA.FTZ R100, R193, c[0x0][0x2d0], -R3.reuse ;  /* 0x0000b400c1647a23 */ /* 0x102fe80000010803 */
[----:B------:R1:W-:Y:S01]  /*cc70*/  MUFU.EX2 R204, R100 ;  /* 0x0000006400cc7308 */ /* 0x0003e20000000800 */
[C---:B------:R-:W-:Y:S08]  /*cc80*/  HMMA.16816.F32.BF16 R40, R116.reuse, R120, R40 ;  /* 0x000000787428723c */ /* 0x040ff00000041828 */
[-C--:B------:R-:W-:Y:S08]  /*cc90*/  HMMA.16816.F32.BF16 R44, R116, R122.reuse, R44 ;  /* 0x0000007a742c723c */ /* 0x080ff0000004182c */
[C---:B------:R-:W-:Y:S01]  /*cca0*/  HMMA.16816.F32.BF16 R48, R112.reuse, R122, R48 ;  /* 0x0000007a7030723c */ /* 0x040fe20000041830 */
[----:B------:R-:W3:Y:S03]  /*ccb0*/  LDSM.16.MT88.4 R120, [R209+0x3080] ;  /* 0x00308000d178783b */ /* 0x000ee60000004200 */
[----:B-1----:R-:W-:Y:S04]  /*ccc0*/  FFMA.FTZ R100, R194, c[0x0][0x2d0], -R3 ;  /* 0x0000b400c2647a23 */ /* 0x002fe80000010803 */
[-C--:B------:R-:W-:Y:S01]  /*ccd0*/  HMMA.16816.F32.BF16 R52, R112, R124.reuse, R52 ;  /* 0x0000007c7034723c */ /* 0x080fe20000041834 */
[----:B------:R1:W4:Y:S03]  /*cce0*/  MUFU.EX2 R193, R100 ;  /* 0x0000006400c17308 */ /* 0x0003260000000800 */
[----:B------:R-:W-:Y:S04]  /*ccf0*/  MOV R194, R191 ;  /* 0x000000bf00c27202 */ /* 0x000fe80000000f00 */
[C---:B------:R-:W-:Y:S08]  /*cd00*/  HMMA.16816.F32.BF16 R56, R116.reuse, R124, R56 ;  /* 0x0000007c7438723c */ /* 0x040ff00000041838 */
[-C--:B------:R-:W-:Y:S08]  /*cd10*/  HMMA.16816.F32.BF16 R60, R116, R126.reuse, R60 ;  /* 0x0000007e743c723c */ /* 0x080ff0000004183c */
[C---:B------:R-:W-:Y:S01]  /*cd20*/  HMMA.16816.F32.BF16 R64, R112.reuse, R126, R64 ;  /* 0x0000007e7040723c */ /* 0x040fe20000041840 */
[----:B------:R-:W2:Y:S03]  /*cd30*/  LDSM.16.MT88.4 R124, [R210+0x3080] ;  /* 0x00308000d27c783b */ /* 0x000ea60000004200 */
[--C-:B-1----:R-:W-:Y:S04]  /*cd40*/  FFMA.FTZ R100, R195, c[0x0][0x2d0], -R160.reuse ;  /* 0x0000b400c3647a23 */ /* 0x102fe800000108a0 */
[----:B------:R1:W-:Y:S01]  /*cd50*/  MUFU.EX2 R191, R100 ;  /* 0x0000006400bf7308 */ /* 0x0003e20000000800 */
[-C--:B---3--:R-:W-:Y:S01]  /*cd60*/  HMMA.16816.F32.BF16 R68, R112, R120.reuse, R68 ;  /* 0x000000787044723c */ /* 0x088fe20000041844 */
[----:B------:R-:W3:Y:S07]  /*cd70*/  LDL.LU R195, [R1+0x14] ;  /* 0x0000140001c37983 */ /* 0x000eee0000300800 */
[C---:B------:R-:W-:Y:S08]  /*cd80*/  HMMA.16816.F32.BF16 R72, R116.reuse, R120, R72 ;  /* 0x000000787448723c */ /* 0x040ff00000041848 */
[-C--:B------:R-:W-:Y:S04]  /*cd90*/  HMMA.16816.F32.BF16 R76, R116, R122.reuse, R76 ;  /* 0x0000007a744c723c */ /* 0x080fe8000004184c */
[--C-:B-1----:R-:W-:Y:S04]  /*cda0*/  FFMA.FTZ R100, R196, c[0x0][0x2d0], -R160.reuse ;  /* 0x0000b400c4647a23 */ /* 0x102fe800000108a0 */
[C---:B------:R-:W-:Y:S01]  /*cdb0*/  HMMA.16816.F32.BF16 R80, R112.reuse, R122, R80 ;  /* 0x0000007a7050723c */ /* 0x040fe20000041850 */
[----:B------:R-:W1:Y:S01]  /*cdc0*/  LDSM.16.MT88.4 R120, [R209+0x1c80] ;  /* 0x001c8000d178783b */ /* 0x000e620000004200 */
[----:B------:R4:W-:Y:S06]  /*cdd0*/  MUFU.EX2 R192, R100 ;  /* 0x0000006400c07308 */ /* 0x0009ec0000000800 */
[-C--:B--2---:R-:W-:Y:S01]  /*cde0*/  HMMA.16816.F32.BF16 R84, R112, R124.reuse, R84 ;  /* 0x0000007c7054723c */ /* 0x084fe20000041854 */
[----:B------:R-:W2:Y:S07]  /*cdf0*/  LDL.LU R196, [R1+0x10] ;  /* 0x0000100001c47983 */ /* 0x000eae0000300800 */
[C---:B------:R-:W-:Y:S08]  /*ce00*/  HMMA.16816.F32.BF16 R88, R116.reuse, R124, R88 ;  /* 0x0000007c7458723c */ /* 0x040ff00000041858 */
[-C--:B------:R-:W-:Y:S04]  /*ce10*/  HMMA.16816.F32.BF16 R92, R116, R126.reuse, R92 ;  /* 0x0000007e745c723c */ /* 0x080fe8000004185c */
[--C-:B----4-:R-:W-:Y:S02]  /*ce20*/  FFMA.FTZ R100, R197, c[0x0][0x2d0], -R161.reuse ;  /* 0x0000b400c5647a23 */ /* 0x110fe400000108a1 */
[----:B------:R-:W4:Y:S01]  /*ce30*/  LDL.LU R197, [R1+0x8] ;  /* 0x0000080001c57983 */ /* 0x000f220000300800 */
[----:B------:R-:W-:Y:S01]  /*ce40*/  F2FP.BF16.PACK_AB R116, R225, R226 ;  /* 0x000000e2e174723e */ /* 0x000fe200000010ff */
[----:B------:R-:W-:Y:S01]  /*ce50*/  HMMA.16816.F32.BF16 R96, R112, R126, R96 ;  /* 0x0000007e7060723c */ /* 0x000fe20000041860 */
[----:B------:R1:W-:Y:S01]  /*ce60*/  MUFU.EX2 R187, R100 ;  /* 0x0000006400bb7308 */ /* 0x0003e20000000800 */
[----:B------:R-:W1:Y:S02]  /*ce70*/  LDSM.16.MT88.4 R124, [R209+0x2880] ;  /* 0x00288000d17c783b */ /* 0x000e640000004200 */
[----:B------:R-:W-:Y:S02]  /*ce80*/  F2FP.BF16.PACK_AB R117, R207, R224 ;  /* 0x000000e0cf75723e */ /* 0x000fe400000010ff */
[----:B-----5:R-:W-:Y:S02]  /*ce90*/  F2FP.BF16.PACK_AB R118, R205, R206 ;  /* 0x000000cecd76723e */ /* 0x020fe400000010ff */
[----:B------:R-:W-:Y:S04]  /*cea0*/  F2FP.BF16.PACK_AB R112, R236, R237 ;  /* 0x000000edec70723e */ /* 0x000fe800000010ff */
[----:B------:R-:W-:Y:S02]  /*ceb0*/  F2FP.BF16.PACK_AB R113, R234, R235 ;  /* 0x000000ebea71723e */ /* 0x000fe400000010ff */
[----:B------:R-:W-:Y:S02]  /*cec0*/  F2FP.BF16.PACK_AB R114, R232, R233 ;  /* 0x000000e9e872723e */ /* 0x000fe400000010ff */
[----:B------:R-:W-:Y:S02]  /*ced0*/  F2FP.BF16.PACK_AB R115, R230, R231 ;  /* 0x000000e7e673723e */ /* 0x000fe400000010ff */
[----:B------:R-:W-:Y:S05]  /*cee0*/  F2FP.BF16.PACK_AB R119, R193, R204 ;  /* 0x000000ccc177723e */ /* 0x000fea00000010ff */
[-C--:B-1----:R-:W-:Y:S03]  /*cef0*/  HMMA.16816.F32.BF16 R4, R112, R120.reuse, R4 ;  /* 0x000000787004723c */ /* 0x082fe60000041804 */
[--C-:B------:R-:W-:Y:S02]  /*cf00*/  FFMA.FTZ R100, R198, c[0x0][0x2d0], -R161.reuse ;  /* 0x0000b400c6647a23 */ /* 0x100fe400000108a1 */
[----:B------:R-:W5:Y:S02]  /*cf10*/  LDL.LU R198, [R1+0xc] ;  /* 0x00000c0001c67983 */ /* 0x000f640000300800 */
[----:B------:R1:W1:Y:S01]  /*cf20*/  MUFU.EX2 R186, R100 ;  /* 0x0000006400ba7308 */ /* 0x0002620000000800 */
[C---:B------:R-:W-:Y:S08]  /*cf30*/  HMMA.16816.F32.BF16 R8, R116.reuse, R120, R8 ;  /* 0x000000787408723c */ /* 0x040ff00000041808 */
[-C--:B------:R-:W-:Y:S08]  /*cf40*/  HMMA.16816.F32.BF16 R12, R116, R122.reuse, R12 ;  /* 0x0000007a740c723c */ /* 0x080ff0000004180c */
[C---:B------:R-:W-:Y:S01]  /*cf50*/  HMMA.16816.F32.BF16 R16, R112.reuse, R122, R16 ;  /* 0x0000007a7010723c */ /* 0x040fe20000041810 */
[----:B------:R-:W1:Y:S03]  /*cf60*/  LDSM.16.MT88.4 R120, [R210+0x2880] ;  /* 0x00288000d278783b */ /* 0x000e660000004200 */
[--C-:B-1----:R-:W-:Y:S04]  /*cf70*/  FFMA.FTZ R100, R162, c[0x0][0x2d0], -R160.reuse ;  /* 0x0000b400a2647a23 */ /* 0x102fe800000108a0 */
[-C--:B------:R-:W-:Y:S01]  /*cf80*/  HMMA.16816.F32.BF16 R20, R112, R128.reuse, R20 ;  /* 0x000000807014723c */ /* 0x080fe20000041814 */
[----:B------:R1:W-:Y:S03]  /*cf90*/  MUFU.EX2 R185, R100 ;  /* 0x0000006400b97308 */ /* 0x0003e60000000800 */
[----:B------:R-:W-:Y:S04]  /*cfa0*/  F2FP.BF16.PACK_AB R109, R186, R187 ;  /* 0x000000bbba6d723e */ /* 0x000fe800000010ff */
[C---:B------:R-:W-:Y:S08]  /*cfb0*/  HMMA.16816.F32.BF16 R24, R116.reuse, R128, R24 ;  /* 0x000000807418723c */ /* 0x040ff00000041818 */
[-C--:B------:R-:W-:Y:S08]  /*cfc0*/  HMMA.16816.F32.BF16 R28, R116, R130.reuse, R28 ;  /* 0x00000082741c723c */ /* 0x080ff0000004181c */
[C---:B------:R-:W-:Y:S01]  /*cfd0*/  HMMA.16816.F32.BF16 R32, R112.reuse, R130, R32 ;  /* 0x000000827020723c */ /* 0x040fe20000041820 */
[----:B------:R-:W1:Y:S03]  /*cfe0*/  LDSM.16.MT88.4 R128, [R209+0x3480] ;  /* 0x00348000d180783b */ /* 0x000e660000004200 */
[----:B-1----:R-:W-:Y:S04]  /*cff0*/  FFMA.FTZ R100, R163, c[0x0][0x2d0], -R160 ;  /* 0x0000b400a3647a23 */ /* 0x002fe800000108a0 */
[-C--:B------:R-:W-:Y:S01]  /*d000*/  HMMA.16816.F32.BF16 R36, R112, R124.reuse, R36 ;  /* 0x0000007c7024723c */ /* 0x080fe20000041824 */
[----:B------:R1:W-:Y:S07]  /*d010*/  MUFU.EX2 R184, R100 ;  /* 0x0000006400b87308 */ /* 0x0003ee0000000800 */
[C---:B------:R-:W-:Y:S08]  /*d020*/  HMMA.16816.F32.BF16 R40, R116.reuse, R124, R40 ;  /* 0x0000007c7428723c */ /* 0x040ff00000041828 */
[-C--:B------:R-:W-:Y:S08]  /*d030*/  HMMA.16816.F32.BF16 R44, R116, R126.reuse, R44 ;  /* 0x0000007e742c723c */ /* 0x080ff0000004182c */
[C---:B------:R-:W-:Y:S01]  /*d040*/  HMMA.16816.F32.BF16 R48, R112.reuse, R126, R48 ;  /* 0x0000007e7030723c */ /* 0x040fe20000041830 */
[----:B------:R-:W1:Y:S03]  /*d050*/  LDSM.16.MT88.4 R124, [R210+0x3480] ;  /* 0x00348000d27c783b */ /* 0x000e660000004200 */
[--C-:B-1----:R-:W-:Y:S04]  /*d060*/  FFMA.FTZ R100, R188, c[0x0][0x2d0], -R161.reuse ;  /* 0x0000b400bc647a23 */ /* 0x102fe800000108a1 */
[-C--:B------:R-:W-:Y:S01]  /*d070*/  HMMA.16816.F32.BF16 R52, R112, R120.reuse, R52 ;  /* 0x000000787034723c */ /* 0x080fe20000041834 */
[----:B------:R1:W-:Y:S01]  /*d080*/  MUFU.EX2 R183, R100 ;  /* 0x0000006400b77308 */ /* 0x0003e20000000800 */
[----:B------:R-:W5:Y:S06]  /*d090*/  LDL R188, [R1+0x58] ;  /* 0x0000580001bc7983 */ /* 0x000f6c0000100800 */
[C---:B------:R-:W-:Y:S08]  /*d0a0*/  HMMA.16816.F32.BF16 R56, R116.reuse, R120, R56 ;  /* 0x000000787438723c */ /* 0x040ff00000041838 */
[-C--:B------:R-:W-:Y:S08]  /*d0b0*/  HMMA.16816.F32.BF16 R60, R116, R122.reuse, R60 ;  /* 0x0000007a743c723c */ /* 0x080ff0000004183c */
[C---:B------:R-:W-:Y:S04]  /*d0c0*/  HMMA.16816.F32.BF16 R64, R112.reuse, R122, R64 ;  /* 0x0000007a7040723c */ /* 0x040fe80000041840 */
[----:B-1----:R-:W-:Y:S04]  /*d0d0*/  FFMA.FTZ R100, R189, c[0x0][0x2d0], -R161 ;  /* 0x0000b400bd647a23 */ /* 0x002fe800000108a1 */
[-C--:B------:R-:W-:Y:S01]  /*d0e0*/  HMMA.16816.F32.BF16 R68, R112, R128.reuse, R68 ;  /* 0x000000807044723c */ /* 0x080fe20000041844 */
[----:B------:R1:W1:Y:S07]  /*d0f0*/  MUFU.EX2 R182, R100 ;  /* 0x0000006400b67308 */ /* 0x00026e0000000800 */
[C---:B------:R-:W-:Y:S08]  /*d100*/  HMMA.16816.F32.BF16 R72, R116.reuse, R128, R72 ;  /* 0x000000807448723c */ /* 0x040ff00000041848 */
[-C--:B------:R-:W-:Y:S08]  /*d110*/  HMMA.16816.F32.BF16 R76, R116, R130.reuse, R76 ;  /* 0x00000082744c723c */ /* 0x080ff0000004184c */
[C---:B------:R-:W-:Y:S04]  /*d120*/  HMMA.16816.F32.BF16 R80, R112.reuse, R130, R80 ;  /* 0x000000827050723c */ /* 0x040fe80000041850 */
[----:B-1----:R-:W-:Y:S01]  /*d130*/  FFMA.FTZ R100, R200, c[0x0][0x2d0], -R110 ;  /* 0x0000b400c8647a23 */ /* 0x002fe2000001086e */
[----:B------:R-:W-:Y:S03]  /*d140*/  F2FP.BF16.PACK_AB R111, R182, R183 ;  /* 0x000000b7b66f723e */ /* 0x000fe600000010ff */
[-C--:B------:R-:W-:Y:S01]  /*d150*/  HMMA.16816.F32.BF16 R84, R112, R124.reuse, R84 ;  /* 0x0000007c7054723c */ /* 0x080fe20000041854 */
[----:B------:R1:W1:Y:S07]  /*d160*/  MUFU.EX2 R180, R100 ;  /* 0x0000006400b47308 */ /* 0x00026e0000000800 */
[C---:B------:R-:W-:Y:S08]  /*d170*/  HMMA.16816.F32.BF16 R88, R116.reuse, R124, R88 ;  /* 0x0000007c7458723c */ /* 0x040ff00000041858 */
[-C--:B------:R-:W-:Y:S08]  /*d180*/  HMMA.16816.F32.BF16 R92, R116, R126.reuse, R92 ;  /* 0x0000007e745c723c */ /* 0x080ff0000004185c */
[----:B------:R-:W-:Y:S04]  /*d190*/  HMMA.16816.F32.BF16 R96, R112, R126, R96 ;  /* 0x0000007e7060723c */ /* 0x000fe80000041860 */
[--C-:B-1----:R-:W-:Y:S01]  /*d1a0*/  FFMA.FTZ R100, R201, c[0x0][0x2d0], -R3.reuse ;  /* 0x0000b400c9647a23 */ /* 0x102fe20000010803 */
[----:B------:R-:W-:Y:S03]  /*d1b0*/  F2FP.BF16.PACK_AB R160, R180, R181 ;  /* 0x000000b5b4a0723e */ /* 0x000fe600000010ff */
[----:B------:R1:W-:Y:S04]  /*d1c0*/  MUFU.EX2 R179, R100 ;  /* 0x0000006400b37308 */ /* 0x0003e80000000800 */
[--C-:B-1----:R-:W-:Y:S02]  /*d1d0*/  FFMA.FTZ R100, R202, c[0x0][0x2d0], -R3.reuse ;  /* 0x0000b400ca647a23 */ /* 0x102fe40000010803 */
[----:B------:R-:W-:Y:S01]  /*d1e0*/  FFMA.FTZ R3, R108, c[0x0][0x2d0], -R3 ;  /* 0x0000b4006c037a23 */ /* 0x000fe20000010803 */
[----:B------:R-:W-:Y:S03]  /*d1f0*/  F2FP.BF16.PACK_AB R108, R192, R191 ;  /* 0x000000bfc06c723e */ /* 0x000fe600000010ff */
[----:B------:R1:W1:Y:S01]  /*d200*/  MUFU.EX2 R178, R100 ;  /* 0x0000006400b27308 */ /* 0x0002620000000800 */
[----:B---3--:R-:W-:Y:S04]  /*d210*/  FFMA.FTZ R0, R0, R195, R238 ;  /* 0x000000c300007223 */ /* 0x008fe800000100ee */
[----:B------:R-:W-:Y:S04]  /*d220*/  FADD.FTZ R0, R239, R0 ;  /* 0x00000000ef007221 */ /* 0x000fe80000010000 */
[----:B------:R-:W-:Y:S02]  /*d230*/  FADD.FTZ R0, R240, R0 ;  /* 0x00000000f0007221 */ /* 0x000fe40000010000 */
[----:B-1----:R-:W-:Y:S01]  /*d240*/  FFMA.FTZ R100, R203, c[0x0][0x2d0], -R110 ;  /* 0x0000b400cb647a23 */ /* 0x002fe2000001086e */
[----:B------:R-:W-:Y:S03]  /*d250*/  F2FP.BF16.PACK_AB R161, R178, R179 ;  /* 0x000000b3b2a1723e */ /* 0x000fe600000010ff */
[----:B------:R1:W-:Y:S01]  /*d260*/  MUFU.EX2 R177, R100 ;  /* 0x0000006400b17308 */ /* 0x0003e20000000800 */
[----:B--2---:R-:W-:Y:S02]  /*d270*/  FFMA.FTZ R101, R101, R196, R242 ;  /* 0x000000c465657223 */ /* 0x004fe400000100f2 */
[----:B-1----:R-:W-:Y:S01]  /*d280*/  FFMA.FTZ R100, R190, c[0x0][0x2d0], -R110 ;  /* 0x0000b400be647a23 */ /* 0x002fe2000001086e */
[----:B------:R-:W-:Y:S01]  /*d290*/  F2FP.BF16.PACK_AB R110, R184, R185 ;  /* 0x000000b9b86e723e */ /* 0x000fe200000010ff */
[----:B----4-:R-:W-:Y:S05]  /*d2a0*/  FFMA.FTZ R102, R102, R197, R248 ;  /* 0x000000c566667223 */ /* 0x010fea00000100f8 */
[----:B------:R-:W1:Y:S01]  /*d2b0*/  MUFU.EX2 R176, R100 ;  /* 0x0000006400b07308 */ /* 0x000e620000000800 */
[-C--:B------:R-:W-:Y:S09]  /*d2c0*/  HMMA.16816.F32.BF16 R112, R108, R132.reuse, R4 ;  /* 0x000000846c70723c */ /* 0x080ff20000041804 */
[----:B------:R-:W2:Y:S03]  /*d2d0*/  MUFU.EX2 R100, R3 ;  /* 0x0000000300647308 */ /* 0x000ea60000000800 */
[----:B------:R-:W-:Y:S02]  /*d2e0*/  FADD.FTZ R4, R241, R0 ;  /* 0x00000000f1047221 */ /* 0x000fe40000010000 */
[----:B------:R-:W-:Y:S02]  /*d2f0*/  FADD.FTZ R5, R249, R102 ;  /* 0x00000066f9057221 */ /* 0x000fe40000010000 */
[----:B------:R-:W-:Y:S02]  /*d300*/  FADD.FTZ R4, R224, R4 ;  /* 0x00000004e0047221 */ /* 0x000fe40000010000 */
[----:B------:R-:W-:Y:S02]  /*d310*/  FADD.FTZ R5, R247, R5 ;  /* 0x00000005f7057221 */ /* 0x000fe40000010000 */
[----:B------:R-:W-:Y:S02]  /*d320*/  FADD.FTZ R7, R207, R4 ;  /* 0x00000004cf077221 */ /* 0x000fe40000010000 */
[----:B------:R-:W-:Y:S01]  /*d330*/  FADD.FTZ R5, R246, R5 ;  /* 0x00000005f6057221 */ /* 0x000fe20000010000 */
[----:B-1----:R-:W-:Y:S03]  /*d340*/  F2FP.BF16.PACK_AB R162, R176, R177 ;  /* 0x000000b1b0a2723e */ /* 0x002fe600000010ff */
[----:B------:R-:W-:Y:S02]  /*d350*/  FADD.FTZ R0, R235, R5 ;  /* 0x00000005eb007221 */ /* 0x000fe40000010000 */
[----:B-----5:R-:W-:Y:S02]  /*d360*/  FFMA.FTZ R103, R103, R198, R252 ;  /* 0x000000c667677223 */ /* 0x020fe400000100fc */
[----:B------:R-:W-:Y:S01]  /*d370*/  FADD.FTZ R0, R234, R0 ;  /* 0x00000000ea007221 */ /* 0x000fe20000010000 */
[----:B--2---:R-:W-:Y:S03]  /*d380*/  F2FP.BF16.PACK_AB R163, R100, R107 ;  /* 0x0000006b64a3723e */ /* 0x004fe600000010ff */
[----:B------:R-:W-:Y:S02]  /*d390*/  FADD.FTZ R5, R231, R0 ;  /* 0x00000000e7057221 */ /* 0x000fe40000010000 */
[----:B------:R-:W-:Y:S02]  /*d3a0*/  FADD.FTZ R3, R194, R103 ;  /* 0x00000067c2037221 */ /* 0x000fe40000010000 */
[----:B------:R-:W-:Y:S01]  /*d3b0*/  FADD.FTZ R5, R230, R5 ;  /* 0x00000005e6057221 */ /* 0x000fe20000010000 */
[C---:B------:R-:W-:Y:S04]  /*d3c0*/  HMMA.16816.F32.BF16 R116, R160.reuse, R132, R8 ;  /* 0x00000084a074723c */ /* 0x040fe80000041808 */
[----:B------:R-:W-:Y:S03]  /*d3d0*/  FADD.FTZ R3, R250, R3 ;  /* 0x00000003fa037221 */ /* 0x000fe60000010000 */
        /* <DEDUP_REMOVED lines=29> */
[----:B------:R-:W-:Y:S01]  /*d5b0*/  FADD.FTZ R4, R206, R8 ;  /* 0x00000008ce047221 */ /* 0x000fe20000010000 */
[C---:B------:R-:W-:Y:S02]  /*d5c0*/  ISETP.GT.AND P0, PT, R222.reuse, R188, PT ;  /* 0x000000bcde00720c */ /* 0x040fe40003f04270 */
[----:B------:R-:W-:Y:S01]  /*d5d0*/  IADD3 R222, R222, -0x1, RZ ;  /* 0xffffffffdede7810 */ /* 0x000fe20007ffe0ff */
[-C--:B------:R-:W-:Y:S04]  /*d5e0*/  HMMA.16816.F32.BF16 R52, R108, R164.reuse, R52 ;  /* 0x000000a46c34723c */ /* 0x080fe80000041834 */
[----:B------:R-:W-:Y:S04]  /*d5f0*/  FADD.FTZ R4, R205, R4 ;  /* 0x00000004cd047221 */ /* 0x000fe80000010000 */
[C---:B------:R-:W-:Y:S04]  /*d600*/  HMMA.16816.F32.BF16 R56, R160.reuse, R164, R56 ;  /* 0x000000a4a038723c */ /* 0x040fe80000041838 */
[----:B------:R-:W-:Y:S04]  /*d610*/  FADD.FTZ R4, R181, R4 ;  /* 0x00000004b5047221 */ /* 0x000fe80000010000 */
        /* <DEDUP_REMOVED lines=11> */
[----:B------:R-:W-:Y:S01]  /*d6d0*/  FADD.FTZ R0, R100, R0 ;  /* 0x0000000064007221 */ /* 0x000fe20000010000 */
[----:B------:R-:W-:Y:S01]  /*d6e0*/  MOV R100, R2 ;  /* 0x0000000200647202 */ /* 0x000fe20000000f00 */
[-C--:B------:R-:W-:Y:S01]  /*d6f0*/  HMMA.16816.F32.BF16 R76, R160, R170.reuse, R76 ;  /* 0x000000aaa04c723c */ /* 0x080fe2000004184c */
[----:B------:R1:W-:Y:S04]  /*d700*/  STL [R1+0xc], R5 ;  /* 0x00000c0501007387 */ /* 0x0003e80000100800 */
[----:B------:R1:W-:Y:S03]  /*d710*/  STL [R1+0x8], R4 ;  /* 0x0000080401007387 */ /* 0x0003e60000100800 */
[C---:B------:R-:W-:Y:S01]  /*d720*/  HMMA.16816.F32.BF16 R80, R108.reuse, R170, R80 ;  /* 0x000000aa6c50723c */ /* 0x040fe20000041850 */
[----:B------:R1:W-:Y:S04]  /*d730*/  STL [R1+0x10], R3 ;  /* 0x0000100301007387 */ /* 0x0003e80000100800 */
[----:B------:R1:W-:Y:S03]  /*d740*/  STL [R1+0x14], R0 ;  /* 0x0000140001007387 */ /* 0x0003e60000100800 */
[-C--:B------:R-:W-:Y:S08]  /*d750*/  HMMA.16816.F32.BF16 R84, R108, R172.reuse, R84 ;  /* 0x000000ac6c54723c */ /* 0x080ff00000041854 */
[C---:B------:R-:W-:Y:S08]  /*d760*/  HMMA.16816.F32.BF16 R88, R160.reuse, R172, R88 ;  /* 0x000000aca058723c */ /* 0x040ff00000041858 */
[-C--:B------:R-:W-:Y:S08]  /*d770*/  HMMA.16816.F32.BF16 R92, R160, R174.reuse, R92 ;  /* 0x000000aea05c723c */ /* 0x080ff0000004185c */
[----:B------:R-:W-:Y:S01]  /*d780*/  HMMA.16816.F32.BF16 R96, R108, R174, R96 ;  /* 0x000000ae6c60723c */ /* 0x000fe20000041860 */
[----:B-1----:R-:W-:-:S07]  /*d790*/  @P0 BRA `(.L_x_311) ;  /* 0xffffcef000000947 */ /* 0x002fce000383ffff */
.L_x_308:
[----:B------:R-:W2:Y:S02]  /*d7a0*/  LDL R0, [R1+0x48] ;  /* 0x0000480001007983 */ /* 0x000ea40000100800 */
[----:B--2---:R-:W-:-:S13]  /*d7b0*/  ISETP.GE.AND P0, PT, R222, R0, PT ;  /* 0x00000000de00720c */ /* 0x004fda0003f06270 */
[----:B------:R-:W-:Y:S05]  /*d7c0*/  @!P0 BRA `(.L_x_312) ;  /* 0x0000454000008947 */ /* 0x000fea0003800000 */
[----:B------:R-:W2:Y:S01]  /*d7d0*/  LDL.64 R10, [R1+0x40] ;  /* 0x00004000010a7983 */ /* 0x000ea20000100a00 */
[----:B------:R-:W-:-:S03]  /*d7e0*/  ULDC.64 UR4, c[0x0][0x208] ;  /* 0x0000820000047ab9 */ /* 0x000fc60000000a00 */
[----:B------:R-:W3:Y:S04]  /*d7f0*/  LDL.64 R8, [R1+0x38] ;  /* 0x0000380001087983 */ /* 0x000ee80000100a00 */
[----:B------:R-:W4:Y:S04]  /*d800*/  LDL.64 R4, [R1+0x30] ;  /* 0x0000300001047983 */ /* 0x000f280000100a00 */
[----:B-1----:R-:W5:Y:S01]  /*d810*/  LDL.64 R2, [R1+0x28] ;  /* 0x0000280001027983 */ /* 0x002f620000100a00 */
[----:B------:R-:W-:Y:S01]  /*d820*/  UIMAD.WIDE.U32 UR10, UR4, 0x30, URZ ;  /* 0x00000030040a78a5 */ /* 0x000fe2000f8e003f */
[----:B------:R-:W-:Y:S01]  /*d830*/  IMAD.MOV.U32 R103, RZ, RZ, R105 ;  /* 0x000000ffff677224 */ /* 0x000fe200078e0069 */
[----:B------:R-:W-:Y:S01]  /*d840*/  UIMAD UR5, UR5, 0x30, URZ ;  /* 0x00000030050578a4 */ /* 0x000fe2000f8e023f */
[----:B------:R-:W1:Y:S01]  /*d850*/  S2R R6, SR_TID.X ;  /* 0x0000000000067919 */ /* 0x000e620000002100 */
[----:B------:R-:W-:-:S02]  /*d860*/  IMAD.MOV.U32 R102, RZ, RZ, R106 ;  /* 0x000000ffff667224 */ /* 0x000fc400078e006a */
[----:B------:R-:W-:Y:S01]  /*d870*/  IMAD.MOV.U32 R108, RZ, RZ, R100 ;  /* 0x000000ffff6c7224 */ /* 0x000fe200078e0064 */
[----:B------:R-:W-:Y:S01]  /*d880*/  UIADD3 UR5, UR11, UR5, URZ ;  /* 0x000000050b057290 */ /* 0x000fe2000fffe03f */
[----:B------:R-:W-:Y:S01]  /*d890*/  IMAD.MOV.U32 R107, RZ, RZ, R104 ;  /* 0x000000ffff6b7224 */ /* 0x000fe200078e0068 */
[----:B--2---:R-:W-:-:S05]  /*d8a0*/  IADD3 R0, P0, R10, 0x20, RZ ;  /* 0x000000200a007810 */ /* 0x004fca0007f1e0ff */
[--C-:B---3--:R-:W-:Y:S01]  /*d8b0*/  IMAD.X R252, RZ, RZ, R9.reuse, P0 ;  /* 0x000000fffffc7224 */ /* 0x108fe200000e0609 */
[----:B------:R-:W-:Y:S01]  /*d8c0*/  IADD3 R251, P0, R10, 0x40, RZ ;  /* 0x000000400afb7810 */ /* 0x000fe20007f1e0ff */
[----:B------:R1:W-:Y:S04]  /*d8d0*/  STL [R1], R0 ;  /* 0x0000000001007387 */ /* 0x0003e80000100800 */
[----:B------:R-:W-:Y:S01]  /*d8e0*/  IMAD.X R250, RZ, RZ, R9, P0 ;  /* 0x000000fffffa7224 */ /* 0x000fe200000e0609 */
[----:B----4-:R-:W-:-:S05]  /*d8f0*/  IADD3 R249, P0, R4, 0x20, RZ ;  /* 0x0000002004f97810 */ /* 0x010fca0007f1e0ff */
[----:B-----5:R-:W-:Y:S01]  /*d900*/  IMAD.X R248, RZ, RZ, R3, P0 ;  /* 0x000000fffff87224 */ /* 0x020fe200000e0603 */
[----:B------:R-:W-:-:S05]  /*d910*/  IADD3 R247, P0, R4, 0x40, RZ ;  /* 0x0000004004f77810 */ /* 0x000fca0007f1e0ff */
[----:B------:R-:W-:Y:S01]  /*d920*/  IMAD.X R246, RZ, RZ, R3, P0 ;  /* 0x000000fffff67224 */ /* 0x000fe200000e0603 */
[----:B-1----:R-:W-:-:S04]  /*d930*/  SHF.R.S32.HI R0, RZ, 0x1f, R6 ;  /* 0x0000001fff007819 */ /* 0x002fc80000011406 */
[----:B------:R-:W-:-:S04]  /*d940*/  LEA.HI R0, R0, R6, RZ, 0x2 ;  /* 0x0000000600007211 */ /* 0x000fc800078f10ff */
[----:B------:R-:W-:-:S04]  /*d950*/  SHF.R.S32.HI R0, RZ, 0x2, R0 ;  /* 0x00000002ff007819 */ /* 0x000fc80000011400 */
[----:B------:R-:W-:Y:S02]  /*d960*/  IADD3 R224, -R0, 0x30, RZ ;  /* 0x0000003000e07810 */ /* 0x000fe40007ffe1ff */
.L_x_330:
[----:B--2---:R-:W2:Y:S01]  /*d970*/  LDL.64 R8, [R1+0x40] ;  /* 0x0000400001087983 */ /* 0x004ea20000100a00 */
[----:B------:R-:W-:Y:S04]  /*d980*/  DEPBAR.LE SB0, 0x0 ;  /* 0x000080000000791a */ /* 0x000fe80000000000 */
[----:B------:R-:W-:Y:S01]  /*d990*/  SHF.R.S32.HI R2, RZ, 0x1f, R222 ;  /* 0x0000001fff027819 */ /* 0x000fe200000114de */
[----:B------:R-:W3:Y:S01]  /*d9a0*/  LDL.64 R12, [R1+0x38] ;  /* 0x00003800010c7983 */ /* 0x000ee20000100a00 */
[----:B------:R-:W-:Y:S01]  /*d9b0*/  IMAD R0, R222, UR5, RZ ;  /* 0x00000005de007c24 */ /* 0x000fe2000f8e02ff */
[----:B------:R-:W-:Y:S01]  /*d9c0*/  LOP3.LUT P5, RZ, R228, 0x200, RZ, 0xc0, !PT ;  /* 0x00000200e4ff7812 */ /* 0x000fe200078ac0ff */
[----:B------:R-:W-:Y:S01]  /*d9d0*/  IMAD.WIDE.U32 R4, R222, UR10, RZ ;  /* 0x0000000ade047c25 */ /* 0x000fe2000f8e00ff */
[----:B------:R-:W-:Y:S02]  /*d9e0*/  LOP3.LUT P4, RZ, R228, 0x80, RZ, 0xc0, !PT ;  /* 0x00000080e4ff7812 */ /* 0x000fe4000788c0ff */
[----:B------:R-:W3:Y:S01]  /*d9f0*/  LDL R20, [R1] ;  /* 0x0000000001147983 */ /* 0x000ee20000100800 */
[----:B------:R-:W-:Y:S01]  /*da00*/  IMAD R0, R2, UR10, R0 ;  /* 0x0000000a02007c24 */ /* 0x000fe2000f8e0200 */
[----:B------:R-:W-:Y:S02]  /*da10*/  MOV R11, 0x5 ;  /* 0x00000005000b7802 */ /* 0x000fe40000000f00 */
[----:B------:R-:W-:Y:S01]  /*da20*/  BAR.SYNC.DEFER_BLOCKING 0x0 ;  /* 0x0000000000007b1d */ /* 0x000fe20000010000 */
[----:B------:R-:W-:Y:S02]  /*da30*/  MOV R10, c[0x0][0x208] ;  /* 0x00008200000a7a02 */ /* 0x000fe40000000f00 */
[----:B------:R-:W-:Y:S02]  /*da40*/  IADD3 R0, R5, R0, RZ ;  /* 0x0000000005007210 */ /* 0x000fe40007ffe0ff */
[----:B------:R-:W-:Y:S02]  /*da50*/  SHF.L.U64.HI R10, R10, R11, c[0x0][0x20c] ;  /* 0x000083000a0a7619 */ /* 0x000fe4000001020b */
[----:B------:R-:W-:Y:S01]  /*da60*/  LOP3.LUT P3, RZ, R228, 0x100, RZ, 0xc0, !PT ;  /* 0x00000100e4ff7812 */ /* 0x000fe2000786c0ff */
[----:B------:R-:W-:Y:S08]  /*da70*/  LDSM.16.M88.4 R48, [R211+0x6080] ;  /* 0x00608000d330783b */ /* 0x000ff00000000200 */
[----:B------:R-:W1:Y:S08]  /*da80*/  LDSM.16.M88.4 R16, [R208+0x3c80] ;  /* 0x003c8000d010783b */ /* 0x000e700000000200 */
[----:B------:R-:W5:Y:S08]  /*da90*/  S2R R6, SR_TID.X ;  /* 0x0000000000067919 */ /* 0x000f700000002100 */
[----:B------:R-:W1:Y:S08]  /*daa0*/  LDSM.16.M88.4 R44, [R211+0x7080] ;  /* 0x00708000d32c783b */ /* 0x000e700000000200 */
[----:B------:R-:W1:Y:S08]  /*dab0*/  LDSM.16.M88.4 R32, [R208+0x4080] ;  /* 0x00408000d020783b */ /* 0x000e700000000200 */
[----:B------:R-:W1:Y:S08]  /*dac0*/  LDSM.16.M88.4 R160, [R208+0x4480] ;  /* 0x00448000d0a0783b */ /* 0x000e700000000200 */
[----:B------:R-:W-:Y:S08]  /*dad0*/  LDSM.16.M88.4 R164, [R212+0x6080] ;  /* 0x00608000d4a4783b */ /* 0x000ff00000000200 */
[----:B------:R-:W1:Y:S08]  /*dae0*/  LDSM.16.M88.4 R168, [R213] ;  /* 0x00000000d5a8783b */ /* 0x000e700000000200 */
[----:B------:R-:W1:Y:S08]  /*daf0*/  LDSM.16.M88.4 R172, [R212+0x7080] ;  /* 0x00708000d4ac783b */ /* 0x000e700000000200 */
[----:B------:R-:W1:Y:S08]  /*db00*/  LDSM.16.M88.4 R176, [R221] ;  /* 0x00000000ddb0783b */ /* 0x000e700000000200 */
[----:B------:R-:W1:Y:S08]  /*db10*/  LDSM.16.M88.4 R180, [R220] ;  /* 0x00000000dcb4783b */ /* 0x000e700000000200 */
[----:B------:R-:W4:Y:S01]  /*db20*/  LDL R225, [R1+0x48] ;  /* 0x0000480001e17983 */ /* 0x000f220000100800 */
[----:B-----5:R-:W-:Y:S02]  /*db30*/  ISETP.GT.AND P1, PT, R6, 0x3f, PT ;  /* 0x0000003f0600780c */ /* 0x020fe40003f24270 */
[----:B------:R-:W-:Y:S04]  /*db40*/  MOV R6, c[0x0][0x208] ;  /* 0x0000820000067a02 */ /* 0x000fe80000000f00 */
[----:B------:R-:W-:Y:S02]  /*db50*/  SHF.L.U32 R6, R6, 0x5, RZ ;  /* 0x0000000506067819 */ /* 0x000fe400000006ff */
[-C--:B--2---:R-:W-:Y:S04]  /*db60*/  IADD3 R2, P0, R8, R4.reuse, RZ ;  /* 0x0000000408027210 */ /* 0x084fe80007f1e0ff */
[-C--:B---3--:R-:W-:Y:S02]  /*db70*/  IADD3.X R3, R0, R13.reuse, RZ, P0, !PT ;  /* 0x0000000d00037210 */ /* 0x088fe400007fe4ff */
[C---:B------:R-:W-:Y:S04]  /*db80*/  LEA R28, P0, R2.reuse, c[0x0][0x1f8], 0x1 ;  /* 0x00007e00021c7a11 */ /* 0x040fe800078008ff */
[----:B------:R-:W-:Y:S02]  /*db90*/  LEA.HI.X R29, R2, c[0x0][0x1fc], R3, 0x1, P0 ;  /* 0x00007f00021d7a11 */ /* 0x000fe400000f0c03 */
[----:B------:R-:W-:Y:S03]  /*dba0*/  IADD3 R2, P0, R20, R4, RZ ;  /* 0x0000000414027210 */ /* 0x000fe60007f1e0ff */
[----:B------:R-:W-:Y:S01]  /*dbb0*/  @!PT LDS RZ, [RZ] ;  /* 0x00000000fffff984 */ /* 0x000fe20000000800 */
[----:B------:R-:W-:Y:S01]  /*dbc0*/  @!PT LDS RZ, [RZ] ;  /* 0x00000000fffff984 */ /* 0x000fe20000000800 */
[----:B------:R-:W-:Y:S01]  /*dbd0*/  @!PT LDS RZ, [RZ] ;  /* 0x00000000fffff984 */ /* 0x000fe20000000800 */
[----:B------:R2:W-:Y:S01]  /*dbe0*/  LDGSTS.E.BYPASS.LTC128B.128 [R223+0x1880], [R28.64], !P5 ;  /* 0x018800001cdf7fae */ /* 0x0005e2000e901d48 */
[----:B------:R-:W-:Y:S02]  /*dbf0*/  IADD3.X R3, R0, R252, RZ, P0, !PT ;  /* 0x000000fc00037210 */ /* 0x000fe400007fe4ff */
[C---:B------:R-:W-:Y:S04]  /*dc00*/  LEA R100, P0, R2.reuse, c[0x0][0x1f8], 0x1 ;  /* 0x00007e0002647a11 */ /* 0x040fe800078008ff */
[----:B------:R-:W-:Y:S02]  /*dc10*/  LEA.HI.X R101, R2, c[0x0][0x1fc], R3, 0x1, P0 ;  /* 0x00007f0002657a11 */ /* 0x000fe400000f0c03 */
[----:B------:R-:W-:Y:S03]  /*dc20*/  IADD3 R2, P0, R251, R4, RZ ;  /* 0x00000004fb027210 */ /* 0x000fe60007f1e0ff */
[----:B------:R3:W-:Y:S01]  /*dc30*/  LDGSTS.E.BYPASS.LTC128B.128 [R223+0x2480], [R100.64], !P4 ;  /* 0x0248000064df7fae */ /* 0x0007e2000e101d48 */
[----:B------:R-:W-:Y:S02]  /*dc40*/  IADD3.X R3, R0, R250, RZ, P0, !PT ;  /* 0x000000fa00037210 */ /* 0x000fe400007fe4ff */
[C---:B------:R-:W-:Y:S04]  /*dc50*/  LEA R42, P0, R2.reuse, c[0x0][0x1f8], 0x1 ;  /* 0x00007e00022a7a11 */ /* 0x040fe800078008ff */
[----:B------:R-:W-:Y:S02]  /*dc60*/  LEA.HI.X R43, R2, c[0x0][0x1fc], R3, 0x1, P0 ;  /* 0x00007f00022b7a11 */ /* 0x000fe400000f0c03 */
[----:B------:R-:W-:Y:S02]  /*dc70*/  @!P1 IADD3 R2, P0, R6, R4, RZ ;  /* 0x0000000406029210 */ /* 0x000fe40007f1e0ff */
[-C--:B-1----:R-:W-:Y:S01]  /*dc80*/  HMMA.16816.F32.BF16 R4, R48, R16.reuse, RZ ;  /* 0x000000103004723c */ /* 0x082fe200000418ff */
[----:B------:R1:W-:Y:S02]  /*dc90*/  LDGSTS.E.BYPASS.LTC128B.128 [R223+0x3080], [R42.64], !P3 ;  /* 0x030800002adf7fae */ /* 0x0003e4000d901d48 */
[----:B------:R-:W-:Y:S02]  /*dca0*/  @!P1 IADD3.X R0, R0, R10, RZ, P0, !PT ;  /* 0x0000000a00009210 */ /* 0x000fe400007fe4ff */
[----:B------:R-:W-:Y:S03]  /*dcb0*/  @!P1 IADD3 R3, P0, R2, R8, RZ ;  /* 0x0000000802039210 */ /* 0x000fe60007f1e0ff */
[C---:B------:R-:W-:Y:S07]  /*dcc0*/  HMMA.16816.F32.BF16 R8, R44.reuse, R16, RZ ;  /* 0x000000102c08723c */ /* 0x040fee00000418ff */
[----:B------:R-:W-:Y:S02]  /*dcd0*/  @!P1 IADD3.X R16, R0, R13, RZ, P0, !PT ;  /* 0x0000000d00109210 */ /* 0x000fe400007fe4ff */
[-C--:B------:R-:W-:Y:S03]  /*dce0*/  HMMA.16816.F32.BF16 R12, R44, R18.reuse, RZ ;  /* 0x000000122c0c723c */ /* 0x080fe600000418ff */
[C---:B------:R-:W-:Y:S04]  /*dcf0*/  @!P1 LEA R38, P0, R3.reuse, c[0x0][0x1f8], 0x1 ;  /* 0x00007e0003269a11 */ /* 0x040fe800078008ff */
[----:B------:R-:W-:Y:S02]  /*dd00*/  @!P1 LEA.HI.X R39, R3, c[0x0][0x1fc], R16, 0x1, P0 ;  /* 0x00007f0003279a11 */ /* 0x000fe400000f0c10 */
[C---:B------:R-:W-:Y:S03]  /*dd10*/  HMMA.16816.F32.BF16 R16, R48.reuse, R18, RZ ;  /* 0x000000123010723c */ /* 0x040fe600000418ff */
[----:B------:R-:W-:Y:S01]  /*dd20*/  @!P1 IADD3 R3, P0, R2, R20, RZ ;  /* 0x0000001402039210 */ /* 0x000fe20007f1e0ff */
[----:B------:R5:W-:Y:S03]  /*dd30*/  @!P1 LDGSTS.E.BYPASS.LTC128B.128 [R223+0x2080], [R38.64], !P5 ;  /* 0x0208000026df9fae */ /* 0x000be6000e901d48 */
[----:B------:R-:W-:Y:S02]  /*dd40*/  @!P1 IADD3.X R20, R0, R252, RZ, P0, !PT ;  /* 0x000000fc00149210 */ /* 0x000fe400007fe4ff */
[C---:B------:R-:W-:Y:S04]  /*dd50*/  @!P1 LEA R40, P0, R3.reuse, c[0x0][0x1f8], 0x1 ;  /* 0x00007e0003289a11 */ /* 0x040fe800078008ff */
[----:B------:R-:W-:Y:S02]  /*dd60*/  @!P1 LEA.HI.X R41, R3, c[0x0][0x1fc], R20, 0x1, P0 ;  /* 0x00007f0003299a11 */ /* 0x000fe400000f0c14 */
[-C--:B------:R-:W-:Y:S01]  /*dd70*/  HMMA.16816.F32.BF16 R20, R48, R32.reuse, RZ ;  /* 0x000000203014723c */ /* 0x080fe200000418ff */
[----:B------:R-:W-:Y:S02]  /*dd80*/  @!P1 IADD3 R2, P0, R2, R251, RZ ;  /* 0x000000fb02029210 */ /* 0x000fe40007f1e0ff */
[----:B------:R1:W-:Y:S02]  /*dd90*/  @!P1 LDGSTS.E.BYPASS.LTC128B.128 [R223+0x2c80], [R40.64], !P4 ;  /* 0x02c8000028df9fae */ /* 0x0003e4000e101d48 */
[----:B------:R-:W-:Y:S02]  /*dda0*/  @!P1 IADD3.X R0, R0, R250, RZ, P0, !PT ;  /* 0x000000fa00009210 */ /* 0x000fe400007fe4ff */
[C---:B------:R-:W-:Y:S01]  /*ddb0*/  @!P1 LEA R36, P0, R2.reuse, c[0x0][0x1f8], 0x1 ;  /* 0x00007e0002249a11 */ /* 0x040fe200078008ff */
[C---:B------:R-:W-:Y:S04]  /*ddc0*/  HMMA.16816.F32.BF16 R24, R44.reuse, R32, RZ ;  /* 0x000000202c18723c */ /* 0x040fe800000418ff */
[----:B------:R-:W-:Y:S04]  /*ddd0*/  @!P1 LEA.HI.X R37, R2, c[0x0][0x1fc], R0, 0x1, P0 ;  /* 0x00007f0002259a11 */ /* 0x000fe800000f0c00 */
[-C--:B--2---:R-:W-:Y:S01]  /*dde0*/  HMMA.16816.F32.BF16 R28, R44, R34.reuse, RZ ;  /* 0x000000222c1c723c */ /* 0x084fe200000418ff */
[----:B------:R5:W-:Y:S07]  /*ddf0*/  @!P1 LDGSTS.E.BYPASS.LTC128B.128 [R223+0x3880], [R36.64], !P3 ;  /* 0x0388000024df9fae */ /* 0x000bee000d901d48 */
[C---:B------:R-:W-:Y:S01]  /*de00*/  HMMA.16816.F32.BF16 R32, R48.reuse, R34, RZ ;  /* 0x000000223020723c */ /* 0x040fe200000418ff */
[----:B------:R-:W-:Y:S08]  /*de10*/  LDSM.16.M88.4 R184, [R211+0x8080] ;  /* 0x00808000d3b8783b */ /* 0x000ff00000000200 */
[----:B------:R-:W0:Y:S08]  /*de20*/  LDGDEPBAR ;  /* 0x00000000000079af */ /* 0x000e300000000000 */
[----:B------:R-:W2:Y:S01]  /*de30*/  LDSM.16.M88.4 R188, [R208+0x4880] ;  /* 0x00488000d0bc783b */ /* 0x000ea20000000200 */
[-C--:B-----5:R-:W-:Y:S01]  /*de40*/  HMMA.16816.F32.BF16 R36, R48, R160.reuse, RZ ;  /* 0x000000a03024723c */ /* 0x0a0fe200000418ff */
[----:B----4-:R-:W-:Y:S06]  /*de50*/  ISETP.GT.AND P0, PT, R222, R225, PT ;  /* 0x000000e1de00720c */ /* 0x010fec0003f04270 */
[----:B------:R-:W4:Y:S01]  /*de60*/  LDSM.16.M88.4 R192, [R211+0x9080] ;  /* 0x00908000d3c0783b */ /* 0x000f220000000200 */
[C---:B-1----:R-:W-:Y:S07]  /*de70*/  HMMA.16816.F32.BF16 R40, R44.reuse, R160, RZ ;  /* 0x000000a02c28723c */ /* 0x042fee00000418ff */
[----:B------:R-:W1:Y:S01]  /*de80*/  LDSM.16.M88.4 R196, [R208+0x4c80] ;  /* 0x004c8000d0c4783b */ /* 0x000e620000000200 */
[-C--:B------:R-:W-:Y:S07]  /*de90*/  HMMA.16816.F32.BF16 R44, R44, R162.reuse, RZ ;  /* 0x000000a22c2c723c */ /* 0x080fee00000418ff */
[----:B------:R-:W-:Y:S01]  /*dea0*/  LDSM.16.M88.4 R200, [R219] ;  /* 0x00000000dbc8783b */ /* 0x000fe20000000200 */
[----:B------:R-:W-:Y:S07]  /*deb0*/  HMMA.16816.F32.BF16 R48, R48, R162, RZ ;  /* 0x000000a23030723c */ /* 0x000fee00000418ff */
[----:B------:R-:W5:Y:S01]  /*dec0*/  LDSM.16.M88.4 R160, [R208+0x5080] ;  /* 0x00508000d0a0783b */ /* 0x000f620000000200 */
[-C--:B------:R-:W-:Y:S07]  /*ded0*/  HMMA.16816.F32.BF16 R4, R164, R168.reuse, R4 ;  /* 0x000000a8a404723c */ /* 0x080fee0000041804 */
[----:B------:R-:W-:Y:S01]  /*dee0*/  LDSM.16.M88.4 R204, [R212+0x9080] ;  /* 0x00908000d4cc783b */ /* 0x000fe20000000200 */
[C---:B------:R-:W-:Y:S08]  /*def0*/  HMMA.16816.F32.BF16 R8, R172.reuse, R168, R8 ;  /* 0x000000a8ac08723c */ /* 0x040ff00000041808 */
[-C--:B------:R-:W-:Y:S08]  /*df00*/  HMMA.16816.F32.BF16 R12, R172, R170.reuse, R12 ;  /* 0x000000aaac0c723c */ /* 0x080ff0000004180c */
[C---:B------:R-:W-:Y:S01]  /*df10*/  HMMA.16816.F32.BF16 R16, R164.reuse, R170, R16 ;  /* 0x000000aaa410723c */ /* 0x040fe20000041810 */
[----:B------:R-:W1:Y:S07]  /*df20*/  LDSM.16.M88.4 R168, [R212+0x8080] ;  /* 0x00808000d4a8783b */ /* 0x000e6e0000000200 */
        /* <DEDUP_REMOVED lines=10> */
[----:B------:R-:W3:Y:S07]  /*dfd0*/  LDSM.16.M88.4 R164, [R218] ;  /* 0x00000000daa4783b */ /* 0x000eee0000000200 */
[-C--:B--2---:R-:W-:Y:S01]  /*dfe0*/  HMMA.16816.F32.BF16 R4, R184, R188.reuse, R4 ;  /* 0x000000bcb804723c */ /* 0x084fe20000041804 */
[----:B------:R-:W2:Y:S07]  /*dff0*/  LDSM.16.M88.4 R180, [R208+0x5480] ;  /* 0x00548000d0b4783b */ /* 0x000eae0000000200 */
        /* <DEDUP_REMOVED lines=9> */
[-C--:B-----5:R-:W-:Y:S08]  /*e090*/  HMMA.16816.F32.BF16 R36, R184, R160.reuse, R36 ;  /* 0x000000a0b824723c */ /* 0x0a0ff00000041824 */
[C---:B------:R-:W-:Y:S08]  /*e0a0*/  HMMA.16816.F32.BF16 R40, R192.reuse, R160, R40 ;  /* 0x000000a0c028723c */ /* 0x040ff00000041828 */
[-C--:B------:R-:W-:Y:S01]  /*e0b0*/  HMMA.16816.F32.BF16 R44, R192, R162.reuse, R44 ;  /* 0x000000a2c02c723c */ /* 0x080fe2000004182c */
[----:B------:R-:W-:Y:S07]  /*e0c0*/  LDSM.16.M88.4 R192, [R212+0xa080] ;  /* 0x00a08000d4c0783b */ /* 0x000fee0000000200 */
[----:B------:R-:W-:Y:S01]  /*e0d0*/  HMMA.16816.F32.BF16 R48, R184, R162, R48 ;  /* 0x000000a2b830723c */ /* 0x000fe20000041830 */
[----:B------:R-:W1:Y:S07]  /*e0e0*/  LDSM.16.M88.4 R160, [R211+0xb080] ;  /* 0x00b08000d3a0783b */ /* 0x000e6e0000000200 */
[-C--:B------:R-:W-:Y:S01]  /*e0f0*/  HMMA.16816.F32.BF16 R4, R168, R200.reuse, R4 ;  /* 0x000000c8a804723c */ /* 0x080fe20000041804 */
[----:B------:R-:W4:Y:S07]  /*e100*/  LDSM.16.M88.4 R184, [R208+0x5880] ;  /* 0x00588000d0b8783b */ /* 0x000f2e0000000200 */
[C---:B------:R-:W-:Y:S08]  /*e110*/  HMMA.16816.F32.BF16 R8, R204.reuse, R200, R8 ;  /* 0x000000c8cc08723c */ /* 0x040ff00000041808 */
[-C--:B------:R-:W-:Y:S08]  /*e120*/  HMMA.16816.F32.BF16 R12, R204, R202.reuse, R12 ;  /* 0x000000cacc0c723c */ /* 0x080ff0000004180c */
[C---:B------:R-:W-:Y:S08]  /*e130*/  HMMA.16816.F32.BF16 R16, R168.reuse, R202, R16 ;  /* 0x000000caa810723c */ /* 0x040ff00000041810 */
[-C--:B---3--:R-:W-:Y:S08]  /*e140*/  HMMA.16816.F32.BF16 R20, R168, R164.reuse, R20 ;  /* 0x000000a4a814723c */ /* 0x088ff00000041814 */
        /* <DEDUP_REMOVED lines=54> */
[----:B------:R-:W4:Y:S01]  /*e4b0*/  MUFU.TANH R106, R16 ;  /* 0x00000010006a7308 */ /* 0x000f220000002400 */
[----:B------:R-:W-:Y:S03]  /*e4c0*/  BAR.SYNC.DEFER_BLOCKING 0x0 ;  /* 0x0000000000007b1d */ /* 0x000fe60000010000 */
[C---:B------:R-:W-:Y:S06]  /*e4d0*/  HMMA.16816.F32.BF16 R24, R164.reuse, R4, R24 ;  /* 0x00000004a418723c */ /* 0x040fec0000041818 */
[----:B------:R1:W1:Y:S02]  /*e4e0*/  MUFU.TANH R111, R19 ;  /* 0x00000013006f7308 */ /* 0x0002640000002400 */
        /* <DEDUP_REMOVED lines=15> */
[----:B------:R5:W2:Y:S01]  /*e5e0*/  MUFU.TANH R100, R21 ;  /* 0x0000001500647308 */ /* 0x000aa20000002400 */
[-C--:B------:R-:W-:Y:S03]  /*e5f0*/  HMMA.16816.F32.BF16 R44, R164, R10.reuse, R44 ;  /* 0x0000000aa42c723c */ /* 0x080fe6000004182c */
[----:B------:R-:W-:Y:S02]  /*e600*/  FMUL.FTZ R30, R30, c[0x0][0x320] ;  /* 0x0000c8001e1e7a20 */ /* 0x000fe40000410000 */
[----:B------:R-:W-:Y:S02]  /*e610*/  FMUL.FTZ R31, R31, c[0x0][0x320] ;  /* 0x0000c8001f1f7a20 */ /* 0x000fe40000410000 */
[----:B------:R-:W-:Y:S01]  /*e620*/  FMUL.FTZ R34, R34, c[0x0][0x320] ;  /* 0x0000c80022227a20 */ /* 0x000fe20000410000 */
[----:B------:R-:W-:Y:S01]  /*e630*/  HMMA.16816.F32.BF16 R48, R192, R10, R48 ;  /* 0x0000000ac030723c */ /* 0x000fe20000041830 */
[----:B------:R2:W2:Y:S03]  /*e640*/  MUFU.TANH R105, R23 ;  /* 0x0000001700697308 */ /* 0x0004a60000002400 */
[----:B------:R-:W-:Y:S02]  /*e650*/  FMUL.FTZ R35, R35, c[0x0][0x320] ;  /* 0x0000c80023237a20 */ /* 0x000fe40000410000 */
[----:B-1----:R-:W-:Y:S02]  /*e660*/  FMUL.FTZ R19, R36, c[0x0][0x320] ;  /* 0x0000c80024137a20 */ /* 0x002fe40000410000 */
[----:B------:R-:W-:Y:S03]  /*e670*/  FMUL.FTZ R15, R37, c[0x0][0x320] ;  /* 0x0000c800250f7a20 */ /* 0x000fe60000410000 */
[----:B------:R1:W1:Y:S01]  /*e680*/  MUFU.TANH R168, R24 ;  /* 0x0000001800a87308 */ /* 0x0002620000002400 */
[----:B------:R-:W-:Y:S02]  /*e690*/  FMUL.FTZ R41, R41, c[0x0][0x320] ;  /* 0x0000c80029297a20 */ /* 0x000fe40000410000 */
[----:B------:R-:W-:Y:S02]  /*e6a0*/  FMUL.FTZ R43, R43, c[0x0][0x320] ;  /* 0x0000c8002b2b7a20 */ /* 0x000fe40000410000 */
[----:B-----5:R-:W-:Y:S02]  /*e6b0*/  FMUL.FTZ R21, R33, c[0x0][0x320] ;  /* 0x0000c80021157a20 */ /* 0x020fe40000410000 */
[----:B------:R-:W-:Y:S02]  /*e6c0*/  FMUL.FTZ R44, R44, c[0x0][0x320] ;  /* 0x0000c8002c2c7a20 */ /* 0x000fe40000410000 */
[----:B------:R-:W-:Y:S01]  /*e6d0*/  FMUL.FTZ R45, R45, c[0x0][0x320] ;  /* 0x0000c8002d2d7a20 */ /* 0x000fe20000410000 */
[----:B------:R5:W3:Y:S01]  /*e6e0*/  MUFU.TANH R171, R26 ;  /* 0x0000001a00ab7308 */ /* 0x000ae20000002400 */
[----:B------:R-:W-:Y:S02]  /*e6f0*/  FMUL.FTZ R46, R46, c[0x0][0x320] ;  /* 0x0000c8002e2e7a20 */ /* 0x000fe40000410000 */
[----:B------:R-:W-:Y:S02]  /*e700*/  FMUL.FTZ R14, R48, c[0x0][0x320] ;  /* 0x0000c800300e7a20 */ /* 0x000fe40000410000 */
[----:B------:R-:W-:Y:S02]  /*e710*/  FMUL.FTZ R16, R49, c[0x0][0x320] ;  /* 0x0000c80031107a20 */ /* 0x000fe40000410000 */
[----:B--2---:R-:W-:Y:S02]  /*e720*/  FMUL.FTZ R23, R50, c[0x0][0x320] ;  /* 0x0000c80032177a20 */ /* 0x004fe40000410000 */
[----:B------:R-:W-:Y:S01]  /*e730*/  FMUL.FTZ R20, R51, c[0x0][0x320] ;  /* 0x0000c80033147a20 */ /* 0x000fe20000410000 */
[----:B------:R2:W2:Y:S01]  /*e740*/  MUFU.TANH R174, R27 ;  /* 0x0000001b00ae7308 */ /* 0x0004a20000002400 */
[----:B------:R-:W-:Y:S02]  /*e750*/  FMUL.FTZ R22, R22, c[0x0][0x320] ;  /* 0x0000c80016167a20 */ /* 0x000fe40000410000 */
[----:B------:R-:W-:Y:S02]  /*e760*/  FMUL.FTZ R25, R25, c[0x0][0x320] ;  /* 0x0000c80019197a20 */ /* 0x000fe40000410000 */
[----:B-1----:R-:W-:Y:S02]  /*e770*/  FMUL.FTZ R24, R32, c[0x0][0x320] ;  /* 0x0000c80020187a20 */ /* 0x002fe40000410000 */
[----:B------:R-:W-:Y:S02]  /*e780*/  FMUL.FTZ R40, R40, c[0x0][0x320] ;  /* 0x0000c80028287a20 */ /* 0x000fe40000410000 */
[----:B------:R-:W-:Y:S01]  /*e790*/  FMUL.FTZ R42, R42, c[0x0][0x320] ;  /* 0x0000c8002a2a7a20 */ /* 0x000fe20000410000 */
[----:B------:R1:W1:Y:S01]  /*e7a0*/  MUFU.TANH R104, R17 ;  /* 0x0000001100687308 */ /* 0x0002620000002400 */
[----:B------:R-:W-:Y:S02]  /*e7b0*/  FMUL.FTZ R47, R47, c[0x0][0x320] ;  /* 0x0000c8002f2f7a20 */ /* 0x000fe40000410000 */
[----:B-----5:R-:W-:Y:S07]  /*e7c0*/  FMUL.FTZ R26, R39, c[0x0][0x320] ;  /* 0x0000c800271a7a20 */ /* 0x020fee0000410000 */
[----:B------:R1:W1:Y:S01]  /*e7d0*/  MUFU.TANH R160, R18 ;  /* 0x0000001200a07308 */ /* 0x0002620000002400 */
[----:B--2---:R-:W-:Y:S09]  /*e7e0*/  FMUL.FTZ R27, R38, c[0x0][0x320] ;  /* 0x0000c800261b7a20 */ /* 0x004ff20000410000 */
[----:B------:R2:W1:Y:S10]  /*e7f0*/  MUFU.TANH R110, R22 ;  /* 0x00000016006e7308 */ /* 0x0004740000002400 */
        /* <DEDUP_REMOVED lines=15> */
[----:B------:R2:W1:Y:S10]  /*e8f0*/  MUFU.TANH R29, R42 ;  /* 0x0000002a001d7308 */ /* 0x0004740000002400 */
        /* <DEDUP_REMOVED lines=10> */
[----:B--234-:R-:W-:Y:S01]  /*e9a0*/  IADD3 R0, R222, -0x1, RZ ;  /* 0xffffffffde007810 */ /* 0x01cfe20007ffe0ff */
[----:B------:R-:W2:Y:S01]  /*e9b0*/  LDL.64 R232, [R1+0x30] ;  /* 0x0000300001e87983 */ /* 0x000ea20000100a00 */
[----:B------:R-:W-:Y:S02]  /*e9c0*/  ISETP.GE.AND P1, PT, R224, 0x1, PT ;  /* 0x00000001e000780c */ /* 0x000fe40003f26270 */
[----:B------:R-:W-:Y:S01]  /*e9d0*/  SHF.R.S32.HI R4, RZ, 0x1f, R0 ;  /* 0x0000001fff047819 */ /* 0x000fe20000011400 */
[----:B------:R-:W3:Y:S01]  /*e9e0*/  LDL.64 R230, [R1+0x28] ;  /* 0x0000280001e67983 */ /* 0x000ee20000100a00 */
[----:B------:R-:W-:Y:S03]  /*e9f0*/  IMAD.WIDE.U32 R2, R0, c[0x0][0x1e0], RZ ;  /* 0x0000780000027a25 */ /* 0x000fe600078e00ff */
[----:B------:R-:W4:Y:S01]  /*ea00*/  LDL.64 R234, [R1+0x50] ;  /* 0x0000500001ea7983 */ /* 0x000f220000100a00 */
[----:B------:R-:W-:Y:S04]  /*ea10*/  IMAD R4, R4, c[0x0][0x1e0], RZ ;  /* 0x0000780004047a24 */ /* 0x000fe800078e02ff */
        /* <DEDUP_REMOVED lines=41> */
.L_x_313:
        /* <DEDUP_REMOVED lines=12> */
[C---:B---3--:R-:W-:Y:S02]  /*ed70*/  IADD3 R7, -R3.reuse, 0x1, R2 ;  /* 0x0000000103077810 */ /* 0x048fe40007ffe102 */
[----:B------:R-:W-:Y:S02]  /*ed80*/  IADD3 R8, -R3, R2, RZ ;  /* 0x0000000203087210 */ /* 0x000fe40007ffe1ff */
[----:B------:R-:W-:Y:S04]  /*ed90*/  IADD3 R7, -R229, R7, R227 ;  /* 0x00000007e5077210 */ /* 0x000fe80007ffe1e3 */
[C---:B------:R-:W-:Y:S02]  /*eda0*/  IADD3 R6, R7.reuse, c[0x0][0x328], RZ ;  /* 0x0000ca0007067a10 */ /* 0x040fe40007ffe0ff */
[----:B------:R-:W-:Y:S04]  /*edb0*/  IADD3 R7, R7, UR6, RZ ;  /* 0x0000000607077c10 */ /* 0x000fe8000fffe0ff */
[----:B--2---:R-:W-:Y:S01]  /*edc0*/  IADD3 R0, R7, R4, RZ ;  /* 0x0000000407007210 */ /* 0x004fe20007ffe0ff */
        /* <DEDUP_REMOVED lines=15> */
.L_x_316:
[----:B------:R-:W-:Y:S04]  /*eec0*/  MOV R9, c[0x0][0x32c] ;  /* 0x0000cb0000097a02 */ /* 0x000fe80000000f00 */
[----:B------:R-:W-:Y:S11]  /*eed0*/  ISETP.NE.AND P0, PT, R9, 0x1, PT ;  /* 0x000000010900780c */ /* 0x000ff60003f05270 */
[----:B------:R-:W-:Y:S02]  /*eee0*/  @!UPT UIADD3 URZ, URZ, URZ, URZ ;  /* 0x0000003f3f3ff290 */ /* 0x000fe4000fffe03f */
[----:B------:R-:W-:Y:S05]  /*eef0*/  @P0 IMAD.HI.U32 R9, R4, c[0x0][0x330], RZ ;  /* 0x0000cc0004090a27 */ /* 0x000fea00078e00ff */
[----:B------:R-:W-:Y:S02]  /*ef00*/  @P0 SHF.R.U32.HI R4, RZ, c[0x0][0x334], R9 ;  /* 0x0000cd00ff040a19 */ /* 0x000fe40000011609 */
.L_x_317:
[----:B------:R-:W-:Y:S05]  /*ef10*/  BSYNC B0 ;  /* 0x0000000000007941 */ /* 0x000fea0003800000 */
.L_x_315:
[----:B------:R-:W-:Y:S05]  /*ef20*/  IMAD R4, R4, c[0x0][0x32c], R8 ;  /* 0x0000cb0004047a24 */ /* 0x000fea00078e0208 */
[----:B------:R-:W-:Y:S02]  /*ef30*/  IADD3 R9, R4, c[0x0][0x32c], RZ ;  /* 0x0000cb0004097a10 */ /* 0x000fe40007ffe0ff */
[----:B------:R-:W-:Y:S02]  /*ef40*/  IMNMX R0, R0, R4, !PT ;  /* 0x0000000400007217 */ /* 0x000fe40007800200 */
[----:B------:R-:W-:Y:S02]  /*ef50*/  IMNMX R3, R3, R9, PT ;  /* 0x0000000903037217 */ /* 0x000fe40003800200 */
.L_x_314:
[C---:B------:R-:W-:Y:S02]  /*ef60*/  ISETP.GE.AND P0, PT, R2.reuse, 0x2, PT ;  /* 0x000000020200780c */ /* 0x040fe40003f06270 */
[----:B------:R-:W-:Y:S02]  /*ef70*/  ISETP.GE.AND P1, PT, R2, 0x9, PT ;  /* 0x000000090200780c */ /* 0x000fe40003f26270 */
[----:B------:R-:W-:Y:S02]  /*ef80*/  P2R R13, PR, RZ, 0x1 ;  /* 0x00000001ff0d7803 */ /* 0x000fe40000000000 */
[----:B------:R-:W-:Y:S02]  /*ef90*/  ISETP.GT.AND P0, PT, R0, 0x1, !P0 ;  /* 0x000000010000780c */ /* 0x000fe40004704270 */
[----:B------:R-:W-:Y:S02]  /*efa0*/  P2R R12, PR, RZ, 0x2 ;  /* 0x00000002ff0c7803 */ /* 0x000fe40000000000 */
[----:B------:R-:W-:Y:S02]  /*efb0*/  ISETP.LT.OR P0, PT, R3, 0x2, P0 ;  /* 0x000000020300780c */ /* 0x000fe40000701670 */
[----:B------:R-:W-:Y:S02]  /*efc0*/  ISETP.GE.AND P6, PT, R2, 0x19, PT ;  /* 0x000000190200780c */ /* 0x000fe40003fc6270 */
[----:B-1----:R-:W-:Y:S02]  /*efd0*/  FSEL R17, R161, -INF , !P0 ;  /* 0xff800000a1117808 */ /* 0x002fe40004000000 */
[----:B------:R-:W-:Y:S02]  /*efe0*/  ISETP.GT.AND P0, PT, R0, 0x8, !P1 ;  /* 0x000000080000780c */ /* 0x000fe40004f04270 */
[----:B------:R-:W-:Y:S02]  /*eff0*/  ISETP.GE.AND P1, PT, R2, 0xa, PT ;  /* 0x0000000a0200780c */ /* 0x000fe40003f26270 */
[C---:B------:R-:W-:Y:S02]  /*f000*/  ISETP.LT.OR P0, PT, R3.reuse, 0x9, P0 ;  /* 0x000000090300780c */ /* 0x040fe40000701670 */
        /* <DEDUP_REMOVED lines=9> */
[----:B------:R-:W-:Y:S02]  /*f0a0*/  ISETP.LT.OR P0, PT, R3, 0x11, P0 ;  /* 0x000000110300780c */ /* 0x000fe40000701670 */
[----:B------:R-:W-:Y:S02]  /*f0b0*/  ISETP.GE.AND P5, PT, R2, 0x1a, PT ;  /* 0x0000001a0200780c */ /* 0x000fe40003fa6270 */
[----:B------:R-:W-:Y:S02]  /*f0c0*/  FSEL R40, R101, -INF , !P0 ;  /* 0xff80000065287808 */ /* 0x000fe40004000000 */
[----:B------:R-:W-:Y:S02]  /*f0d0*/  ISETP.GT.AND P0, PT, R0, 0x11, !P1 ;  /* 0x000000110000780c */ /* 0x000fe40004f04270 */
[C---:B------:R-:W-:Y:S02]  /*f0e0*/  ISETP.GE.AND P4, PT, R2.reuse, 0x21, PT ;  /* 0x000000210200780c */ /* 0x040fe40003f86270 */
[C---:B------:R-:W-:Y:S02]  /*f0f0*/  ISETP.LT.OR P0, PT, R3.reuse, 0x12, P0 ;  /* 0x000000120300780c */ /* 0x040fe40000701670 */
        /* <DEDUP_REMOVED lines=10> */
[----:B------:R-:W-:Y:S02]  /*f1a0*/  FSEL R166, R21, -INF , !P0 ;  /* 0xff80000015a67808 */ /* 0x000fe40004000000 */
[C---:B------:R-:W-:Y:S04]  /*f1b0*/  ISETP.GT.AND P0, PT, R0.reuse, 0x20, !P4 ;  /* 0x000000200000780c */ /* 0x040fe80006704270 */
[----:B------:R-:W-:Y:S04]  /*f1c0*/  ISETP.LT.OR P0, PT, R3, 0x21, P0 ;  /* 0x000000210300780c */ /* 0x000fe80000701670 */
[----:B------:R-:W-:Y:S02]  /*f1d0*/  FSEL R182, R19, -INF , !P0 ;  /* 0xff80000013b67808 */ /* 0x000fe40004000000 */
[C---:B------:R-:W-:Y:S04]  /*f1e0*/  ISETP.GT.AND P0, PT, R0.reuse, 0x21, !P3 ;  /* 0x000000210000780c */ /* 0x040fe80005f04270 */
[----:B------:R-:W-:Y:S04]  /*f1f0*/  ISETP.LT.OR P0, PT, R3, 0x22, P0 ;  /* 0x000000220300780c */ /* 0x000fe80000701670 */
[----:B------:R-:W-:Y:S02]  /*f200*/  FSEL R185, R15, -INF , !P0 ;  /* 0xff8000000fb97808 */ /* 0x000fe40004000000 */
[----:B------:R-:W-:Y:S04]  /*f210*/  ISETP.GT.AND P0, PT, R0, 0x28, !P2 ;  /* 0x000000280000780c */ /* 0x000fe80005704270 */
[C---:B------:R-:W-:Y:S04]  /*f220*/  ISETP.LT.OR P0, PT, R3.reuse, 0x29, P0 ;  /* 0x000000290300780c */ /* 0x040fe80000701670 */
[----:B------:R-:W-:Y:S02]  /*f230*/  FSEL R194, R14, -INF , !P0 ;  /* 0xff8000000ec27808 */ /* 0x000fe40004000000 */
[----:B------:R-:W-:Y:S04]  /*f240*/  ISETP.GT.AND P0, PT, R0, RZ, !P1 ;  /* 0x000000ff0000720c */ /* 0x000fe80004f04270 */
[C---:B------:R-:W-:Y:S04]  /*f250*/  ISETP.LT.OR P0, PT, R3.reuse, 0x1, P0 ;  /* 0x000000010300780c */ /* 0x040fe80000701670 */
[----:B------:R-:W-:Y:S02]  /*f260*/  FSEL R15, R162, -INF , !P0 ;  /* 0xff800000a20f7808 */ /* 0x000fe40004000000 */
[----:B------:R-:W-:Y:S04]  /*f270*/  ISETP.GE.AND P0, PT, R2, 0x2a, PT ;  /* 0x0000002a0200780c */ /* 0x000fe80003f06270 */
[----:B------:R-:W-:Y:S02]  /*f280*/  P2R R4, PR, RZ, 0x1 ;  /* 0x00000001ff047803 */ /* 0x000fe40000000000 */
[----:B------:R-:W-:Y:S04]  /*f290*/  ISETP.GT.AND P0, PT, R0, 0x29, !P0 ;  /* 0x000000290000780c */ /* 0x000fe80004704270 */
[----:B------:R-:W-:Y:S02]  /*f2a0*/  ISETP.LT.OR P0, PT, R3, 0x2a, P0 ;  /* 0x0000002a0300780c */ /* 0x000fe40000701670 */
[----:B------:R-:W1:Y:S02]  /*f2b0*/  SHFL.IDX PT, R3, R5, 0x1, 0x1c1f ;  /* 0x003c1f0005037f89 */ /* 0x000e6400000e0000 */
[----:B------:R-:W-:Y:S02]  /*f2c0*/  FSEL R193, R16, -INF , !P0 ;  /* 0xff80000010c17808 */ /* 0x000fe40004000000 */
[----:B------:R-:W-:Y:S01]  /*f2d0*/  ISETP.GE.AND P0, PT, R32, 0x1, PT ;  /* 0x000000012000780c */ /* 0x000fe20003f06270 */
[--C-:B-1----:R-:W-:Y:S02]  /*f2e0*/  IMAD.IADD R2, R6, 0x1, R3.reuse ;  /* 0x0000000106027824 */ /* 0x102fe400078e0203 */
[----:B------:R-:W-:Y:S10]  /*f2f0*/  IMAD.IADD R0, R7, 0x1, R3 ;  /* 0x0000000107007824 */ /* 0x000ff400078e0203 */
        /* <DEDUP_REMOVED lines=14> */
.L_x_320:
[----:B------:R-:W-:Y:S04]  /*f3e0*/  MOV R14, c[0x0][0x32c] ;  /* 0x0000cb00000e7a02 */ /* 0x000fe80000000f00 */
[----:B------:R-:W-:Y:S11]  /*f3f0*/  ISETP.NE.AND P0, PT, R14, 0x1, PT ;  /* 0x000000010e00780c */ /* 0x000ff60003f05270 */
[----:B------:R-:W-:Y:S02]  /*f400*/  @!UPT UIADD3 URZ, URZ, URZ, URZ ;  /* 0x0000003f3f3ff290 */ /* 0x000fe4000fffe03f */
[----:B------:R-:W-:Y:S05]  /*f410*/  @P0 IMAD.HI.U32 R14, R3, c[0x0][0x330], RZ ;  /* 0x0000cc00030e0a27 */ /* 0x000fea00078e00ff */
[----:B------:R-:W-:Y:S02]  /*f420*/  @P0 SHF.R.U32.HI R3, RZ, c[0x0][0x334], R14 ;  /* 0x0000cd00ff030a19 */ /* 0x000fe4000001160e */
.L_x_321:
[----:B------:R-:W-:Y:S05]  /*f430*/  BSYNC B0 ;  /* 0x0000000000007941 */ /* 0x000fea0003800000 */
.L_x_319:
[----:B------:R-:W-:Y:S05]  /*f440*/  IMAD R3, R3, c[0x0][0x32c], R8 ;  /* 0x0000cb0003037a24 */ /* 0x000fea00078e0208 */
[----:B------:R-:W-:Y:S02]  /*f450*/  IADD3 R14, R3, c[0x0][0x32c], RZ ;  /* 0x0000cb00030e7a10 */ /* 0x000fe40007ffe0ff */
[----:B------:R-:W-:Y:S02]  /*f460*/  IMNMX R0, R0, R3, !PT ;  /* 0x0000000300007217 */ /* 0x000fe40007800200 */
[----:B------:R-:W-:Y:S02]  /*f470*/  IMNMX R2, R2, R14, PT ;  /* 0x0000000e02027217 */ /* 0x000fe40003800200 */
.L_x_318:
[----:B------:R-:W-:Y:S01]  /*f480*/  ISETP.NE.AND P0, PT, R13, RZ, PT ;  /* 0x000000ff0d00720c */ /* 0x000fe20003f05270 */
[----:B------:R-:W1:Y:S03]  /*f490*/  SHFL.IDX PT, R3, R5, 0x2, 0x1c1f ;  /* 0x005c1f0005037f89 */ /* 0x000e6600000e0000 */
        /* <DEDUP_REMOVED lines=59> */
.L_x_324:
[----:B------:R-:W-:Y:S04]  /*f850*/  MOV R14, c[0x0][0x32c] ;  /* 0x0000cb00000e7a02 */ /* 0x000fe80000000f00 */
[----:B------:R-:W-:Y:S11]  /*f860*/  ISETP.NE.AND P0, PT, R14, 0x1, PT ;  /* 0x000000010e00780c */ /* 0x000ff60003f05270 */
[----:B------:R-:W-:Y:S02]  /*f870*/  @!UPT UIADD3 URZ, URZ, URZ, URZ ;  /* 0x0000003f3f3ff290 */ /* 0x000fe4000fffe03f */
[----:B------:R-:W-:Y:S05]  /*f880*/  @P0 IMAD.HI.U32 R14, R3, c[0x0][0x330], RZ ;  /* 0x0000cc00030e0a27 */ /* 0x000fea00078e00ff */
[----:B------:R-:W-:Y:S02]  /*f890*/  @P0 SHF.R.U32.HI R3, RZ, c[0x0][0x334], R14 ;  /* 0x0000cd00ff030a19 */ /* 0x000fe4000001160e */
.L_x_325:
[----:B------:R-:W-:Y:S05]  /*f8a0*/  BSYNC B0 ;  /* 0x0000000000007941 */ /* 0x000fea0003800000 */
.L_x_323:
[----:B------:R-:W-:Y:S05]  /*f8b0*/  IMAD R3, R3, c[0x0][0x32c], R8 ;  /* 0x0000cb0003037a24 */ /* 0x000fea00078e0208 */
[----:B------:R-:W-:Y:S02]  /*f8c0*/  IADD3 R14, R3, c[0x0][0x32c], RZ ;  /* 0x0000cb00030e7a10 */ /* 0x000fe40007ffe0ff */
[----:B------:R-:W-:Y:S02]  /*f8d0*/  IMNMX R0, R0, R3, !PT ;  /* 0x0000000300007217 */ /* 0x000fe40007800200 */
[----:B------:R-:W-:Y:S02]  /*f8e0*/  IMNMX R2, R2, R14, PT ;  /* 0x0000000e02027217 */ /* 0x000fe40003800200 */
.L_x_322:
        /* <DEDUP_REMOVED lines=61> */
.L_x_328:
[----:B------:R-:W-:Y:S04]  /*fcc0*/  MOV R5, c[0x0][0x32c] ;  /* 0x0000cb0000057a02 */ /* 0x000fe80000000f00 */
[----:B------:R-:W-:Y:S11]  /*fcd0*/  ISETP.NE.AND P0, PT, R5, 0x1, PT ;  /* 0x000000010500780c */ /* 0x000ff60003f05270 */
[----:B------:R-:W-:Y:S02]  /*fce0*/  @!UPT UIADD3 URZ, URZ, URZ, URZ ;  /* 0x0000003f3f3ff290 */ /* 0x000fe4000fffe03f */
[----:B------:R-:W-:Y:S05]  /*fcf0*/  @P0 IMAD.HI.U32 R5, R3, c[0x0][0x330], RZ ;  /* 0x0000cc0003050a27 */ /* 0x000fea00078e00ff */
[----:B------:R-:W-:Y:S02]  /*fd00*/  @P0 SHF.R.U32.HI R3, RZ, c[0x0][0x334], R5 ;  /* 0x0000cd00ff030a19 */ /* 0x000fe40000011605 */
.L_x_329:
[----:B------:R-:W-:Y:S05]  /*fd10*/  BSYNC B0 ;  /* 0x0000000000007941 */ /* 0x000fea0003800000 */
.L_x_327:
[----:B------:R-:W-:Y:S05]  /*fd20*/  IMAD R8, R3, c[0x0][0x32c], R8 ;  /* 0x0000cb0003087a24 */ /* 0x000fea00078e0208 */
[----:B------:R-:W-:Y:S02]  /*fd30*/  IADD3 R3, R8, c[0x0][0x32c], RZ ;  /* 0x0000cb0008037a10 */ /* 0x000fe40007ffe0ff */
[----:B------:R-:W-:Y:S02]  /*fd40*/  IMNMX R0, R0, R8, !PT ;  /* 0x0000000800007217 */ /* 0x000fe40007800200 */
[----:B------:R-:W-:Y:S02]  /*fd50*/  IMNMX R2, R2, R3, PT ;  /* 0x0000000302027217 */ /* 0x000fe40003800200 */
.L_x_326:
[----:B------:R-:W-:Y:S01]  /*fd60*/  ISETP.GT.AND P0, PT, R0, RZ, !P1 ;  /* 0x000000ff0000720c */ /* 0x000fe20004f04270 */
[----:B------:R-:W-:Y:S01]  /*fd70*/  LDSM.16.MT88.4 R36, [R210+0x1880] ;  /* 0x00188000d224783b */ /* 0x000fe20000004200 */
        /* <DEDUP_REMOVED lines=17> */
[----:B------:R-:W-:Y:S02]  /*fe90*/  ISETP.NE.AND P1, PT, R9, RZ, PT ;  /* 0x000000ff0900720c */ /* 0x000fe40003f25270 */
        /* <DEDUP_REMOVED lines=11> */
[----:B------:R-:W-:Y:S01]  /*ff50*/  FMNMX.FTZ R3, R16, R103, !PT ;  /* 0x0000006710037209 */ /* 0x000fe20007810000 */
[----:B------:R-:W1:Y:S01]  /*ff60*/  SHFL.BFLY PT, R5, R106, 0x2, 0x1f ;  /* 0x0c401f006a057f89 */ /* 0x000e6200000e0000 */
        /* <DEDUP_REMOVED lines=14> */
[----:B-1----:R-:W-:Y:S02]  /*10050*/  FMNMX.FTZ R106, R106, R5, !PT ;  /* 0x000000056a6a7209 */ /* 0x002fe40007810000 */
[----:B------:R-:W-:Y:S02]  /*10060*/  ISETP.LT.OR P0, PT, R2, 0x1a, P0 ;  /* 0x0000001a0200780c */ /* 0x000fe40000701670 */
[----:B------:R-:W-:Y:S01]  /*10070*/  FMNMX.FTZ R3, R167, R3, !PT ;  /* 0x00000003a7037209 */ /* 0x000fe20007810000 */
[----:B------:R-:W1:Y:S01]  /*10080*/  SHFL.BFLY PT, R5, R106, 0x1, 0x1f ;  /* 0x0c201f006a057f89 */ /* 0x000e6200000e0000 */
[----:B------:R-:W-:Y:S02]  /*10090*/  FSEL R178, R31, -INF , !P0 ;  /* 0xff8000001fb27808 */ /* 0x000fe40004000000 */
[----:B------:R-:W-:Y:S02]  /*100a0*/  ISETP.GT.AND P0, PT, R0, 0x20, !P4 ;  /* 0x000000200000780c */ /* 0x000fe40006704270 */
[----:B------:R-:W-:Y:S02]  /*100b0*/  FMNMX.FTZ R3, R169, R3, !PT ;  /* 0x00000003a9037209 */ /* 0x000fe40007810000 */
[----:B------:R-:W-:Y:S02]  /*100c0*/  ISETP.LT.OR P0, PT, R2, 0x21, P0 ;  /* 0x000000210200780c */ /* 0x000fe40000701670 */
[----:B------:R-:W-:Y:S02]  /*100d0*/  ISETP.NE.AND P1, PT, R4, RZ, PT ;  /* 0x000000ff0400720c */ /* 0x000fe40003f25270 */
[----:B------:R-:W-:Y:S02]  /*100e0*/  FMNMX.FTZ R4, R14, R107, !PT ;  /* 0x0000006b0e047209 */ /* 0x000fe40007810000 */
[----:B------:R-:W-:Y:S02]  /*100f0*/  FSEL R183, R29, -INF , !P0 ;  /* 0xff8000001db77808 */ /* 0x000fe40004000000 */
[----:B------:R-:W-:Y:S02]  /*10100*/  ISETP.GT.AND P0, PT, R0, 0x21, !P3 ;  /* 0x000000210000780c */ /* 0x000fe40005f04270 */
[----:B------:R-:W-:Y:S02]  /*10110*/  FMNMX.FTZ R4, R20, R4, !PT ;  /* 0x0000000414047209 */ /* 0x000fe40007810000 */
        /* <DEDUP_REMOVED lines=34> */
[----:B-1----:R-:W-:Y:S02]  /*10340*/  FMNMX.FTZ R2, R7, R108, !PT ;  /* 0x0000006c07027209 */ /* 0x002fe40007810000 */
[----:B--2---:R-:W-:Y:S02]  /*10350*/  FMNMX.FTZ R105, R105, R4, !PT ;  /* 0x0000000469697209 */ /* 0x004fe40007810000 */
[----:B------:R-:W-:Y:S03]  /*10360*/  FMNMX.FTZ R2, R8, R2, !PT ;  /* 0x0000000208027209 */ /* 0x000fe60007810000 */
[----:B------:R-:W-:Y:S01]  /*10370*/  FMUL.FTZ R111, R105, c[0x0][0x2d0] ;  /* 0x0000b400696f7a20 */ /* 0x000fe20000410000 */
[----:B------:R-:W-:Y:S01]  /*10380*/  FMNMX.FTZ R2, R9, R2, !PT ;  /* 0x0000000209027209 */ /* 0x000fe20007810000 */
[--C-:B---3--:R-:W-:Y:S01]  /*10390*/  FFMA.FTZ R3, R18, c[0x0][0x2d0], -R110.reuse ;  /* 0x0000b40012037a23 */ /* 0x108fe2000001086e */
[----:B-----5:R-:W-:Y:S01]  /*103a0*/  FMNMX.FTZ R104, R0, R104, !PT ;  /* 0x0000006800687209 */ /* 0x020fe20007810000 */
[----:B------:R-:W-:Y:S01]  /*103b0*/  FFMA.FTZ R0, R22, c[0x0][0x2d0], -R110 ;  /* 0x0000b40016007a23 */ /* 0x000fe2000001086e */
[----:B------:R-:W-:Y:S01]  /*103c0*/  FMNMX.FTZ R2, R11, R2, !PT ;  /* 0x000000020b027209 */ /* 0x000fe20007810000 */
[----:B------:R1:W-:Y:S01]  /*103d0*/  MUFU.EX2 R243, R3 ;  /* 0x0000000300f37308 */ /* 0x0003e20000000800 */
[----:B----4-:R-:W-:Y:S01]  /*103e0*/  F2FP.BF16.PACK_AB R160, R244, R245 ;  /* 0x000000f5f4a0723e */ /* 0x010fe200000010ff */
[----:B------:R-:W2:Y:S01]  /*103f0*/  SHFL.BFLY PT, R4, R104, 0x1, 0x1f ;  /* 0x0c201f0068047f89 */ /* 0x000ea200000e0000 */
[----:B------:R-:W-:Y:S04]  /*10400*/  FMNMX.FTZ R2, R171, R2, !PT ;  /* 0x00000002ab027209 */ /* 0x000fe80007810000 */
[----:B------:R-:W-:Y:S03]  /*10410*/  FMNMX.FTZ R2, R174, R2, !PT ;  /* 0x00000002ae027209 */ /* 0x000fe60007810000 */
[----:B------:R3:W4:Y:S01]  /*10420*/  MUFU.EX2 R242, R0 ;  /* 0x0000000000f27308 */ /* 0x0007220000000800 */
[----:B------:R-:W-:Y:S04]  /*10430*/  FMNMX.FTZ R2, R177, R2, !PT ;  /* 0x00000002b1027209 */ /* 0x000fe80007810000 */
[----:B------:R-:W-:Y:S02]  /*10440*/  FMNMX.FTZ R2, R178, R2, !PT ;  /* 0x00000002b2027209 */ /* 0x000fe40007810000 */
[----:B-1----:R-:W-:Y:S02]  /*10450*/  FSEL R3, R106, RZ, P0 ;  /* 0x000000ff6a037208 */ /* 0x002fe40000000000 */
[----:B------:R-:W-:Y:S02]  /*10460*/  FSETP.NEU.FTZ.AND P0, PT, R105, -INF , PT ;  /* 0xff8000006900780b */ /* 0x000fe40003f1d000 */
[----:B--2---:R-:W-:Y:S02]  /*10470*/  FMNMX.FTZ R104, R104, R4, !PT ;  /* 0x0000000468687209 */ /* 0x004fe40007810000 */
[----:B------:R-:W-:Y:S02]  /*10480*/  FSEL R111, R111, RZ, P0 ;  /* 0x000000ff6f6f7208 */ /* 0x000fe40000000000 */
[----:B------:R-:W-:Y:S01]  /*10490*/  FSEL R5, R105, RZ, P0 ;  /* 0x000000ff69057208 */ /* 0x000fe20000000000 */
[C---:B------:R-:W-:Y:S01]  /*104a0*/  FMUL.FTZ R164, R104.reuse, c[0x0][0x2d0] ;  /* 0x0000b40068a47a20 */ /* 0x040fe20000410000 */
[----:B------:R-:W-:Y:S01]  /*104b0*/  FSETP.NEU.FTZ.AND P0, PT, R104, -INF , PT ;  /* 0xff8000006800780b */ /* 0x000fe20003f1d000 */
[--C-:B---3--:R-:W-:Y:S01]  /*104c0*/  FFMA.FTZ R0, R16, c[0x0][0x2d0], -R111.reuse ;  /* 0x0000b40010007a23 */ /* 0x108fe2000001086f */
[----:B----4-:R-:W-:Y:S01]  /*104d0*/  F2FP.BF16.PACK_AB R162, R242, R243 ;  /* 0x000000f3f2a2723e */ /* 0x010fe200000010ff */
[--C-:B------:R-:W-:Y:S01]  /*104e0*/  FFMA.FTZ R4, R25, c[0x0][0x2d0], -R111.reuse ;  /* 0x0000b40019047a23 */ /* 0x100fe2000001086f */
[----:B------:R-:W-:Y:S01]  /*104f0*/  FSEL R164, R164, RZ, P0 ;  /* 0x000000ffa4a47208 */ /* 0x000fe20000000000 */
[----:B------:R1:W-:Y:S01]  /*10500*/  MUFU.EX2 R241, R0 ;  /* 0x0000000000f17308 */ /* 0x0003e20000000800 */
[--C-:B------:R-:W-:Y:S02]  /*10510*/  FFMA.FTZ R44, R47, c[0x0][0x2d0], -R111.reuse ;  /* 0x0000b4002f2c7a23 */ /* 0x100fe4000001086f */
[--C-:B------:R-:W-:Y:S07]  /*10520*/  FFMA.FTZ R48, R48, c[0x0][0x2d0], -R111.reuse ;  /* 0x0000b40030307a23 */ /* 0x100fee000001086f */
        /* <DEDUP_REMOVED lines=52> */
[----:B------:R-:W-:Y:S01]  /*10870*/  FMUL.FTZ R17, R100, R125 ;  /* 0x0000007d64117220 */ /* 0x000fe20000410000 */
[----:B------:R-:W-:Y:S01]  /*10880*/  MOV R107, R225 ;  /* 0x000000e1006b7202 */ /* 0x000fe20000000f00 */
[----:B------:R-:W-:Y:S01]  /*10890*/  FMUL.FTZ R0, R0, c[0x0][0x2d0] ;  /* 0x0000b40000007a20 */ /* 0x000fe20000410000 */
[----:B------:R-:W-:Y:S01]  /*108a0*/  LDSM.16.MT88.4 R124, [R210+0x1c80] ;  /* 0x001c8000d27c783b */ /* 0x000fe20000004200 */
[----:B-1----:R-:W-:Y:S01]  /*108b0*/  FFMA.FTZ R103, R168, c[0x0][0x2d0], -R164 ;  /* 0x0000b400a8677a23 */ /* 0x002fe200000108a4 */
[----:B------:R-:W-:Y:S01]  /*108c0*/  MUFU.EX2 R225, R44 ;  /* 0x0000002c00e17308 */ /* 0x000fe20000000800 */
[----:B------:R-:W-:Y:S02]  /*108d0*/  FFMA.FTZ R4, R9, c[0x0][0x2d0], -R102 ;  /* 0x0000b40009047a23 */ /* 0x000fe40000010866 */
[C---:B------:R-:W-:Y:S02]  /*108e0*/  FMUL.FTZ R32, R100.reuse, R140 ;  /* 0x0000008c64207220 */ /* 0x040fe40000410000 */
[C---:B------:R-:W-:Y:S02]  /*108f0*/  FMUL.FTZ R33, R100.reuse, R141 ;  /* 0x0000008d64217220 */ /* 0x040fe40000410000 */
[----:B------:R-:W-:Y:S01]  /*10900*/  LDSM.16.MT88.4 R140, [R210+0x2080] ;  /* 0x00208000d28c783b */ /* 0x000fe20000004200 */
[C---:B------:R-:W-:Y:S02]  /*10910*/  FMUL.FTZ R48, R100.reuse, R156 ;  /* 0x0000009c64307220 */ /* 0x040fe40000410000 */
[----:B------:R1:W-:Y:S01]  /*10920*/  MUFU.EX2 R202, R103 ;  /* 0x0000006700ca7308 */ /* 0x0003e20000000800 */
[C---:B------:R-:W-:Y:S02]  /*10930*/  FMUL.FTZ R49, R100.reuse, R157 ;  /* 0x0000009d64317220 */ /* 0x040fe40000410000 */
[C---:B------:R-:W-:Y:S02]  /*10940*/  FMUL.FTZ R50, R3.reuse, R158 ;  /* 0x0000009e03327220 */ /* 0x040fe40000410000 */
[C---:B------:R-:W-:Y:S02]  /*10950*/  FMUL.FTZ R51, R3.reuse, R159 ;  /* 0x0000009f03337220 */ /* 0x040fe40000410000 */
[----:B------:R-:W-:Y:S01]  /*10960*/  LDSM.16.MT88.4 R156, [R209+0x2c80] ;  /* 0x002c8000d19c783b */ /* 0x000fe20000004200 */
[C---:B------:R-:W-:Y:S02]  /*10970*/  FMUL.FTZ R52, R100.reuse, R52 ;  /* 0x0000003464347220 */ /* 0x040fe40000410000 */
[----:B------:R2:W4:Y:S01]  /*10980*/  MUFU.EX2 R2, R0 ;  /* 0x0000000000027308 */ /* 0x0005220000000800 */
[C---:B------:R-:W-:Y:S02]  /*10990*/  FMUL.FTZ R53, R100.reuse, R53 ;  /* 0x0000003564357220 */ /* 0x040fe40000410000 */
[C---:B------:R-:W-:Y:S02]  /*109a0*/  FMUL.FTZ R54, R3.reuse, R54 ;  /* 0x0000003603367220 */ /* 0x040fe40000410000 */
[C---:B------:R-:W-:Y:S02]  /*109b0*/  FMUL.FTZ R55, R3.reuse, R55 ;  /* 0x0000003703377220 */ /* 0x040fe40000410000 */
[C---:B------:R-:W-:Y:S02]  /*109c0*/  FMUL.FTZ R64, R100.reuse, R64 ;  /* 0x0000004064407220 */ /* 0x040fe40000410000 */
[----:B------:R-:W-:Y:S01]  /*109d0*/  FMUL.FTZ R65, R100, R65 ;  /* 0x0000004164417220 */ /* 0x000fe20000410000 */
[----:B------:R5:W-:Y:S01]  /*109e0*/  MUFU.EX2 R232, R4 ;  /* 0x0000000400e87308 */ /* 0x000be20000000800 */
[C---:B------:R-:W-:Y:S02]  /*109f0*/  FMUL.FTZ R66, R3.reuse, R66 ;  /* 0x0000004203427220 */ /* 0x040fe40000410000 */
[C---:B------:R-:W-:Y:S02]  /*10a00*/  FMUL.FTZ R67, R3.reuse, R67 ;  /* 0x0000004303437220 */ /* 0x040fe40000410000 */
[----:B-1----:R-:W-:Y:S02]  /*10a10*/  FFMA.FTZ R103, R170, c[0x0][0x2d0], -R164 ;  /* 0x0000b400aa677a23 */ /* 0x002fe400000108a4 */
[C---:B------:R-:W-:Y:S02]  /*10a20*/  FMUL.FTZ R68, R100.reuse, R68 ;  /* 0x0000004464447220 */ /* 0x040fe40000410000 */
[----:B------:R-:W-:Y:S01]  /*10a30*/  FMUL.FTZ R69, R100, R69 ;  /* 0x0000004564457220 */ /* 0x000fe20000410000 */
[----:B------:R1:W-:Y:S01]  /*10a40*/  MUFU.EX2 R201, R103 ;  /* 0x0000006700c97308 */ /* 0x0003e20000000800 */
[C---:B------:R-:W-:Y:S02]  /*10a50*/  FMUL.FTZ R70, R3.reuse, R70 ;  /* 0x0000004603467220 */ /* 0x040fe40000410000 */
[----:B------:R-:W-:Y:S02]  /*10a60*/  FMUL.FTZ R71, R3, R71 ;  /* 0x0000004703477220 */ /* 0x000fe40000410000 */
[--C-:B--2---:R-:W-:Y:S02]  /*10a70*/  FFMA.FTZ R0, R7, c[0x0][0x2d0], -R102.reuse ;  /* 0x0000b40007007a23 */ /* 0x104fe40000010866 */
[----:B------:R-:W-:Y:S02]  /*10a80*/  FMUL.FTZ R7, R3, R115 ;  /* 0x0000007303077220 */ /* 0x000fe40000410000 */
[C---:B----4-:R-:W-:Y:S01]  /*10a90*/  FMUL.FTZ R9, R2.reuse, R117 ;  /* 0x0000007502097220 */ /* 0x050fe20000410000 */
[----:B------:R2:W-:Y:S01]  /*10aa0*/  MUFU.EX2 R179, R0 ;  /* 0x0000000000b37308 */ /* 0x0005e20000000800 */
[C---:B------:R-:W-:Y:S02]  /*10ab0*/  FMUL.FTZ R12, R2.reuse, R120 ;  /* 0x00000078020c7220 */ /* 0x040fe40000410000 */
[C---:B------:R-:W-:Y:S02]  /*10ac0*/  FMUL.FTZ R13, R2.reuse, R121 ;  /* 0x00000079020d7220 */ /* 0x040fe40000410000 */
[----:B-----5:R-:W-:Y:S02]  /*10ad0*/  FFMA.FTZ R4, R11, c[0x0][0x2d0], -R102 ;  /* 0x0000b4000b047a23 */ /* 0x020fe40000010866 */
        /* <DEDUP_REMOVED lines=8> */
[----:B------:R1:W-:Y:S01]  /*10b60*/  MUFU.EX2 R200, R103 ;  /* 0x0000006700c87308 */ /* 0x0003e20000000800 */
[C---:B------:R-:W-:Y:S02]  /*10b70*/  FMUL.FTZ R45, R2.reuse, R153 ;  /* 0x00000099022d7220 */ /* 0x040fe40000410000 */
[----:B------:R-:W-:Y:S02]  /*10b80*/  FMUL.FTZ R56, R2, R56 ;  /* 0x0000003802387220 */ /* 0x000fe40000410000 */
[----:B--2---:R-:W-:Y:S02]  /*10b90*/  FFMA.FTZ R0, R8, c[0x0][0x2d0], -R102 ;  /* 0x0000b40008007a23 */ /* 0x004fe40000010866 */
[C---:B------:R-:W-:Y:S02]  /*10ba0*/  FMUL.FTZ R8, R2.reuse, R116 ;  /* 0x0000007402087220 */ /* 0x040fe40000410000 */
[C---:B------:R-:W-:Y:S01]  /*10bb0*/  FMUL.FTZ R57, R2.reuse, R57 ;  /* 0x0000003902397220 */ /* 0x040fe20000410000 */
[----:B------:R2:W5:Y:S01]  /*10bc0*/  MUFU.EX2 R231, R0 ;  /* 0x0000000000e77308 */ /* 0x0005620000000800 */
[C---:B------:R-:W-:Y:S02]  /*10bd0*/  FMUL.FTZ R60, R2.reuse, R60 ;  /* 0x0000003c023c7220 */ /* 0x040fe40000410000 */
[----:B------:R-:W-:Y:S01]  /*10be0*/  FMUL.FTZ R61, R2, R61 ;  /* 0x0000003d023d7220 */ /* 0x000fe20000410000 */
[----:B----4-:R-:W-:Y:S01]  /*10bf0*/  F2FP.BF16.PACK_AB R115, R233, R232 ;  /* 0x000000e8e973723e */ /* 0x010fe200000010ff */
[----:B------:R-:W-:Y:S01]  /*10c00*/  FMUL.FTZ R4, R100, R112 ;  /* 0x0000007064047220 */ /* 0x000fe20000410000 */
[----:B------:R-:W-:Y:S01]  /*10c10*/  F2FP.BF16.PACK_AB R112, R236, R235 ;  /* 0x000000ebec70723e */ /* 0x000fe200000010ff */
[C---:B------:R-:W-:Y:S02]  /*10c20*/  FMUL.FTZ R72, R2.reuse, R72 ;  /* 0x0000004802487220 */ /* 0x040fe40000410000 */
[C---:B------:R-:W-:Y:S02]  /*10c30*/  FMUL.FTZ R73, R2.reuse, R73 ;  /* 0x0000004902497220 */ /* 0x040fe40000410000 */
[C---:B------:R-:W-:Y:S01]  /*10c40*/  FMUL.FTZ R76, R2.reuse, R76 ;  /* 0x0000004c024c7220 */ /* 0x040fe20000410000 */
[-C--:B---3--:R-:W-:Y:S01]  /*10c50*/  HMMA.16816.F32.BF16 R4, R160, R20.reuse, R4 ;  /* 0x00000014a004723c */ /* 0x088fe20000041804 */
[----:B------:R-:W-:Y:S02]  /*10c60*/  FMUL.FTZ R77, R2, R77 ;  /* 0x0000004d024d7220 */ /* 0x000fe40000410000 */
[----:B-1----:R-:W-:Y:S02]  /*10c70*/  FFMA.FTZ R103, R173, c[0x0][0x2d0], -R164 ;  /* 0x0000b400ad677a23 */ /* 0x002fe400000108a4 */
[C---:B------:R-:W-:Y:S02]  /*10c80*/  FMUL.FTZ R80, R100.reuse, R80 ;  /* 0x0000005064507220 */ /* 0x040fe40000410000 */
[----:B------:R1:W-:Y:S01]  /*10c90*/  MUFU.EX2 R199, R103 ;  /* 0x0000006700c77308 */ /* 0x0003e20000000800 */
[----:B------:R-:W-:Y:S01]  /*10ca0*/  FMUL.FTZ R81, R100, R81 ;  /* 0x0000005164517220 */ /* 0x000fe20000410000 */
[----:B--2---:R-:W-:Y:S03]  /*10cb0*/  FSEL R0, R101, RZ, P0 ;  /* 0x000000ff65007208 */ /* 0x004fe60000000000 */
[----:B------:R-:W-:Y:S01]  /*10cc0*/  FMUL.FTZ R82, R3, R82 ;  /* 0x0000005203527220 */ /* 0x000fe20000410000 */
[----:B-----5:R-:W-:Y:S01]  /*10cd0*/  F2FP.BF16.PACK_AB R113, R231, R179 ;  /* 0x000000b3e771723e */ /* 0x020fe200000010ff */
[C---:B------:R-:W-:Y:S02]  /*10ce0*/  FMUL.FTZ R83, R3.reuse, R83 ;  /* 0x0000005303537220 */ /* 0x040fe40000410000 */
[----:B------:R-:W-:Y:S02]  /*10cf0*/  FADD.FTZ R0, -R0, R108 ;  /* 0x0000006c00007221 */ /* 0x000fe40000010100 */
[----:B------:R-:W-:Y:S02]  /*10d00*/  FMUL.FTZ R96, R100, R96 ;  /* 0x0000006064607220 */ /* 0x000fe40000410000 */
[----:B------:R-:W-:Y:S02]  /*10d10*/  FMUL.FTZ R0, R0, c[0x0][0x2d0] ;  /* 0x0000b40000007a20 */ /* 0x000fe40000410000 */
[C---:B------:R-:W-:Y:S02]  /*10d20*/  FMUL.FTZ R97, R100.reuse, R97 ;  /* 0x0000006164617220 */ /* 0x040fe40000410000 */
[C---:B------:R-:W-:Y:S02]  /*10d30*/  FMUL.FTZ R98, R3.reuse, R98 ;  /* 0x0000006203627220 */ /* 0x040fe40000410000 */
[----:B------:R-:W2:Y:S01]  /*10d40*/  MUFU.EX2 R0, R0 ;  /* 0x0000000000007308 */ /* 0x000ea20000000800 */
[----:B------:R-:W-:Y:S02]  /*10d50*/  FMUL.FTZ R99, R3, R99 ;  /* 0x0000006303637220 */ /* 0x000fe40000410000 */
[C---:B------:R-:W-:Y:S02]  /*10d60*/  FMUL.FTZ R84, R100.reuse, R84 ;  /* 0x0000005464547220 */ /* 0x040fe40000410000 */
[--C-:B-1----:R-:W-:Y:S02]  /*10d70*/  FFMA.FTZ R103, R171, c[0x0][0x2d0], -R102.reuse ;  /* 0x0000b400ab677a23 */ /* 0x102fe40000010866 */
[----:B------:R-:W-:Y:S01]  /*10d80*/  LDSM.16.MT88.4 R168, [R209+0x3880] ;  /* 0x00388000d1a8783b */ /* 0x000fe20000004200 */
[----:B------:R-:W-:Y:S02]  /*10d90*/  FMUL.FTZ R85, R100, R85 ;  /* 0x0000005564557220 */ /* 0x000fe40000410000 */
[----:B------:R1:W-:Y:S01]  /*10da0*/  MUFU.EX2 R176, R103 ;  /* 0x0000006700b07308 */ /* 0x0003e20000000800 */
[C---:B------:R-:W-:Y:S02]  /*10db0*/  FMUL.FTZ R86, R3.reuse, R86 ;  /* 0x0000005603567220 */ /* 0x040fe40000410000 */
[C---:B------:R-:W-:Y:S02]  /*10dc0*/  FMUL.FTZ R87, R3.reuse, R87 ;  /* 0x0000005703577220 */ /* 0x040fe40000410000 */
[C---:B------:R-:W-:Y:S02]  /*10dd0*/  FMUL.FTZ R88, R2.reuse, R88 ;  /* 0x0000005802587220 */ /* 0x040fe40000410000 */
[C---:B------:R-:W-:Y:S02]  /*10de0*/  FMUL.FTZ R89, R2.reuse, R89 ;  /* 0x0000005902597220 */ /* 0x040fe40000410000 */
[C---:B------:R-:W-:Y:S02]  /*10df0*/  FMUL.FTZ R92, R2.reuse, R92 ;  /* 0x0000005c025c7220 */ /* 0x040fe40000410000 */
[----:B------:R-:W-:Y:S02]  /*10e00*/  FMUL.FTZ R93, R2, R93 ;  /* 0x0000005d025d7220 */ /* 0x000fe40000410000 */
[C---:B--2---:R-:W-:Y:S02]  /*10e10*/  FMUL.FTZ R10, R0.reuse, R118 ;  /* 0x00000076000a7220 */ /* 0x044fe40000410000 */
[C---:B------:R-:W-:Y:S02]  /*10e20*/  FMUL.FTZ R11, R0.reuse, R119 ;  /* 0x00000077000b7220 */ /* 0x040fe40000410000 */
[----:B------:R-:W2:Y:S01]  /*10e30*/  LDSM.16.MT88.4 R116, [R209+0x2480] ;  /* 0x00248000d174783b */ /* 0x000ea20000004200 */
[C---:B------:R-:W-:Y:S02]  /*10e40*/  FMUL.FTZ R14, R0.reuse, R122 ;  /* 0x0000007a000e7220 */ /* 0x040fe40000410000 */
[----:B------:R-:W-:Y:S02]  /*10e50*/  FMUL.FTZ R15, R0, R123 ;  /* 0x0000007b000f7220 */ /* 0x000fe40000410000 */
[C---:B------:R-:W-:Y:S01]  /*10e60*/  HMMA.16816.F32.BF16 R8, R112.reuse, R20, R8 ;  /* 0x000000147008723c */ /* 0x040fe20000041808 */
[--C-:B-1----:R-:W-:Y:S02]  /*10e70*/  FFMA.FTZ R103, R174, c[0x0][0x2d0], -R102.reuse ;  /* 0x0000b400ae677a23 */ /* 0x102fe40000010866 */
[----:B------:R-:W1:Y:S01]  /*10e80*/  LDSM.16.MT88.4 R120, [R210+0x2480] ;  /* 0x00248000d278783b */ /* 0x000e620000004200 */
[C---:B------:R-:W-:Y:S01]  /*10e90*/  FMUL.FTZ R26, R0.reuse, R134 ;  /* 0x00000086001a7220 */ /* 0x040fe20000410000 */
[----:B------:R3:W-:Y:S01]  /*10ea0*/  MUFU.EX2 R175, R103 ;  /* 0x0000006700af7308 */ /* 0x0007e20000000800 */
[----:B------:R-:W-:Y:S02]  /*10eb0*/  FMUL.FTZ R27, R0, R135 ;  /* 0x00000087001b7220 */ /* 0x000fe40000410000 */
[-C--:B------:R-:W-:Y:S01]  /*10ec0*/  HMMA.16816.F32.BF16 R12, R112, R22.reuse, R12 ;  /* 0x00000016700c723c */ /* 0x080fe2000004180c */
[C---:B------:R-:W-:Y:S02]  /*10ed0*/  FMUL.FTZ R20, R100.reuse, R128 ;  /* 0x0000008064147220 */ /* 0x040fe40000410000 */
[----:B------:R-:W-:Y:S01]  /*10ee0*/  LDSM.16.MT88.4 R132, [R209+0x2080] ;  /* 0x00208000d184783b */ /* 0x000fe20000004200 */
[----:B------:R-:W-:Y:S02]  /*10ef0*/  FMUL.FTZ R21, R100, R129 ;  /* 0x0000008164157220 */ /* 0x000fe40000410000 */
[C---:B------:R-:W-:Y:S02]  /*10f00*/  FMUL.FTZ R43, R0.reuse, R151 ;  /* 0x00000097002b7220 */ /* 0x040fe40000410000 */
[C---:B------:R-:W-:Y:S01]  /*10f10*/  HMMA.16816.F32.BF16 R16, R160.reuse, R22, R16 ;  /* 0x00000016a010723c */ /* 0x040fe20000041810 */
[C---:B------:R-:W-:Y:S03]  /*10f20*/  FMUL.FTZ R30, R0.reuse, R138 ;  /* 0x0000008a001e7220 */ /* 0x040fe60000410000 */
[C---:B------:R-:W-:Y:S02]  /*10f30*/  FMUL.FTZ R31, R0.reuse, R139 ;  /* 0x0000008b001f7220 */ /* 0x040fe40000410000 */
[C---:B------:R-:W-:Y:S02]  /*10f40*/  FMUL.FTZ R46, R0.reuse, R154 ;  /* 0x0000009a002e7220 */ /* 0x040fe40000410000 */
[C---:B------:R-:W-:Y:S04]  /*10f50*/  FMUL.FTZ R22, R3.reuse, R130 ;  /* 0x0000008203167220 */ /* 0x040fe80000410000 */
[----:B------:R-:W-:Y:S02]  /*10f60*/  FMUL.FTZ R23, R3, R131 ;  /* 0x0000008303177220 */ /* 0x000fe40000410000 */
[----:B---3--:R-:W-:Y:S01]  /*10f70*/  FFMA.FTZ R103, R177, c[0x0][0x2d0], -R102 ;  /* 0x0000b400b1677a23 */ /* 0x008fe20000010866 */
[----:B------:R-:W-:Y:S01]  /*10f80*/  LDSM.16.MT88.4 R128, [R209+0x2880] ;  /* 0x00288000d180783b */ /* 0x000fe20000004200 */
[C---:B------:R-:W-:Y:S02]  /*10f90*/  FMUL.FTZ R47, R0.reuse, R155 ;  /* 0x0000009b002f7220 */ /* 0x040fe40000410000 */
[----:B------:R3:W-:Y:S01]  /*10fa0*/  MUFU.EX2 R173, R103 ;  /* 0x0000006700ad7308 */ /* 0x0007e20000000800 */
[-C--:B------:R-:W-:Y:S01]  /*10fb0*/  HMMA.16816.F32.BF16 R20, R160, R36.reuse, R20 ;  /* 0x00000024a014723c */ /* 0x080fe20000041814 */
[C---:B------:R-:W-:Y:S02]  /*10fc0*/  FMUL.FTZ R58, R0.reuse, R58 ;  /* 0x0000003a003a7220 */ /* 0x040fe40000410000 */
[C---:B------:R-:W-:Y:S02]  /*10fd0*/  FMUL.FTZ R59, R0.reuse, R59 ;  /* 0x0000003b003b7220 */ /* 0x040fe40000410000 */
[C---:B------:R-:W-:Y:S02]  /*10fe0*/  FMUL.FTZ R62, R0.reuse, R62 ;  /* 0x0000003e003e7220 */ /* 0x040fe40000410000 */
[C---:B------:R-:W-:Y:S01]  /*10ff0*/  FMUL.FTZ R63, R0.reuse, R63 ;  /* 0x0000003f003f7220 */ /* 0x040fe20000410000 */
[C---:B------:R-:W-:Y:S01]  /*11000*/  HMMA.16816.F32.BF16 R24, R112.reuse, R36, R24 ;  /* 0x000000247018723c */ /* 0x040fe20000041818 */
[C---:B------:R-:W-:Y:S03]  /*11010*/  FMUL.FTZ R74, R0.reuse, R74 ;  /* 0x0000004a004a7220 */ /* 0x040fe60000410000 */
        /* <DEDUP_REMOVED lines=8> */
[----:B---3--:R-:W-:Y:S03]  /*110a0*/  FFMA.FTZ R103, R178, c[0x0][0x2d0], -R102 ;  /* 0x0000b400b2677a23 */ /* 0x008fe60000010866 */
[C---:B------:R-:W-:Y:S02]  /*110b0*/  FMUL.FTZ R42, R0.reuse, R150 ;  /* 0x00000096002a7220 */ /* 0x040fe40000410000 */
[C---:B------:R-:W-:Y:S01]  /*110c0*/  FMUL.FTZ R79, R0.reuse, R79 ;  /* 0x0000004f004f7220 */ /* 0x040fe20000410000 */
[----:B------:R3:W-:Y:S01]  /*110d0*/  MUFU.EX2 R174, R103 ;  /* 0x0000006700ae7308 */ /* 0x0007e20000000800 */
[C---:B------:R-:W-:Y:S04]  /*110e0*/  FMUL.FTZ R38, R3.reuse, R146 ;  /* 0x0000009203267220 */ /* 0x040fe80000410000 */
[----:B------:R-:W-:Y:S02]  /*110f0*/  FMUL.FTZ R39, R3, R147 ;  /* 0x0000009303277220 */ /* 0x000fe40000410000 */
[C---:B------:R-:W-:Y:S02]  /*11100*/  FMUL.FTZ R90, R0.reuse, R90 ;  /* 0x0000005a005a7220 */ /* 0x040fe40000410000 */
[C---:B------:R-:W-:Y:S01]  /*11110*/  FMUL.FTZ R91, R0.reuse, R91 ;  /* 0x0000005b005b7220 */ /* 0x040fe20000410000 */
[----:B------:R5:W-:Y:S01]  /*11120*/  MUFU.EX2 R226, R40 ;  /* 0x0000002800e27308 */ /* 0x000be20000000800 */
[C---:B------:R-:W-:Y:S02]  /*11130*/  FMUL.FTZ R94, R0.reuse, R94 ;  /* 0x0000005e005e7220 */ /* 0x040fe40000410000 */
[----:B------:R-:W-:Y:S02]  /*11140*/  FMUL.FTZ R95, R0, R95 ;  /* 0x0000005f005f7220 */ /* 0x000fe40000410000 */
[----:B----4-:R-:W-:Y:S07]  /*11150*/  FMUL.FTZ R36, R100, R144 ;  /* 0x0000009064247220 */ /* 0x010fee0000410000 */
[-C--:B--2---:R-:W-:Y:S01]  /*11160*/  HMMA.16816.F32.BF16 R36, R160, R116.reuse, R36 ;  /* 0x00000074a024723c */ /* 0x084fe20000041824 */
[--C-:B---3--:R-:W-:Y:S04]  /*11170*/  FFMA.FTZ R103, R182, c[0x0][0x2d0], -R110.reuse ;  /* 0x0000b400b6677a23 */ /* 0x108fe8000001086e */
[----:B------:R2:W-:Y:S01]  /*11180*/  MUFU.EX2 R197, R103 ;  /* 0x0000006700c57308 */ /* 0x0005e20000000800 */
[----:B-----5:R-:W-:Y:S07]  /*11190*/  FMUL.FTZ R40, R2, R148 ;  /* 0x0000009402287220 */ /* 0x020fee0000410000 */
[C---:B------:R-:W-:Y:S08]  /*111a0*/  HMMA.16816.F32.BF16 R40, R112.reuse, R116, R40 ;  /* 0x000000747028723c */ /* 0x040ff00000041828 */
[-C--:B------:R-:W-:Y:S01]  /*111b0*/  HMMA.16816.F32.BF16 R44, R112, R118.reuse, R44 ;  /* 0x00000076702c723c */ /* 0x080fe2000004182c */
[--C-:B--2---:R-:W-:Y:S07]  /*111c0*/  FFMA.FTZ R103, R185, c[0x0][0x2d0], -R110.reuse ;  /* 0x0000b400b9677a23 */ /* 0x104fee000001086e */
[C---:B------:R-:W-:Y:S01]  /*111d0*/  HMMA.16816.F32.BF16 R48, R160.reuse, R118, R48 ;  /* 0x00000076a030723c */ /* 0x040fe20000041830 */
[----:B------:R2:W3:Y:S01]  /*111e0*/  MUFU.EX2 R198, R103 ;  /* 0x0000006700c67308 */ /* 0x0004e20000000800 */
[----:B------:R-:W4:Y:S06]  /*111f0*/  LDSM.16.MT88.4 R116, [R209+0x3080] ;  /* 0x00308000d174783b */ /* 0x000f2c0000004200 */
[-C--:B-1----:R-:W-:Y:S08]  /*11200*/  HMMA.16816.F32.BF16 R52, R160, R120.reuse, R52 ;  /* 0x00000078a034723c */ /* 0x082ff00000041834 */
[C---:B------:R-:W-:Y:S08]  /*11210*/  HMMA.16816.F32.BF16 R56, R112.reuse, R120, R56 ;  /* 0x000000787038723c */ /* 0x040ff00000041838 */
[-C--:B------:R-:W-:Y:S01]  /*11220*/  HMMA.16816.F32.BF16 R60, R112, R122.reuse, R60 ;  /* 0x0000007a703c723c */ /* 0x080fe2000004183c */
[--C-:B--2---:R-:W-:Y:S03]  /*11230*/  FFMA.FTZ R103, R180, c[0x0][0x2d0], -R111.reuse ;  /* 0x0000b400b4677a23 */ /* 0x104fe6000001086f */
[----:B---3--:R-:W-:Y:S01]  /*11240*/  F2FP.BF16.PACK_AB R108, R198, R197 ;  /* 0x000000c5c66c723e */ /* 0x008fe200000010ff */
[----:B------:R1:W-:Y:S03]  /*11250*/  MUFU.EX2 R196, R103 ;  /* 0x0000006700c47308 */ /* 0x0003e60000000800 */
[C---:B------:R-:W-:Y:S01]  /*11260*/  HMMA.16816.F32.BF16 R64, R160.reuse, R122, R64 ;  /* 0x0000007aa040723c */ /* 0x040fe20000041840 */
[----:B------:R-:W2:Y:S07]  /*11270*/  LDSM.16.MT88.4 R120, [R210+0x3080] ;  /* 0x00308000d278783b */ /* 0x000eae0000004200 */
[-C--:B----4-:R-:W-:Y:S08]  /*11280*/  HMMA.16816.F32.BF16 R68, R160, R116.reuse, R68 ;  /* 0x00000074a044723c */ /* 0x090ff00000041844 */
[C---:B------:R-:W-:Y:S01]  /*11290*/  HMMA.16816.F32.BF16 R72, R112.reuse, R116, R72 ;  /* 0x000000747048723c */ /* 0x040fe20000041848 */
[--C-:B-1----:R-:W-:Y:S07]  /*112a0*/  FFMA.FTZ R103, R181, c[0x0][0x2d0], -R111.reuse ;  /* 0x0000b400b5677a23 */ /* 0x102fee000001086f */
[-C--:B------:R-:W-:Y:S01]  /*112b0*/  HMMA.16816.F32.BF16 R76, R112, R118.reuse, R76 ;  /* 0x00000076704c723c */ /* 0x080fe2000004184c */
[----:B------:R1:W-:Y:S07]  /*112c0*/  MUFU.EX2 R195, R103 ;  /* 0x0000006700c37308 */ /* 0x0003ee0000000800 */
[C---:B------:R-:W-:Y:S01]  /*112d0*/  HMMA.16816.F32.BF16 R80, R160.reuse, R118, R80 ;  /* 0x00000076a050723c */ /* 0x040fe20000041850 */
[----:B------:R-:W3:Y:S07]  /*112e0*/  LDSM.16.MT88.4 R116, [R209+0x1c80] ;  /* 0x001c8000d174783b */ /* 0x000eee0000004200 */
[-C--:B--2---:R-:W-:Y:S08]  /*112f0*/  HMMA.16816.F32.BF16 R84, R160, R120.reuse, R84 ;  /* 0x00000078a054723c */ /* 0x084ff00000041854 */
[C---:B------:R-:W-:Y:S01]  /*11300*/  HMMA.16816.F32.BF16 R88, R112.reuse, R120, R88 ;  /* 0x000000787058723c */ /* 0x040fe20000041858 */
[--C-:B-1----:R-:W-:Y:S03]  /*11310*/  FFMA.FTZ R103, R194, c[0x0][0x2d0], -R110.reuse ;  /* 0x0000b400c2677a23 */ /* 0x102fe6000001086e */
[----:B------:R-:W-:Y:S01]  /*11320*/  FFMA.FTZ R110, R193, c[0x0][0x2d0], -R110 ;  /* 0x0000b400c16e7a23 */ /* 0x000fe2000001086e */
[----:B------:R1:W-:Y:S02]  /*11330*/  MUFU.EX2 R194, R103 ;  /* 0x0000006700c27308 */ /* 0x0003e40000000800 */
[----:B------:R-:W-:Y:S01]  /*11340*/  F2FP.BF16.PACK_AB R120, R201, R202 ;  /* 0x000000cac978723e */ /* 0x000fe200000010ff */
[-C--:B------:R-:W-:Y:S01]  /*11350*/  HMMA.16816.F32.BF16 R92, R112, R122.reuse, R92 ;  /* 0x0000007a705c723c */ /* 0x080fe2000004185c */
[----:B------:R-:W-:Y:S06]  /*11360*/  F2FP.BF16.PACK_AB R121, R175, R176 ;  /* 0x000000b0af79723e */ /* 0x000fec00000010ff */
[----:B------:R-:W-:Y:S01]  /*11370*/  F2FP.BF16.PACK_AB R112, R226, R230 ;  /* 0x000000e6e270723e */ /* 0x000fe200000010ff */
[----:B------:R-:W-:Y:S01]  /*11380*/  HMMA.16816.F32.BF16 R96, R160, R122, R96 ;  /* 0x0000007aa060723c */ /* 0x000fe20000041860 */
[----:B------:R-:W-:Y:S01]  /*11390*/  F2FP.BF16.PACK_AB R113, R207, R225 ;  /* 0x000000e1cf71723e */ /* 0x000fe200000010ff */
[----:B------:R-:W2:Y:S02]  /*113a0*/  MUFU.EX2 R193, R110 ;  /* 0x0000006e00c17308 */ /* 0x000ea40000000800 */
[----:B------:R-:W-:Y:S02]  /*113b0*/  F2FP.BF16.PACK_AB R114, R205, R206 ;  /* 0x000000cecd72723e */ /* 0x000fe400000010ff */
[----:B------:R-:W-:Y:S02]  /*113c0*/  F2FP.BF16.PACK_AB R115, R203, R204 ;  /* 0x000000cccb73723e */ /* 0x000fe400000010ff */
[----:B------:R-:W-:Y:S04]  /*113d0*/  F2FP.BF16.PACK_AB R122, R199, R200 ;  /* 0x000000c8c77a723e */ /* 0x000fe800000010ff */
[----:B------:R-:W-:Y:S01]  /*113e0*/  F2FP.BF16.PACK_AB R123, R174, R173 ;  /* 0x000000adae7b723e */ /* 0x000fe200000010ff */
[-C--:B---3--:R-:W-:Y:S01]  /*113f0*/  HMMA.16816.F32.BF16 R4, R112, R116.reuse, R4 ;  /* 0x000000747004723c */ /* 0x088fe20000041804 */
[--C-:B-1----:R-:W-:Y:S01]  /*11400*/  FFMA.FTZ R103, R189, c[0x0][0x2d0], -R111.reuse ;  /* 0x0000b400bd677a23 */ /* 0x102fe2000001086f */
[----:B------:R-:W-:Y:S01]  /*11410*/  MOV R189, R107 ;  /* 0x0000006b00bd7202 */ /* 0x000fe20000000f00 */
[----:B------:R-:W-:Y:S02]  /*11420*/  FFMA.FTZ R111, R190, c[0x0][0x2d0], -R111 ;  /* 0x0000b400be6f7a23 */ /* 0x000fe4000001086f */
[----:B------:R1:W-:Y:S01]  /*11430*/  MUFU.EX2 R185, R103 ;  /* 0x0000006700b97308 */ /* 0x0003e20000000800 */
[----:B------:R-:W3:Y:S01]  /*11440*/  LDL.LU R190, [R1+0x14] ;  /* 0x0000140001be7983 */ /* 0x000ee20000300800 */
[----:B------:R-:W-:Y:S01]  /*11450*/  ISETP.GT.AND P0, PT, R222, R189, PT ;  /* 0x000000bdde00720c */ /* 0x000fe20003f04270 */
[C---:B------:R-:W-:Y:S01]  /*11460*/  HMMA.16816.F32.BF16 R8, R120.reuse, R116, R8 ;  /* 0x000000747808723c */ /* 0x040fe20000041808 */
[----:B--2---:R-:W-:Y:S06]  /*11470*/  F2FP.BF16.PACK_AB R110, R193, R194 ;  /* 0x000000c2c16e723e */ /* 0x004fec00000010ff */
[----:B------:R-:W2:Y:S01]  /*11480*/  MUFU.EX2 R182, R111 ;  /* 0x0000006f00b67308 */ /* 0x000ea20000000800 */
[-C--:B------:R-:W-:Y:S08]  /*11490*/  HMMA.16816.F32.BF16 R12, R120, R118.reuse, R12 ;  /* 0x00000076780c723c */ /* 0x080ff0000004180c */
[C---:B------:R-:W-:Y:S01]  /*114a0*/  HMMA.16816.F32.BF16 R16, R112.reuse, R118, R16 ;  /* 0x000000767010723c */ /* 0x040fe20000041810 */
[----:B------:R-:W4:Y:S03]  /*114b0*/  LDSM.16.MT88.4 R116, [R210+0x2880] ;  /* 0x00288000d274783b */ /* 0x000f260000004200 */
[--C-:B-1----:R-:W-:Y:S04]  /*114c0*/  FFMA.FTZ R103, R187, c[0x0][0x2d0], -R164.reuse ;  /* 0x0000b400bb677a23 */ /* 0x102fe800000108a4 */
[-C--:B------:R-:W-:Y:S01]  /*114d0*/  HMMA.16816.F32.BF16 R20, R112, R124.reuse, R20 ;  /* 0x0000007c7014723c */ /* 0x080fe20000041814 */
[----:B------:R1:W-:Y:S01]  /*114e0*/  MUFU.EX2 R181, R103 ;  /* 0x0000006700b57308 */ /* 0x0003e20000000800 */
[----:B------:R-:W5:Y:S02]  /*114f0*/  LDL.LU R187, [R1+0x10] ;  /* 0x0000100001bb7983 */ /* 0x000f640000300800 */
[----:B--2---:R-:W-:Y:S04]  /*11500*/  F2FP.BF16.PACK_AB R111, R182, R185 ;  /* 0x000000b9b66f723e */ /* 0x004fe800000010ff */
[C---:B------:R-:W-:Y:S08]  /*11510*/  HMMA.16816.F32.BF16 R24, R120.reuse, R124, R24 ;  /* 0x0000007c7818723c */ /* 0x040ff00000041818 */
[-C--:B------:R-:W-:Y:S08]  /*11520*/  HMMA.16816.F32.BF16 R28, R120, R126.reuse, R28 ;  /* 0x0000007e781c723c */ /* 0x080ff0000004181c */
[C---:B------:R-:W-:Y:S01]  /*11530*/  HMMA.16816.F32.BF16 R32, R112.reuse, R126, R32 ;  /* 0x0000007e7020723c */ /* 0x040fe20000041820 */
[--C-:B-1----:R-:W-:Y:S01]  /*11540*/  FFMA.FTZ R103, R188, c[0x0][0x2d0], -R164.reuse ;  /* 0x0000b400bc677a23 */ /* 0x102fe200000108a4 */
[----:B------:R-:W1:Y:S03]  /*11550*/  LDSM.16.MT88.4 R124, [R209+0x3480] ;  /* 0x00348000d17c783b */ /* 0x000e660000004200 */
[----:B------:R2:W2:Y:S03]  /*11560*/  MUFU.EX2 R178, R103 ;  /* 0x0000006700b27308 */ /* 0x0004a60000000800 */
[-C--:B------:R-:W-:Y:S02]  /*11570*/  HMMA.16816.F32.BF16 R36, R112, R128.reuse, R36 ;  /* 0x000000807024723c */ /* 0x080fe40000041824 */
[----:B------:R-:W3:Y:S06]  /*11580*/  LDL.LU R188, [R1+0x8] ;  /* 0x0000080001bc7983 */ /* 0x000eec0000300800 */
[C---:B------:R-:W-:Y:S08]  /*11590*/  HMMA.16816.F32.BF16 R40, R120.reuse, R128, R40 ;  /* 0x000000807828723c */ /* 0x040ff00000041828 */
[-C--:B------:R-:W-:Y:S01]  /*115a0*/  HMMA.16816.F32.BF16 R44, R120, R130.reuse, R44 ;  /* 0x00000082782c723c */ /* 0x080fe2000004182c */
[--C-:B--2---:R-:W-:Y:S03]  /*115b0*/  FFMA.FTZ R103, R191, c[0x0][0x2d0], -R164.reuse ;  /* 0x0000b400bf677a23 */ /* 0x104fe600000108a4 */
[----:B------:R-:W-:Y:S01]  /*115c0*/  F2FP.BF16.PACK_AB R160, R178, R181 ;  /* 0x000000b5b2a0723e */ /* 0x000fe200000010ff */
[----:B------:R-:W2:Y:S03]  /*115d0*/  LDL.LU R191, [R1+0xc] ;  /* 0x00000c0001bf7983 */ /* 0x000ea60000300800 */
[C---:B------:R-:W-:Y:S01]  /*115e0*/  HMMA.16816.F32.BF16 R48, R112.reuse, R130, R48 ;  /* 0x000000827030723c */ /* 0x040fe20000041830 */
[----:B------:R1:W-:Y:S01]  /*115f0*/  MUFU.EX2 R180, R103 ;  /* 0x0000006700b47308 */ /* 0x0003e20000000800 */
[----:B------:R-:W1:Y:S02]  /*11600*/  LDSM.16.MT88.4 R128, [R210+0x3480] ;  /* 0x00348000d280783b */ /* 0x000e640000004200 */
[----:B------:R-:W-:Y:S04]  /*11610*/  FFMA.FTZ R164, R192, c[0x0][0x2d0], -R164 ;  /* 0x0000b400c0a47a23 */ /* 0x000fe800000108a4 */
[-C--:B----4-:R-:W-:Y:S03]  /*11620*/  HMMA.16816.F32.BF16 R52, R112, R116.reuse, R52 ;  /* 0x000000747034723c */ /* 0x090fe60000041834 */
[----:B------:R4:W1:Y:S05]  /*11630*/  MUFU.EX2 R177, R164 ;  /* 0x000000a400b17308 */ /* 0x00086a0000000800 */
[C---:B------:R-:W-:Y:S08]  /*11640*/  HMMA.16816.F32.BF16 R56, R120.reuse, R116, R56 ;  /* 0x000000747838723c */ /* 0x040ff00000041838 */
[-C--:B------:R-:W-:Y:S01]  /*11650*/  HMMA.16816.F32.BF16 R60, R120, R118.reuse, R60 ;  /* 0x00000076783c723c */ /* 0x080fe2000004183c */
[--C-:B-1----:R-:W-:Y:S04]  /*11660*/  FFMA.FTZ R103, R183, c[0x0][0x2d0], -R102.reuse ;  /* 0x0000b400b7677a23 */ /* 0x102fe80000010866 */
[----:B------:R1:W-:Y:S03]  /*11670*/  MUFU.EX2 R172, R103 ;  /* 0x0000006700ac7308 */ /* 0x0003e60000000800 */
[C---:B------:R-:W-:Y:S01]  /*11680*/  HMMA.16816.F32.BF16 R64, R112.reuse, R118, R64 ;  /* 0x000000767040723c */ /* 0x040fe20000041840 */
[----:B----4-:R-:W4:Y:S03]  /*11690*/  LDSM.16.MT88.4 R164, [R210+0x2c80] ;  /* 0x002c8000d2a4783b */ /* 0x010f260000004200 */
[----:B------:R-:W-:Y:S04]  /*116a0*/  F2FP.BF16.PACK_AB R162, R177, R180 ;  /* 0x000000b4b1a2723e */ /* 0x000fe800000010ff */
[-C--:B------:R-:W-:Y:S08]  /*116b0*/  HMMA.16816.F32.BF16 R68, R112, R124.reuse, R68 ;  /* 0x0000007c7044723c */ /* 0x080ff00000041844 */
[C---:B------:R-:W-:Y:S01]  /*116c0*/  HMMA.16816.F32.BF16 R72, R120.reuse, R124, R72 ;  /* 0x0000007c7848723c */ /* 0x040fe20000041848 */
[--C-:B-1----:R-:W-:Y:S07]  /*116d0*/  FFMA.FTZ R103, R184, c[0x0][0x2d0], -R102.reuse ;  /* 0x0000b400b8677a23 */ /* 0x102fee0000010866 */
[-C--:B------:R-:W-:Y:S01]  /*116e0*/  HMMA.16816.F32.BF16 R76, R120, R126.reuse, R76 ;  /* 0x0000007e784c723c */ /* 0x080fe2000004184c */
[----:B------:R1:W1:Y:S07]  /*116f0*/  MUFU.EX2 R107, R103 ;  /* 0x00000067006b7308 */ /* 0x00026e0000000800 */
[C---:B------:R-:W-:Y:S08]  /*11700*/  HMMA.16816.F32.BF16 R80, R112.reuse, R126, R80 ;  /* 0x0000007e7050723c */ /* 0x040ff00000041850 */
[-C--:B------:R-:W-:Y:S08]  /*11710*/  HMMA.16816.F32.BF16 R84, R112, R128.reuse, R84 ;  /* 0x000000807054723c */ /* 0x080ff00000041854 */
[C---:B------:R-:W-:Y:S01]  /*11720*/  HMMA.16816.F32.BF16 R88, R120.reuse, R128, R88 ;  /* 0x000000807858723c */ /* 0x040fe20000041858 */
[--C-:B-1----:R-:W-:Y:S03]  /*11730*/  FFMA.FTZ R103, R186, c[0x0][0x2d0], -R102.reuse ;  /* 0x0000b400ba677a23 */ /* 0x102fe60000010866 */
[----:B------:R-:W-:Y:S01]  /*11740*/  FFMA.FTZ R102, R109, c[0x0][0x2d0], -R102 ;  /* 0x0000b4006d667a23 */ /* 0x000fe20000010866 */
[----:B------:R-:W-:Y:S02]  /*11750*/  F2FP.BF16.PACK_AB R109, R195, R196 ;  /* 0x000000c4c36d723e */ /* 0x000fe400000010ff */
[----:B------:R-:W-:Y:S01]  /*11760*/  MUFU.EX2 R103, R103 ;  /* 0x0000006700677308 */ /* 0x000fe20000000800 */
[-C--:B------:R-:W-:Y:S01]  /*11770*/  HMMA.16816.F32.BF16 R92, R120, R130.reuse, R92 ;  /* 0x00000082785c723c */ /* 0x080fe2000004185c */
[----:B------:R-:W-:Y:S07]  /*11780*/  F2FP.BF16.PACK_AB R161, R107, R172 ;  /* 0x000000ac6ba1723e */ /* 0x000fee00000010ff */
[----:B------:R-:W-:Y:S01]  /*11790*/  HMMA.16816.F32.BF16 R96, R112, R130, R96 ;  /* 0x000000827060723c */ /* 0x000fe20000041860 */
[----:B------:R-:W1:Y:S07]  /*117a0*/  MUFU.EX2 R102, R102 ;  /* 0x0000006600667308 */ /* 0x000e6e0000000800 */
[-C--:B------:R-:W-:Y:S01]  /*117b0*/  HMMA.16816.F32.BF16 R112, R108, R132.reuse, R4 ;  /* 0x000000846c70723c */ /* 0x080fe20000041804 */
[----:B------:R-:W3:Y:S03]  /*117c0*/  LDSM.16.MT88.4 R4, [R210+0x3880] ;  /* 0x00388000d204783b */ /* 0x000ee60000004200 */
[----:B-1----:R-:W-:Y:S07]  /*117d0*/  F2FP.BF16.PACK_AB R163, R102, R103 ;  /* 0x0000006766a3723e */ /* 0x002fee00000010ff */
        /* <DEDUP_REMOVED lines=11> */
[-C--:B----4-:R-:W-:Y:S08]  /*11890*/  HMMA.16816.F32.BF16 R52, R108, R164.reuse, R52 ;  /* 0x000000a46c34723c */ /* 0x090ff00000041834 */
[C---:B------:R-:W-:Y:S08]  /*118a0*/  HMMA.16816.F32.BF16 R56, R160.reuse, R164, R56 ;  /* 0x000000a4a038723c */ /* 0x040ff00000041838 */
[-C--:B------:R-:W-:Y:S08]  /*118b0*/  HMMA.16816.F32.BF16 R60, R160, R166.reuse, R60 ;  /* 0x000000a6a03c723c */ /* 0x080ff0000004183c */
[C---:B------:R-:W-:Y:S01]  /*118c0*/  HMMA.16816.F32.BF16 R64, R108.reuse, R166, R64 ;  /* 0x000000a66c40723c */ /* 0x040fe20000041840 */
[----:B-----5:R-:W-:Y:S07]  /*118d0*/  FFMA.FTZ R9, R2, R187, R235 ;  /* 0x000000bb02097223 */ /* 0x020fee00000100eb */
[-C--:B------:R-:W-:Y:S08]  /*118e0*/  HMMA.16816.F32.BF16 R68, R108, R168.reuse, R68 ;  /* 0x000000a86c44723c */ /* 0x080ff00000041844 */
[C---:B------:R-:W-:Y:S08]  /*118f0*/  HMMA.16816.F32.BF16 R72, R160.reuse, R168, R72 ;  /* 0x000000a8a048723c */ /* 0x040ff00000041848 */
[-C--:B------:R-:W-:Y:S08]  /*11900*/  HMMA.16816.F32.BF16 R76, R160, R170.reuse, R76 ;  /* 0x000000aaa04c723c */ /* 0x080ff0000004184c */
[C---:B------:R-:W-:Y:S01]  /*11910*/  HMMA.16816.F32.BF16 R80, R108.reuse, R170, R80 ;  /* 0x000000aa6c50723c */ /* 0x040fe20000041850 */
[----:B---3--:R-:W-:Y:S07]  /*11920*/  FFMA.FTZ R3, R3, R188, R241 ;  /* 0x000000bc03037223 */ /* 0x008fee00000100f1 */
[-C--:B------:R-:W-:Y:S01]  /*11930*/  HMMA.16816.F32.BF16 R84, R108, R4.reuse, R84 ;  /* 0x000000046c54723c */ /* 0x080fe20000041854 */
[----:B------:R-:W-:Y:S03]  /*11940*/  FADD.FTZ R8, R240, R3 ;  /* 0x00000003f0087221 */ /* 0x000fe60000010000 */
[----:B------:R-:W-:Y:S02]  /*11950*/  FADD.FTZ R3, R236, R9 ;  /* 0x00000009ec037221 */ /* 0x000fe40000010000 */
[----:B------:R-:W-:Y:S02]  /*11960*/  FADD.FTZ R8, R238, R8 ;  /* 0x00000008ee087221 */ /* 0x000fe40000010000 */
[C---:B------:R-:W-:Y:S01]  /*11970*/  HMMA.16816.F32.BF16 R88, R160.reuse, R4, R88 ;  /* 0x00000004a058723c */ /* 0x040fe20000041858 */
[----:B------:R-:W-:Y:S03]  /*11980*/  FADD.FTZ R10, R234, R3 ;  /* 0x00000003ea0a7221 */ /* 0x000fe60000010000 */
[----:B------:R-:W-:Y:S02]  /*11990*/  FFMA.FTZ R3, R0, R190, R179 ;  /* 0x000000be00037223 */ /* 0x000fe400000100b3 */
[----:B------:R-:W-:Y:S02]  /*119a0*/  FADD.FTZ R0, R237, R10 ;  /* 0x0000000aed007221 */ /* 0x000fe40000010000 */
[-C--:B------:R-:W-:Y:S01]  /*119b0*/  HMMA.16816.F32.BF16 R92, R160, R6.reuse, R92 ;  /* 0x00000006a05c723c */ /* 0x080fe2000004185c */
[----:B------:R-:W-:Y:S03]  /*119c0*/  FADD.FTZ R3, R231, R3 ;  /* 0x00000003e7037221 */ /* 0x000fe60000010000 */
[----:B--2---:R-:W-:Y:S02]  /*119d0*/  FFMA.FTZ R100, R100, R191, R245 ;  /* 0x000000bf64647223 */ /* 0x004fe400000100f5 */
[----:B------:R-:W-:Y:S02]  /*119e0*/  FADD.FTZ R3, R232, R3 ;  /* 0x00000003e8037221 */ /* 0x000fe40000010000 */
[----:B------:R-:W-:Y:S01]  /*119f0*/  FADD.FTZ R2, R244, R100 ;  /* 0x00000064f4027221 */ /* 0x000fe20000010000 */
[----:B------:R-:W-:Y:S03]  /*11a00*/  HMMA.16816.F32.BF16 R96, R108, R6, R96 ;  /* 0x000000066c60723c */ /* 0x000fe60000041860 */
[----:B------:R-:W-:Y:S01]  /*11a10*/  FADD.FTZ R2, R243, R2 ;  /* 0x00000002f3027221 */ /* 0x000fe20000010000 */
[-C--:B------:R-:W-:Y:S01]  /*11a20*/  MOV R100, R101.reuse ;  /* 0x0000006500647202 */ /* 0x080fe20000000f00 */
        /* <DEDUP_REMOVED lines=38> */
[----:B------:R-:W-:Y:S02]  /*11c90*/  MOV R103, R105 ;  /* 0x0000006900677202 */ /* 0x000fe40000000f00 */
[----:B------:R2:W-:Y:S01]  /*11ca0*/  STL [R1+0x10], R3 ;  /* 0x0000100301007387 */ /* 0x0005e20000100800 */
[----:B------:R-:W-:Y:S01]  /*11cb0*/  FADD.FTZ R2, R102, R2 ;  /* 0x0000000266027221 */ /* 0x000fe20000010000 */
[----:B------:R-:W-:Y:S04]  /*11cc0*/  MOV R102, R106 ;  /* 0x0000006a00667202 */ /* 0x000fe80000000f00 */
[----:B------:R2:W-:Y:S01]  /*11cd0*/  STL [R1+0x14], R2 ;  /* 0x0000140201007387 */ /* 0x0005e20000100800 */
[----:B-1----:R-:W-:Y:S04]  /*11ce0*/  IADD3 R0, R222, -0x1, RZ ;  /* 0xffffffffde007810 */ /* 0x002fe80007ffe0ff */
[----:B------:R-:W-:Y:S01]  /*11cf0*/  MOV R222, R0 ;  /* 0x0000000000de7202 */ /* 0x000fe20000000f00 */
[----:B------:R-:W-:-:S05]  /*11d00*/  @P0 BRA `(.L_x_330) ;  /* 0xffffbc6000000947 */ /* 0x000fca000383ffff */
.L_x_312:
[----:B------:R-:W3:Y:S04]  /*11d10*/  LDL.LU R0, [R1+0xc] ;  /* 0x00000c0001007983 */ /* 0x000ee80000300800 */
[----:B-12---:R-:W2:Y:S04]  /*11d20*/  LDL.LU R3, [R1+0x8] ;  /* 0x0000080001037983 */ /* 0x006ea80000300800 */
[----:B------:R-:W4:Y:S04]  /*11d30*/  LDL.LU R4, [R1+0x10] ;  /* 0x0000100001047983 */ /* 0x000f280000300800 */
[----:B------:R-:W5:Y:S01]  /*11d40*/  LDL.LU R2, [R1+0x14] ;  /* 0x0000140001027983 */ /* 0x000f620000300800 */
[----:B------:R-:W-:-:S02]  /*11d50*/  MOV R50, 0xff800000 ;  /* 0xff80000000327802 */ /* 0x000fc40000000f00 */
[----:B------:R-:W-:Y:S02]  /*11d60*/  MOV R51, 0xff800000 ;  /* 0xff80000000337802 */ /* 0x000fe40000000f00 */
[----:B------:R-:W-:Y:S01]  /*11d70*/  PLOP3.LUT P4, PT, PT, PT, PT, 0x8, 0x0 ;  /* 0x000000000000781c */ /* 0x000fe20003f8e170 */
[----:B---3--:R-:W1:Y:S04]  /*11d80*/  SHFL.BFLY PT, R10, R0, 0x2, 0x1f ;  /* 0x0c401f00000a7f89 */ /* 0x008e6800000e0000 */
[----:B--2---:R-:W2:Y:S04]  /*11d90*/  SHFL.BFLY PT, R8, R3, 0x2, 0x1f ;  /* 0x0c401f0003087f89 */ /* 0x004ea800000e0000 */
        /* <DEDUP_REMOVED lines=19> */
[----:B------:R-:W-:-:S05]  /*11ed0*/  FSETP.NE.FTZ.AND P1, PT, R6, RZ, PT ;  /* 0x000000ff0600720b */ /* 0x000fca0003f35000 */
[----:B------:R-:W1:Y:S01]  /*11ee0*/  @P3 MUFU.RCP R0, R10 ;  /* 0x0000000a00003308 */ /* 0x000e620000001000 */
[----:B------:R-:W-:-:S07]  /*11ef0*/  FSETP.NE.FTZ.AND P0, PT, R5, RZ, PT ;  /* 0x000000ff0500720b */ /* 0x000fce0003f15000 */
[----:B------:R-:W-:Y:S06]  /*11f00*/  @P2 MUFU.RCP R3, R8 ;  /* 0x0000000800032308 */ /* 0x000fec0000001000 */
[----:B------:R-:W-:Y:S01]  /*11f10*/  @P0 MOV R7, 0x3f317218 ;  /* 0x3f31721800070802 */ /* 0x000fe20000000f00 */
[C---:B-1----:R-:W-:Y:S01]  /*11f20*/  FMUL.FTZ R112, R0.reuse, R112 ;  /* 0x0000007000707220 */ /* 0x042fe20000410000 */
[----:B------:R-:W1:Y:S01]  /*11f30*/  @P1 MUFU.RCP R2, R6 ;  /* 0x0000000600021308 */ /* 0x000e620000001000 */
        /* <DEDUP_REMOVED lines=13> */
[C---:B------:R-:W-:Y:S01]  /*12010*/  FMUL.FTZ R17, R0.reuse, R52 ;  /* 0x0000003400117220 */ /* 0x040fe20000410000 */
[----:B------:R-:W-:Y:S01]  /*12020*/  @P1 MUFU.LG2 R6, R6 ;  /* 0x0000000600061308 */ /* 0x000fe20000000c00 */
[C---:B------:R-:W-:Y:S01]  /*12030*/  FMUL.FTZ R28, R0.reuse, R53 ;  /* 0x00000035001c7220 */ /* 0x040fe20000410000 */
[----:B------:R-:W-:Y:S01]  /*12040*/  MOV R53, 0xff800000 ;  /* 0xff80000000357802 */ /* 0x000fe20000000f00 */
        /* <DEDUP_REMOVED lines=10> */
[----:B------:R-:W-:Y:S01]  /*120f0*/  MOV R0, RZ ;  /* 0x000000ff00007202 */ /* 0x000fe20000000f00 */
[C---:B-1----:R-:W-:Y:S02]  /*12100*/  FMUL.FTZ R47, R2.reuse, R116 ;  /* 0x00000074022f7220 */ /* 0x042fe40000410000 */
[C---:B------:R-:W-:Y:S02]  /*12110*/  FMUL.FTZ R117, R2.reuse, R117 ;  /* 0x0000007502757220 */ /* 0x040fe40000410000 */
[C---:B------:R-:W-:Y:S01]  /*12120*/  FMUL.FTZ R120, R2.reuse, R120 ;  /* 0x0000007802787220 */ /* 0x040fe20000410000 */
[----:B------:R-:W1:Y:S01]  /*12130*/  @P0 MUFU.RCP R0, R5 ;  /* 0x0000000500000308 */ /* 0x000e620000001000 */
[----:B------:R-:W-:-:S02]  /*12140*/  FMUL.FTZ R46, R2, R121 ;  /* 0x00000079022e7220 */ /* 0x000fc40000410000 */
[C---:B------:R-:W-:Y:S02]  /*12150*/  FMUL.FTZ R132, R2.reuse, R132 ;  /* 0x0000008402847220 */ /* 0x040fe40000410000 */
[C---:B------:R-:W-:Y:S02]  /*12160*/  FMUL.FTZ R39, R2.reuse, R133 ;  /* 0x0000008502277220 */ /* 0x040fe40000410000 */
[C---:B------:R-:W-:Y:S01]  /*12170*/  FMUL.FTZ R136, R2.reuse, R136 ;  /* 0x0000008802887220 */ /* 0x040fe20000410000 */
[----:B------:R-:W2:Y:S01]  /*12180*/  @P0 MUFU.LG2 R5, R5 ;  /* 0x0000000500050308 */ /* 0x000ea20000000c00 */
        /* <DEDUP_REMOVED lines=17> */
[----:B------:R-:W-:Y:S01]  /*122a0*/  @P2 MOV R2, 0x3f317218 ;  /* 0x3f31721800022802 */ /* 0x000fe20000000f00 */
        /* <DEDUP_REMOVED lines=26> */
[C---:B-1----:R-:W-:Y:S02]  /*12450*/  FMUL.FTZ R118, R0.reuse, R118 ;  /* 0x0000007600767220 */ /* 0x042fe40000410000 */
        /* <DEDUP_REMOVED lines=24> */
[----:B------:R-:W-:Y:S02]  /*125e0*/  @P2 FMUL.FTZ R4, R2, c[0x0][0x2d0] ;  /* 0x0000b40002042a20 */ /* 0x000fe40000410000 */
[----:B------:R-:W-:Y:S02]  /*125f0*/  @P3 FMUL.FTZ R9, R3, c[0x0][0x2d0] ;  /* 0x0000b40003093a20 */ /* 0x000fe40000410000 */
[----:B------:R-:W-:Y:S02]  /*12600*/  @P1 FMUL.FTZ R2, R0, c[0x0][0x2d0] ;  /* 0x0000b40000021a20 */ /* 0x000fe40000410000 */
[----:B------:R-:W-:-:S02]  /*12610*/  @P3 FMUL.FTZ R10, R10, 0.69314718246459960938 ;  /* 0x3f3172180a0a3820 */ /* 0x000fc40000410000 */
[----:B------:R-:W-:Y:S02]  /*12620*/  @P2 FMUL.FTZ R8, R8, 0.69314718246459960938 ;  /* 0x3f31721808082820 */ /* 0x000fe40000410000 */
[----:B------:R-:W-:Y:S02]  /*12630*/  @P1 FMUL.FTZ R6, R6, 0.69314718246459960938 ;  /* 0x3f31721806061820 */ /* 0x000fe40000410000 */
[----:B--2---:R-:W-:Y:S02]  /*12640*/  @P0 FMUL.FTZ R3, R5, 0.69314718246459960938 ;  /* 0x3f31721805030820 */ /* 0x004fe40000410000 */
[----:B------:R-:W-:Y:S02]  /*12650*/  @P0 FMUL.FTZ R0, R7, c[0x0][0x2d0] ;  /* 0x0000b40007000a20 */ /* 0x000fe40000410000 */
[----:B------:R-:W-:Y:S02]  /*12660*/  @P3 FFMA.FTZ R50, R9, R106, R10 ;  /* 0x0000006a09323223 */ /* 0x000fe4000001000a */
[----:B------:R-:W-:-:S02]  /*12670*/  @P2 FFMA.FTZ R51, R4, R105, R8 ;  /* 0x0000006904332223 */ /* 0x000fc40000010008 */
[----:B------:R-:W-:Y:S02]  /*12680*/  @P1 FFMA.FTZ R53, R2, R104, R6 ;  /* 0x0000006802351223 */ /* 0x000fe40000010006 */
[----:B------:R-:W-:Y:S02]  /*12690*/  @P0 FFMA.FTZ R55, R0, R100, R3 ;  /* 0x0000006400370223 */ /* 0x000fe40000010003 */
.L_x_258:
[----:B-1----:R-:W-:Y:S05]  /*126a0*/  @P4 BRA `(.L_x_331) ;  /* 0x0000176000004947 */ /* 0x002fea0003800000 */
[----:B------:R-:W2:Y:S01]  /*126b0*/  LDL R63, [R1+0x6c] ;  /* 0x00006c00013f7983 */ /* 0x000ea20000100800 */
[----:B------:R-:W-:Y:S02]  /*126c0*/  F2FP.BF16.PACK_AB R45, R45, R112 ;  /* 0x000000702d2d723e */ /* 0x000fe400000010ff */
[----:B------:R-:W-:Y:S01]  /*126d0*/  F2FP.BF16.PACK_AB R44, R44, R114 ;  /* 0x000000722c2c723e */ /* 0x000fe200000010ff */
[----:B------:R-:W1:Y:S01]  /*126e0*/  S2R R57, SR_TID.X ;  /* 0x0000000000397919 */ /* 0x000e620000002100 */
        /* <DEDUP_REMOVED lines=12> */
[----:B-1----:R-:W-:Y:S02]  /*127b0*/  SHF.R.S32.HI R61, RZ, 0x1f, R57 ;  /* 0x0000001fff3d7819 */ /* 0x002fe40000011439 */
[----:B------:R-:W-:Y:S02]  /*127c0*/  F2FP.BF16.PACK_AB R36, R36, R136 ;  /* 0x000000882424723e */ /* 0x000fe400000010ff */
[----:B------:R-:W-:-:S02]  /*127d0*/  LEA.HI R3, R61, R57, RZ, 0x2 ;  /* 0x000000393d037211 */ /* 0x000fc400078f10ff */
[----:B------:R-:W-:Y:S02]  /*127e0*/  LEA.HI R48, R61, R57, RZ, 0x5 ;  /* 0x000000393d307211 */ /* 0x000fe400078f28ff */
[--C-:B------:R-:W-:Y:S02]  /*127f0*/  SHF.R.S32.HI R52, RZ, 0x2, R3.reuse ;  /* 0x00000002ff347819 */ /* 0x100fe40000011403 */
[----:B------:R-:W-:Y:S02]  /*12800*/  SHF.R.S32.HI R0, RZ, 0x1f, R3 ;  /* 0x0000001fff007819 */ /* 0x000fe40000011403 */
[----:B------:R-:W-:Y:S02]  /*12810*/  LOP3.LUT R3, R3, 0xfffffffc, RZ, 0xc0, !PT ;  /* 0xfffffffc03037812 */ /* 0x000fe400078ec0ff */
[----:B------:R-:W-:Y:S02]  /*12820*/  LEA.HI R0, R0, R52, RZ, 0x3 ;  /* 0x0000003400007211 */ /* 0x000fe400078f18ff */
[----:B------:R-:W-:Y:S01]  /*12830*/  SHF.R.S32.HI R49, RZ, 0x5, R48 ;  /* 0x00000005ff317819 */ /* 0x000fe20000011430 */
[----:B------:R-:W-:Y:S01]  /*12840*/  IMAD.IADD R29, R57, 0x1, -R3 ;  /* 0x00000001391d7824 */ /* 0x000fe200078e0a03 */
[----:B------:R-:W-:-:S02]  /*12850*/  LOP3.LUT R0, R0, 0xfffffff8, RZ, 0xc0, !PT ;  /* 0xfffffff800007812 */ /* 0x000fc400078ec0ff */
[----:B------:R-:W-:Y:S02]  /*12860*/  F2FP.BF16.PACK_AB R138, R139, R138 ;  /* 0x0000008a8b8a723e */ /* 0x000fe400000010ff */
[----:B------:R-:W-:Y:S01]  /*12870*/  F2FP.BF16.PACK_AB R35, R35, R144 ;  /* 0x000000902323723e */ /* 0x000fe200000010ff */
[----:B------:R-:W-:Y:S01]  /*12880*/  IMAD.IADD R2, R52, 0x1, -R0 ;  /* 0x0000000134027824 */ /* 0x000fe200078e0a00 */
[----:B------:R-:W-:Y:S02]  /*12890*/  F2FP.BF16.PACK_AB R34, R34, R146 ;  /* 0x000000922222723e */ /* 0x000fe400000010ff */
[----:B------:R-:W-:Y:S02]  /*128a0*/  F2FP.BF16.PACK_AB R32, R32, R156 ;  /* 0x0000009c2020723e */ /* 0x000fe400000010ff */
[----:B------:R-:W-:Y:S02]  /*128b0*/  LEA.HI R0, R2, R2, RZ, 0x1 ;  /* 0x0000000202007211 */ /* 0x000fe400078f08ff */
[----:B------:R-:W-:-:S02]  /*128c0*/  F2FP.BF16.PACK_AB R31, R31, R158 ;  /* 0x0000009e1f1f723e */ /* 0x000fc400000010ff */
        /* <DEDUP_REMOVED lines=116> */
.L_x_332:
[----:B-1----:R-:W-:Y:S01]  /*13010*/  LOP3.LUT R0, R48, 0xffffffe0, RZ, 0xc0, !PT ;  /* 0xffffffe030007812 */ /* 0x002fe200078ec0ff */
[----:B------:R-:W1:Y:S01]  /*13020*/  S2R R21, SR_CTAID.X ;  /* 0x0000000000157919 */ /* 0x000e620000002500 */
[----:B------:R-:W-:Y:S01]  /*13030*/  SHF.R.S32.HI R7, RZ, 0x1f, R49 ;  /* 0x0000001fff077819 */ /* 0x000fe20000011431 */
[----:B------:R-:W-:Y:S01]  /*13040*/  IMAD.MOV.U32 R13, RZ, RZ, c[0x0][0x4e8] ;  /* 0x00013a00ff0d7624 */ /* 0x000fe200078e00ff */
[----:B------:R-:W-:Y:S01]  /*13050*/  LEA.HI R6, R29, R29, RZ, 0x1 ;  /* 0x0000001d1d067211 */ /* 0x000fe200078f08ff */
[----:B------:R-:W-:Y:S01]  /*13060*/  IMAD.IADD R0, R57, 0x1, -R0 ;  /* 0x0000000139007824 */ /* 0x000fe200078e0a00 */
[----:B------:R-:W-:Y:S01]  /*13070*/  LEA.HI R7, R7, R49, RZ, 0x2 ;  /* 0x0000003107077211 */ /* 0x000fe200078f10ff */
[----:B------:R-:W2:Y:S01]  /*13080*/  S2R R14, SR_CTAID.Y ;  /* 0x00000000000e7919 */ /* 0x000ea20000002600 */
[C---:B------:R-:W-:Y:S01]  /*13090*/  LOP3.LUT R8, R6.reuse, 0x1ffffffe, RZ, 0xc0, !PT ;  /* 0x1ffffffe06087812 */ /* 0x040fe200078ec0ff */
[----:B------:R-:W-:Y:S01]  /*130a0*/  IMAD.SHL.U32 R6, R6, 0x20, RZ ;  /* 0x0000002006067824 */ /* 0x000fe200078e00ff */
[----:B------:R-:W-:Y:S01]  /*130b0*/  SHF.R.S32.HI R9, RZ, 0x1f, R0 ;  /* 0x0000001fff097819 */ /* 0x000fe20000011400 */
[----:B------:R-:W-:Y:S01]  /*130c0*/  IMAD R11, R3, c[0x0][0x3a0], RZ ;  /* 0x0000e800030b7a24 */ /* 0x000fe200078e02ff */
[----:B------:R-:W-:Y:S01]  /*130d0*/  LOP3.LUT R7, R7, 0xffffffc, RZ, 0xc0, !PT ;  /* 0x0ffffffc07077812 */ /* 0x000fe200078ec0ff */
[----:B------:R-:W-:Y:S01]  /*130e0*/  IMAD.WIDE.U32 R4, R2, c[0x0][0x3a0], RZ ;  /* 0x0000e80002047a25 */ /* 0x000fe200078e00ff */
[----:B------:R-:W-:Y:S01]  /*130f0*/  LEA.HI R9, R9, R0, RZ, 0x2 ;  /* 0x0000000009097211 */ /* 0x000fe200078f10ff */
[----:B------:R-:W-:Y:S01]  /*13100*/  BSSY B0, `(.L_x_333) ;  /* 0x0000088000007945 */ /* 0x000fe20003800000 */
[----:B------:R-:W-:Y:S01]  /*13110*/  IADD3 R10, R29, -R8, RZ ;  /* 0x800000081d0a7210 */ /* 0x000fe20007ffe0ff */
[----:B-----5:R-:W-:Y:S01]  /*13120*/  IMAD R24, R24, c[0x0][0x4e8], RZ ;  /* 0x00013a0018187a24 */ /* 0x020fe200078e02ff */
[----:B------:R-:W-:Y:S01]  /*13130*/  LOP3.LUT R8, R6, 0xffffffc0, RZ, 0xc0, !PT ;  /* 0xffffffc006087812 */ /* 0x000fe200078ec0ff */
[----:B------:R-:W-:Y:S01]  /*13140*/  IMAD.IADD R6, R49, 0x1, -R7 ;  /* 0x0000000131067824 */ /* 0x000fe200078e0a07 */
[----:B------:R-:W-:Y:S01]  /*13150*/  SHF.R.S32.HI R7, RZ, 0x2, R9 ;  /* 0x00000002ff077819 */ /* 0x000fe20000011409 */
[----:B------:R-:W-:Y:S01]  /*13160*/  IMAD R9, R2, c[0x0][0x3a4], R11 ;  /* 0x0000e90002097a24 */ /* 0x000fe200078e020b */
[----:B------:R-:W-:Y:S01]  /*13170*/  LEA.HI R12, R52, R52, RZ, 0x1 ;  /* 0x00000034340c7211 */ /* 0x000fe200078f08ff */
[----:B------:R-:W-:Y:S01]  /*13180*/  IMAD R8, R10, 0x8, R8 ;  /* 0x000000080a087824 */ /* 0x000fe200078e0208 */
[----:B------:R-:W-:Y:S01]  /*13190*/  LEA R16, R6, R7, 0x4 ;  /* 0x0000000706107211 */ /* 0x000fe200078e20ff */
[----:B------:R-:W-:Y:S01]  /*131a0*/  IMAD.IADD R5, R5, 0x1, R9 ;  /* 0x0000000105057824 */ /* 0x000fe200078e0209 */
[----:B------:R-:W-:-:S02]  /*131b0*/  LOP3.LUT R6, R12, 0x3fffffe, RZ, 0xc0, !PT ;  /* 0x03fffffe0c067812 */ /* 0x000fc400078ec0ff */
[----:B------:R-:W-:Y:S02]  /*131c0*/  ISETP.NE.AND P2, PT, R13, 0x1, PT ;  /* 0x000000010d00780c */ /* 0x000fe40003f45270 */
[----:B------:R-:W-:Y:S01]  /*131d0*/  LOP3.LUT P0, RZ, R0, 0x3, RZ, 0xc0, !PT ;  /* 0x0000000300ff7812 */ /* 0x000fe2000780c0ff */
[----:B------:R-:W-:Y:S01]  /*131e0*/  IMAD.IADD R0, R52, 0x1, -R6 ;  /* 0x0000000134007824 */ /* 0x000fe200078e0a06 */
[----:B------:R-:W-:Y:S01]  /*131f0*/  IADD3 R6, R16, R8, RZ ;  /* 0x0000000810067210 */ /* 0x000fe20007ffe0ff */
[----:B--2---:R-:W-:Y:S01]  /*13200*/  IMAD.WIDE.U32 R12, R14, c[0x0][0x490], R2 ;  /* 0x000124000e0c7a25 */ /* 0x004fe200078e0002 */
[----:B------:R-:W-:Y:S02]  /*13210*/  SHF.R.S32.HI R7, RZ, 0x1f, R14 ;  /* 0x0000001fff077819 */ /* 0x000fe4000001140e */
[----:B------:R-:W-:Y:S01]  /*13220*/  SEL R10, R63, RZ, !P1 ;  /* 0x000000ff3f0a7207 */ /* 0x000fe20004800000 */
[----:B-1----:R-:W-:Y:S01]  /*13230*/  IMAD R6, R21, 0x80, R6 ;  /* 0x0000008015067824 */ /* 0x002fe200078e0206 */
[----:B------:R-:W-:Y:S01]  /*13240*/  LEA.HI R17, R61, R57, RZ, 0x3 ;  /* 0x000000393d117211 */ /* 0x000fe200078f18ff */
[----:B------:R-:W-:-:S02]  /*13250*/  IMAD R20, R49, 0x8, R0 ;  /* 0x0000000831147824 */ /* 0x000fc400078e0200 */
[----:B------:R-:W-:Y:S01]  /*13260*/  @P2 IMAD.HI.U32 R0, R6, c[0x0][0x4ec], RZ ;  /* 0x00013b0006002a27 */ /* 0x000fe200078e00ff */
[----:B------:R-:W-:-:S03]  /*13270*/  MOV R8, R6 ;  /* 0x0000000600087202 */ /* 0x000fc60000000f00 */
[C---:B------:R-:W-:Y:S01]  /*13280*/  IMAD R2, R7.reuse, c[0x0][0x490], RZ ;  /* 0x0001240007027a24 */ /* 0x040fe200078e02ff */
[----:B------:R-:W-:Y:S01]  /*13290*/  @P2 SHF.R.U32.HI R8, RZ, c[0x0][0x4f0], R0 ;  /* 0x00013c00ff082a19 */ /* 0x000fe20000011600 */
[----:B------:R-:W-:Y:S01]  /*132a0*/  IMAD R15, R7, c[0x0][0x3e8], RZ ;  /* 0x0000fa00070f7a24 */ /* 0x000fe200078e02ff */
[----:B------:R-:W-:Y:S01]  /*132b0*/  SHF.R.S32.HI R0, RZ, 0x1f, R63 ;  /* 0x0000001fff007819 */ /* 0x000fe2000001143f */
[----:B------:R-:W-:Y:S01]  /*132c0*/  IMAD R2, R14, c[0x0][0x494], R2 ;  /* 0x000125000e027a24 */ /* 0x000fe200078e0202 */
[----:B------:R-:W-:Y:S01]  /*132d0*/  IADD3 R7, -R8, RZ, RZ ;  /* 0x000000ff08077210 */ /* 0x000fe20007ffe1ff */
[----:B------:R-:W-:Y:S01]  /*132e0*/  IMAD R15, R14, c[0x0][0x3ec], R15 ;  /* 0x0000fb000e0f7a24 */ /* 0x000fe200078e020f */
[----:B------:R-:W-:Y:S01]  /*132f0*/  SEL R0, R0, RZ, !P1 ;  /* 0x000000ff00007207 */ /* 0x000fe20004800000 */
[----:B------:R-:W-:Y:S02]  /*13300*/  IMAD.IADD R3, R13, 0x1, R2 ;  /* 0x000000010d037824 */ /* 0x000fe400078e0202 */
[----:B------:R-:W-:Y:S01]  /*13310*/  IMAD.MOV.U32 R2, RZ, RZ, R12 ;  /* 0x000000ffff027224 */ /* 0x000fe200078e000c */
[----:B------:R-:W-:Y:S01]  /*13320*/  SHF.L.U32 R12, R17, 0x3, RZ ;  /* 0x00000003110c7819 */ /* 0x000fe200000006ff */
[----:B------:R-:W-:-:S04]  /*13330*/  IMAD.WIDE.U32 R4, R14, c[0x0][0x3e8], R4 ;  /* 0x0000fa000e047a25 */ /* 0x000fc800078e0004 */
[----:B------:R-:W-:Y:S02]  /*13340*/  IMAD R14, R29, 0x20, R52 ;  /* 0x000000201d0e7824 */ /* 0x000fe400078e0234 */
[----:B------:R-:W-:Y:S02]  /*13350*/  IMAD R11, R7, c[0x0][0x4e8], R6 ;  /* 0x00013a00070b7a24 */ /* 0x000fe400078e0206 */
[----:B------:R-:W-:Y:S02]  /*13360*/  IMAD R9, R0, c[0x0][0x498], RZ ;  /* 0x0001260000097a24 */ /* 0x000fe400078e02ff */
[----:B------:R-:W-:-:S04]  /*13370*/  IMAD.WIDE.U32 R6, R10, c[0x0][0x498], R2 ;  /* 0x000126000a067a25 */ /* 0x000fc800078e0002 */
[----:B------:R-:W-:Y:S02]  /*13380*/  IMAD R14, R21, 0x80, R14 ;  /* 0x00000080150e7824 */ /* 0x000fe400078e020e */
[----:B------:R-:W-:Y:S01]  /*13390*/  IMAD.IADD R3, R5, 0x1, R15 ;  /* 0x0000000105037824 */ /* 0x000fe200078e020f */
[----:B------:R-:W-:Y:S01]  /*133a0*/  SHF.R.S32.HI R5, RZ, 0x1f, R8 ;  /* 0x0000001fff057819 */ /* 0x000fe20000011408 */
[----:B------:R-:W-:Y:S01]  /*133b0*/  IMAD R9, R10, c[0x0][0x49c], R9 ;  /* 0x000127000a097a24 */ /* 0x000fe200078e0209 */
[----:B------:R-:W-:Y:S01]  /*133c0*/  IADD3 R8, P1, R8, R6, RZ ;  /* 0x0000000608087210 */ /* 0x000fe20007f3e0ff */
[----:B------:R-:W-:Y:S01]  /*133d0*/  @P2 IMAD.HI.U32 R2, R14, c[0x0][0x4ec], RZ ;  /* 0x00013b000e022a27 */ /* 0x000fe200078e00ff */
[----:B------:R-:W-:Y:S02]  /*133e0*/  MOV R18, R14 ;  /* 0x0000000e00127202 */ /* 0x000fe40000000f00 */
[----:B------:R-:W-:Y:S01]  /*133f0*/  IADD3.X R9, R5, R7, R9, P1, !PT ;  /* 0x0000000705097210 */ /* 0x000fe20000ffe409 */
[----:B------:R-:W-:Y:S01]  /*13400*/  IMAD R0, R0, c[0x0][0x3f0], RZ ;  /* 0x0000fc0000007a24 */ /* 0x000fe200078e02ff */
[----:B------:R-:W-:Y:S01]  /*13410*/  SHF.R.S32.HI R7, RZ, 0x1f, R11 ;  /* 0x0000001fff077819 */ /* 0x000fe2000001140b */
[----:B------:R-:W-:Y:S01]  /*13420*/  IMAD.SHL.U32 R6, R29, 0x8, RZ ;  /* 0x000000081d067824 */ /* 0x000fe200078e00ff */
[----:B------:R-:W-:Y:S01]  /*13430*/  @P2 SHF.R.U32.HI R18, RZ, c[0x0][0x4f0], R2 ;  /* 0x00013c00ff122a19 */ /* 0x000fe20000011602 */
[----:B------:R-:W-:-:S02]  /*13440*/  IMAD.MOV.U32 R2, RZ, RZ, R4 ;  /* 0x000000ffff027224 */ /* 0x000fc400078e0004 */
[----:B------:R-:W-:Y:S02]  /*13450*/  IMAD R7, R7, c[0x0][0x488], RZ ;  /* 0x0001220007077a24 */ /* 0x000fe400078e02ff */
[----:B------:R-:W-:Y:S01]  /*13460*/  IMAD R13, R10, c[0x0][0x3f4], R0 ;  /* 0x0000fd000a0d7a24 */ /* 0x000fe200078e0200 */
[----:B------:R-:W-:Y:S01]  /*13470*/  LOP3.LUT R0, R12, 0xc0, RZ, 0xc0, !PT ;  /* 0x000000c00c007812 */ /* 0x000fe200078ec0ff */
[----:B------:R-:W-:-:S03]  /*13480*/  IMAD.WIDE.U32 R4, R10, c[0x0][0x3f0], R2 ;  /* 0x0000fc000a047a25 */ /* 0x000fc600078e0002 */
[----:B------:R-:W-:Y:S01]  /*13490*/  SHF.R.U32.HI R10, RZ, 0x3, R0 ;  /* 0x00000003ff0a7819 */ /* 0x000fe20000011600 */
[----:B------:R-:W-:Y:S01]  /*134a0*/  IMAD.WIDE.U32 R2, R11, c[0x0][0x488], R8 ;  /* 0x000122000b027a25 */ /* 0x000fe200078e0008 */
[----:B------:R-:W-:Y:S02]  /*134b0*/  LOP3.LUT R9, R0, 0x18, R6, 0xf8, !PT ;  /* 0x0000001800097812 */ /* 0x000fe400078ef806 */
[----:B------:R-:W-:Y:S01]  /*134c0*/  IADD3 R5, R5, R13, RZ ;  /* 0x0000000d05057210 */ /* 0x000fe20007ffe0ff */
[----:B------:R-:W-:Y:S01]  /*134d0*/  IMAD R8, R11, c[0x0][0x48c], R7 ;  /* 0x000123000b087a24 */ /* 0x000fe200078e0207 */
[----:B------:R-:W-:Y:S01]  /*134e0*/  LEA R7, P1, R2, c[0x0][0x450], 0x2 ;  /* 0x0001140002077a11 */ /* 0x000fe200078210ff */
[----:B------:R-:W-:Y:S01]  /*134f0*/  IMAD.MOV R0, RZ, RZ, -R18 ;  /* 0x000000ffff007224 */ /* 0x000fe200078e0a12 */
[----:B------:R-:W-:Y:S01]  /*13500*/  LOP3.LUT R19, R9, R10, RZ, 0x3c, !PT ;  /* 0x0000000a09137212 */ /* 0x000fe200078e3cff */
[----:B------:R-:W-:Y:S01]  /*13510*/  IMAD.IADD R3, R3, 0x1, R8 ;  /* 0x0000000103037824 */ /* 0x000fe200078e0208 */
[----:B------:R-:W-:Y:S01]  /*13520*/  SHF.R.S32.HI R8, RZ, 0x1f, R18 ;  /* 0x0000001fff087819 */ /* 0x000fe20000011412 */
[----:B------:R-:W-:Y:S01]  /*13530*/  IMAD R9, R0, c[0x0][0x4e8], R14 ;  /* 0x00013a0000097a24 */ /* 0x000fe200078e020e */
[----:B------:R-:W-:Y:S02]  /*13540*/  SHFL.IDX PT, R12, R7, 0x1, 0x1c1f ;  /* 0x003c1f00070c7f89 */ /* 0x000fe400000e0000 */
[----:B------:R-:W-:Y:S01]  /*13550*/  LEA.HI.X R0, R2, c[0x0][0x454], R3, 0x2, P1 ;  /* 0x0001150002007a11 */ /* 0x000fe200008f1403 */
[----:B------:R-:W-:Y:S01]  /*13560*/  IMAD R2, R8, c[0x0][0x3e0], RZ ;  /* 0x0000f80008027a24 */ /* 0x000fe200078e02ff */
[----:B------:R-:W-:Y:S01]  /*13570*/  SHFL.IDX PT, R14, R7, RZ, 0x1c1f ;  /* 0x001c1fff070e7589 */ /* 0x000fe200000e0000 */
[----:B------:R-:W-:-:S03]  /*13580*/  IMAD R8, R21, 0x80, R16 ;  /* 0x0000008015087824 */ /* 0x000fc600078e0210 */
[----:B------:R-:W1:Y:S02]  /*13590*/  SHFL.IDX PT, R15, R0, RZ, 0x1c1f ;  /* 0x001c1fff000f7589 */ /* 0x000e6400000e0000 */
        /* <DEDUP_REMOVED lines=10> */
[C---:B--2---:R-:W-:Y:S02]  /*13640*/  IADD3 R0, R8.reuse, 0x8, RZ ;  /* 0x0000000808007810 */ /* 0x044fe40007ffe0ff */
[----:B------:R-:W-:Y:S02]  /*13650*/  IADD3 R8, R8, 0x48, RZ ;  /* 0x0000004808087810 */ /* 0x000fe40007ffe0ff */
[-C--:B------:R-:W-:Y:S02]  /*13660*/  ISETP.GE.OR P2, PT, R0, R24.reuse, P0 ;  /* 0x000000180000720c */ /* 0x080fe40000746670 */
[----:B------:R-:W-:Y:S02]  /*13670*/  SHF.R.S32.HI R4, RZ, 0x1f, R9 ;  /* 0x0000001fff047819 */ /* 0x000fe40000011409 */
[-C--:B------:R-:W-:Y:S01]  /*13680*/  ISETP.GE.OR P1, PT, R5, R24.reuse, P0 ;  /* 0x000000180500720c */ /* 0x080fe20000726670 */
[----:B------:R-:W-:Y:S01]  /*13690*/  IMAD.U32 R5, R20, 0x20, R19 ;  /* 0x0000002014057824 */ /* 0x000fe200078e0013 */
[----:B------:R-:W-:Y:S01]  /*136a0*/  ISETP.GE.OR P0, PT, R8, R24, P0 ;  /* 0x000000180800720c */ /* 0x000fe20000706670 */
[----:B------:R-:W-:Y:S01]  /*136b0*/  IMAD R0, R4, c[0x0][0x3d8], RZ ;  /* 0x0000f60004007a24 */ /* 0x000fe200078e02ff */
[----:B------:R-:W-:-:S03]  /*136c0*/  IADD3 R3, R3, R7, RZ ;  /* 0x0000000703037210 */ /* 0x000fc60007ffe0ff */
[----:B------:R-:W-:Y:S02]  /*136d0*/  IMAD R4, R9, c[0x0][0x3dc], R0 ;  /* 0x0000f70009047a24 */ /* 0x000fe400078e0200 */
[----:B------:R-:W-:Y:S01]  /*136e0*/  IMAD.SHL.U32 R0, R5, 0x2, RZ ;  /* 0x0000000205007824 */ /* 0x000fe200078e00ff */
[----:B------:R-:W-:Y:S01]  /*136f0*/  @!P2 ST.E [R12.64], R51 ;  /* 0x000000330c00a985 */ /* 0x000fe2000c101908 */
[----:B------:R-:W-:-:S03]  /*13700*/  IMAD.WIDE.U32 R2, R9, c[0x0][0x3d8], R2 ;  /* 0x0000f60009027a25 */ /* 0x000fc600078e0002 */
[----:B---3--:R-:W-:Y:S02]  /*13710*/  @!P1 ST.E [R16.64], R53 ;  /* 0x0000003510009985 */ /* 0x008fe4000c101908 */
[----:B------:R-:W-:Y:S02]  /*13720*/  IADD3 R3, R3, R4, RZ ;  /* 0x0000000403037210 */ /* 0x000fe40007ffe0ff */
        /* <DEDUP_REMOVED lines=8> */
[----:B-1----:R-:W-:-:S03]  /*137b0*/  IMAD R11, R21, 0x80, R52 ;  /* 0x00000080150b7824 */ /* 0x002fc600078e0234 */
[----:B------:R1:W1:Y:S01]  /*137c0*/  LDS.128 R28, [R0+0x4880] ;  /* 0x00488000001c7984 */ /* 0x0002620000000c00 */
[----:B------:R-:W-:-:S03]  /*137d0*/  LEA.HI.X R10, R2, c[0x0][0x384], R3, 0x1, P0 ;  /* 0x0000e100020a7a11 */ /* 0x000fc600000f0c03 */
[----:B------:R1:W1:Y:S01]  /*137e0*/  LDS.128 R40, [R0+0x5080] ;  /* 0x0050800000287984 */ /* 0x0002620000000c00 */
[----:B------:R-:W-:-:S03]  /*137f0*/  ISETP.GE.AND P0, PT, R11, R24, PT ;  /* 0x000000180b00720c */ /* 0x000fc60003f06270 */
[----:B------:R1:W1:Y:S04]  /*13800*/  LDS.128 R64, [R0+0x5880] ;  /* 0x0058800000407984 */ /* 0x0002680000000c00 */
[----:B------:R1:W1:Y:S04]  /*13810*/  SHFL.IDX PT, R2, R25, RZ, 0x1c1f ;  /* 0x001c1fff19027589 */ /* 0x00026800000e0000 */
[----:B------:R1:W1:Y:S02]  /*13820*/  SHFL.IDX PT, R3, R10, RZ, 0x1c1f ;  /* 0x001c1fff0a037589 */ /* 0x00026400000e0000 */
        /* <DEDUP_REMOVED lines=21> */
.L_x_334:
[----:B---3--:R-:W-:Y:S05]  /*13980*/  BSYNC B0 ;  /* 0x0000000000007941 */ /* 0x008fea0003800000 */
.L_x_333:
        /* <DEDUP_REMOVED lines=23> */
.L_x_336:
[----:B------:R-:W-:Y:S05]  /*13b00*/  BSYNC B0 ;  /* 0x0000000000007941 */ /* 0x000fea0003800000 */
.L_x_335:
        /* <DEDUP_REMOVED lines=23> */
.L_x_338:
[----:B------:R-:W-:Y:S05]  /*13c80*/  BSYNC B0 ;  /* 0x0000000000007941 */ /* 0x000fea0003800000 */
.L_x_337:
        /* <DEDUP_REMOVED lines=24> */
.L_x_331:
        /* <DEDUP_REMOVED lines=19> */
.L_x_339:
[----:B-1----:R-:W1:Y:S01]  /*13f40*/  S2R R11, SR_TID.X ;  /* 0x00000000000b7919 */ /* 0x002e620000002100 */
[----:B------:R-:W-:Y:S01]  /*13f50*/  SHF.R.S32.HI R0, RZ, 0x1f, R8 ;  /* 0x0000001fff007819 */ /* 0x000fe20000011408 */
[----:B------:R-:W-:Y:S01]  /*13f60*/  BSSY B0, `(.L_x_340) ;  /* 0x0000028000007945 */ /* 0x000fe20003800000 */
[----:B------:R-:W-:-:S02]  /*13f70*/  SEL R10, R8, RZ, !P0 ;  /* 0x000000ff080a7207 */ /* 0x000fc40004000000 */
[----:B------:R-:W-:Y:S02]  /*13f80*/  SEL R12, R0, RZ, !P0 ;  /* 0x000000ff000c7207 */ /* 0x000fe40004000000 */
[----:B-1----:R-:W-:-:S13]  /*13f90*/  ISETP.GT.AND P1, PT, R11, 0x7f, PT ;  /* 0x0000007f0b00780c */ /* 0x002fda0003f24270 */
        /* <DEDUP_REMOVED lines=36> */
.L_x_341:
[----:B------:R-:W-:Y:S05]  /*141e0*/  BSYNC B0 ;  /* 0x0000000000007941 */ /* 0x000fea0003800000 */
.L_x_340:
        /* <DEDUP_REMOVED lines=66> */
.L_x_343:
[----:B------:R-:W-:Y:S05]  /*14610*/  BSYNC B0 ;  /* 0x0000000000007941 */ /* 0x000fea0003800000 */
.L_x_342:
        /* <DEDUP_REMOVED lines=21> */
.L_x_345:
[----:B------:R-:W-:Y:S05]  /*14770*/  BSYNC B0 ;  /* 0x0000000000007941 */ /* 0x000fea0003800000 */
.L_x_344:
        /* <DEDUP_REMOVED lines=21> */
.L_x_347:
[----:B------:R-:W-:Y:S05]  /*148d0*/  BSYNC B0 ;  /* 0x0000000000007941 */ /* 0x000fea0003800000 */
.L_x_346:
        /* <DEDUP_REMOVED lines=22> */
.L_x_348:
        /* <DEDUP_REMOVED lines=12> */
.L_x_758:


//--------------------- .text._ZN7cutlass13device_kernelIN5flash19enable_sm80_to_sm89INS1_16FlashAttnFwdSm80INS1_25CollectiveMainloopFwdSm80ILi4ELi1ELb0EN4cute5tupleIJNS5_1CILi128EEENS7_ILi48EEENS7_ILi96EEEEEELi96ENS_10bfloat16_tEfNS_4arch4Sm80ELb0ELb1ELb1ELb1ELb0ELb1ELb1ELb0EEENS1_21CollectiveEpilogueFwdINS6_IJS8_SA_S9_EEENS6_IJNS7_ILi1EEESI_SI_EEESC_SE_Li128ELb1ELb1ELb0ELb0EEENS1_19SingleTileSchedulerILb1ELb0ELb1ELi128EEEEEEEEEvNT_6ParamsE --------------------------
	.section	.text._ZN7cutlass13device_kernelIN5flash19enable_sm80_to_sm89INS1_16FlashAttnFwdSm80INS1_25CollectiveMainloopFwdSm80ILi4ELi1ELb0EN4cute5tupleIJNS5_1CILi128EEENS7_ILi48EEENS7_ILi96EEEEEELi96ENS_10bfloat16_tEfNS_4arch4Sm80ELb0ELb1ELb1ELb1ELb0ELb1ELb1ELb0EEENS1_21CollectiveEpilogueFwdINS6_IJS8_SA_S9_EEENS6_IJNS7_ILi1EEESI_SI_EEESC_SE_Li128ELb1ELb1ELb0ELb0EEENS1_19SingleTileSchedulerILb1ELb0ELb1ELi128EEEEEEEEEvNT_6ParamsE,"ax",@progbits
	.sectioninfo	@"SHI_REGISTERS=255"
	.align	128
.text._ZN7cutlass13device_kernelIN5flash19enable_sm80_to_sm89INS1_16FlashAttnFwdSm80INS1_25CollectiveMainloopFwdSm80ILi4ELi1ELb0EN4cute5tupleIJNS5_1CILi128EEENS7_ILi48EEENS7_ILi96EEEEEELi96ENS_10bfloat16_tEfNS_4arch4Sm80ELb0ELb1ELb1ELb1ELb0ELb1ELb1ELb0EEENS1_21CollectiveEpilogueFwdINS6_IJS8_SA_S9_EEENS6_IJNS7_ILi1EEESI_SI_EEESC_SE_Li128ELb1ELb1ELb0ELb0EEENS1_19SingleTileSchedulerILb1ELb0ELb1ELi128EEEEEEEEEvNT_6ParamsE:
        .type           _ZN7cutlass13device_kernelIN5flash19enable_sm80_to_sm89INS1_16FlashAttnFwdSm80INS1_25CollectiveMainloopFwdSm80ILi4ELi1ELb0EN4cute5tupleIJNS5_1CILi128EEENS7_ILi48EEENS7_ILi96EEEEEELi96ENS_10bfloat16_tEfNS_4arch4Sm80ELb0ELb1ELb1ELb1ELb0ELb1ELb1ELb0EEENS1_21CollectiveEpilogueFwdINS6_IJS8_SA_S9_EEENS6_IJNS7_ILi1EEESI_SI_EEESC_SE_Li128ELb1ELb1ELb0ELb0EEENS1_19SingleTileSchedulerILb1ELb0ELb1ELi128EEEEEEEEEvNT_6ParamsE,@function
        .size           _ZN7cutlass13device_kernelIN5flash19enable_sm80_to_sm89INS1_16FlashAttnFwdSm80INS1_25CollectiveMainloopFwdSm80ILi4ELi1ELb0EN4cute5tupleIJNS5_1CILi128EEENS7_ILi48EEENS7_ILi96EEEEEELi96ENS_10bfloat16_tEfNS_4arch4Sm80ELb0ELb1ELb1ELb1ELb0ELb1ELb1ELb0EEENS1_21CollectiveEpilogueFwdINS6_IJS8_SA_S9_EEENS6_IJNS7_ILi1EEESI_SI_EEESC_SE_Li128ELb1ELb1ELb0ELb0EEENS1_19SingleTileSchedulerILb1ELb0ELb1ELi128EEEEEEEEEvNT_6ParamsE,(.L_x_759 - _ZN7cutlass13device_kernelIN5flash19enable_sm80_to_sm89INS1_16FlashAttnFwdSm80INS1_25CollectiveMainloopFwdSm80ILi4ELi1ELb0EN4cute5tupleIJNS5_1CILi128EEENS7_ILi48EEENS7_ILi96EEEEEELi96ENS_10bfloat16_tEfNS_4arch4Sm80ELb0ELb1ELb1ELb1ELb0ELb1ELb1ELb0EEENS1_21CollectiveEpilogueFwdINS6_IJS8_SA_S9_EEENS6_IJNS7_ILi1EEESI_SI_EEESC_SE_Li128ELb1ELb1ELb0ELb0EEENS1_19SingleTileSchedulerILb1ELb0ELb1ELi128EEEEEEEEEvNT_6ParamsE)
        .other          _ZN7cutlass13device_kernelIN5flash19enable_sm80_to_sm89INS1_16FlashAttnFwdSm80INS1_25CollectiveMainloopFwdSm80ILi4ELi1ELb0EN4cute5tupleIJNS5_1CILi128EEENS7_ILi48EEENS7_ILi96EEEEEELi96ENS_10bfloat16_tEfNS_4arch4Sm80ELb0ELb1ELb1ELb1ELb0ELb1ELb1ELb0EEENS1_21CollectiveEpilogueFwdINS6_IJS8_SA_S9_EEENS6_IJNS7_ILi1EEESI_SI_EEESC_SE_Li128ELb1ELb1ELb0ELb0EEENS1_19SingleTileSchedulerILb1ELb0ELb1ELi128EEEEEEEEEvNT_6ParamsE,@"STO_CUDA_ENTRY STV_DEFAULT"
_ZN7cutlass13device_kernelIN5flash19enable_sm80_to_sm89INS1_16FlashAttnFwdSm80INS1_25CollectiveMainloopFwdSm80ILi4ELi1ELb0EN4cute5tupleIJNS5_1CILi128EEENS7_ILi48EEENS7_ILi96EEEEEELi96ENS_10bfloat16_tEfNS_4arch4Sm80ELb0ELb1ELb1ELb1ELb0ELb1ELb1ELb0EEENS1_21CollectiveEpilogueFwdINS6_IJS8_SA_S9_EEENS6_IJNS7_ILi1EEESI_SI_EEESC_SE_Li128ELb1ELb1ELb0ELb0EEENS1_19SingleTileSchedulerILb1ELb0ELb1ELi128EEEEEEEEEvNT_6ParamsE:
        /* <DEDUP_REMOVED lines=17> */
.L_x_350:
        /* <DEDUP_REMOVED lines=8> */
.L_x_352:
[----:B------:R-:W-:-:S04]  /*0190*/  MOV R0, c[0x0][0x54c] ;  /* 0x0001530000007a02 */ /* 0x000fc80000000f00 */
.L_x_351:
[----:B------:R-:W-:Y:S01]  /*01a0*/  USHF.L.U32 UR4, UR4, 0x7, URZ ;  /* 0x0000000704047899 */ /* 0x000fe2000800063f */
[----:B-----5:R-:W-:-:S05]  /*01b0*/  IMAD R0, R0, c[0x0][0x548], RZ ;  /* 0x0001520000007a24 */ /* 0x020fca00078e02ff */
[----:B------:R-:W-:-:S04]  /*01c0*/  MOV R12, UR4 ;  /* 0x00000004000c7c02 */ /* 0x000fc80008000f00 */
[----:B------:R-:W-:-:S04]  /*01d0*/  ISETP.GE.AND P0, PT, R12, R0, PT ;  /* 0x000000000c00720c */ /* 0x000fc80003f06270 */
[----:B------:R-:W-:-:S05]  /*01e0*/  SEL R0, R5, 0xffffffff, !P0 ;  /* 0xffffffff05007807 */ /* 0x000fca0004000000 */
[----:B------:R2:W-:Y:S01]  /*01f0*/  STL [R1+0x64], R0 ;  /* 0x0000640001007387 */ /* 0x0005e20000100800 */
[----:B------:R-:W-:Y:S05]  /*0200*/  BRA `(.L_x_353) ;  /* 0x0000014000007947 */ /* 0x000fea0003800000 */
.L_x_349:
[----:B------:R-:W-:-:S04]  /*0210*/  ISETP.NE.U32.AND P0, PT, RZ, c[0x0][0x568], PT ;  /* 0x00015a00ff007a0c */ /* 0x000fc80003f05070 */
[----:B------:R-:W-:-:S13]  /*0220*/  ISETP.NE.AND.EX P0, PT, RZ, c[0x0][0x56c], PT, P0 ;  /* 0x00015b00ff007a0c */ /* 0x000fda0003f05300 */
[----:B------:R-:W-:Y:S05]  /*0230*/  @!P0 BRA `(.L_x_354) ;  /* 0x0000002000008947 */ /* 0x000fea0003800000 */
[----:B------:R1:W5:Y:S01]  /*0240*/  LDG.E R0, [R2.64] ;  /* 0x0000000c02007981 */ /* 0x000362000c1e1900 */
[----:B------:R-:W-:Y:S05]  /*0250*/  BRA `(.L_x_355) ;  /* 0x0000009000007947 */ /* 0x000fea0003800000 */
.L_x_354:
        /* <DEDUP_REMOVED lines=8> */
.L_x_356:
[----:B------:R-:W-:-:S04]  /*02e0*/  MOV R0, c[0x0][0x54c] ;  /* 0x0001530000007a02 */ /* 0x000fc80000000f00 */
.L_x_355:
[----:B------:R-:W-:Y:S01]  /*02f0*/  USHF.L.U32 UR4, UR4, 0x7, URZ ;  /* 0x0000000704047899 */ /* 0x000fe2000800063f */
[----:B-----5:R-:W-:-:S05]  /*0300*/  IMAD R0, R0, c[0x0][0x548], RZ ;  /* 0x0001520000007a24 */ /* 0x020fca00078e02ff */
[----:B------:R-:W-:-:S04]  /*0310*/  MOV R12, UR4 ;  /* 0x00000004000c7c02 */ /* 0x000fc80008000f00 */
[----:B------:R-:W-:-:S04]  /*0320*/  ISETP.GE.AND P0, PT, R12, R0, PT ;  /* 0x000000000c00720c */ /* 0x000fc80003f06270 */
[----:B------:R-:W-:-:S05]  /*0330*/  SEL R0, R5, 0xffffffff, !P0 ;  /* 0xffffffff05007807 */ /* 0x000fca0004000000 */
[----:B------:R2:W-:Y:S04]  /*0340*/  STL [R1+0x64], R0 ;  /* 0x0000640001007387 */ /* 0x0005e80000100800 */
.L_x_353:
[----:B------:R-:W3:Y:S02]  /*0350*/  LDL R21, [R1+0x64] ;  /* 0x0000640001157983 */ /* 0x000ee40000100800 */
[----:B---3--:R-:W-:-:S13]  /*0360*/  ISETP.GE.AND P0, PT, R21, RZ, PT ;  /* 0x000000ff1500720c */ /* 0x008fda0003f06270 */
[----:B------:R-:W-:Y:S05]  /*0370*/  @!P0 EXIT ;  /* 0x000000000000894d */ /* 0x000fea0003800000 */
[----:B------:R-:W-:Y:S01]  /*0380*/  ISETP.NE.U32.AND P0, PT, RZ, c[0x0][0x370], PT ;  /* 0x0000dc00ff007a0c */ /* 0x000fe20003f05070 */
[----:B--2---:R-:W-:Y:S01]  /*0390*/  IMAD.MOV.U32 R0, RZ, RZ, c[0x0][0x168] ;  /* 0x00005a00ff007624 */ /* 0x004fe200078e00ff */
[----:B------:R-:W-:Y:S01]  /*03a0*/  ISETP.NE.U32.AND P1, PT, RZ, c[0x0][0x360], PT ;  /* 0x0000d800ff007a0c */ /* 0x000fe20003f25070 */
[----:B------:R-:W-:Y:S01]  /*03b0*/  IMAD.MOV.U32 R150, RZ, RZ, RZ ;  /* 0x000000ffff967224 */ /* 0x000fe200078e00ff */
[----:B------:R-:W-:Y:S01]  /*03c0*/  ISETP.NE.AND.EX P2, PT, RZ, c[0x0][0x374], PT, P0 ;  /* 0x0000dd00ff007a0c */ /* 0x000fe20003f45300 */
[----:B------:R-:W-:Y:S01]  /*03d0*/  CS2R R148, SRZ ;  /* 0x0000000000947805 */ /* 0x000fe2000001ff00 */
[----:B------:R-:W-:Y:S01]  /*03e0*/  ISETP.NE.AND.EX P0, PT, RZ, c[0x0][0x364], PT, P1 ;  /* 0x0000d900ff007a0c */ /* 0x000fe20003f05310 */
[----:B------:R-:W-:Y:S01]  /*03f0*/  IMAD.MOV.U32 R13, RZ, RZ, RZ ;  /* 0x000000ffff0d7224 */ /* 0x000fe200078e00ff */
[----:B------:R-:W-:Y:S01]  /*0400*/  ISETP.NE.U32.AND P1, PT, RZ, c[0x0][0x348], PT ;  /* 0x0000d200ff007a0c */ /* 0x000fe20003f25070 */
[----:B------:R-:W-:Y:S01]  /*0410*/  IMAD.WIDE R6, R21, R14, c[0x0][0x348] ;  /* 0x0000d20015067625 */ /* 0x000fe200078e020e */
[----:B------:R-:W-:-:S02]  /*0420*/  ISETP.NE.U32.AND P3, PT, RZ, c[0x0][0x350], PT ;  /* 0x0000d400ff007a0c */ /* 0x000fc40003f65070 */
[----:B------:R-:W-:Y:S01]  /*0430*/  ISETP.NE.U32.AND P4, PT, RZ, c[0x0][0x358], PT ;  /* 0x0000d600ff007a0c */ /* 0x000fe20003f85070 */
[CC--:B------:R-:W-:Y:S01]  /*0440*/  IMAD.WIDE R4, R21.reuse, R14.reuse, c[0x0][0x350] ;  /* 0x0000d40015047625 */ /* 0x0c0fe200078e020e */
[----:B------:R-:W-:Y:S02]  /*0450*/  ISETP.NE.AND.EX P1, PT, RZ, c[0x0][0x34c], PT, P1 ;  /* 0x0000d300ff007a0c */ /* 0x000fe40003f25310 */
[----:B------:R-:W-:Y:S01]  /*0460*/  ISETP.NE.AND.EX P5, PT, RZ, c[0x0][0x354], PT, P3 ;  /* 0x0000d500ff007a0c */ /* 0x000fe20003fa5330 */
[----:B------:R-:W-:Y:S01]  /*0470*/  @P2 IMAD.WIDE R10, R21, R14, c[0x0][0x370] ;  /* 0x0000dc00150a2625 */ /* 0x000fe200078e020e */
[----:B------:R-:W-:-:S03]  /*0480*/  ISETP.NE.AND.EX P4, PT, RZ, c[0x0][0x35c], PT, P4 ;  /* 0x0000d700ff007a0c */ /* 0x000fc60003f85340 */
[CC--:B-1----:R-:W-:Y:S01]  /*0490*/  IMAD.WIDE R2, R21.reuse, R14.reuse, c[0x0][0x358] ;  /* 0x0000d60015027625 */ /* 0x0c2fe200078e020e */
[----:B------:R1:W5:Y:S01]  /*04a0*/  @P2 LDG.E R150, [R10.64] ;  /* 0x0000000c0a962981 */ /* 0x000362000c1e1900 */
[----:B------:R-:W-:Y:S02]  /*04b0*/  P2R R17, PR, RZ, 0x20 ;  /* 0x00000020ff117803 */ /* 0x000fe40000000000 */
[----:B------:R-:W-:Y:S02]  /*04c0*/  @P0 IMAD.WIDE R8, R21, R14, c[0x0][0x360] ;  /* 0x0000d80015080625 */ /* 0x000fe400078e020e */
[----:B------:R1:W5:Y:S04]  /*04d0*/  @P1 LDG.E R149, [R6.64] ;  /* 0x0000000c06951981 */ /* 0x000368000c1e1900 */
[----:B------:R-:W2:Y:S04]  /*04e0*/  @P0 LDG.E R0, [R8.64] ;  /* 0x0000000c08000981 */ /* 0x000ea8000c1e1900 */
[----:B------:R1:W5:Y:S04]  /*04f0*/  @P5 LDG.E R148, [R4.64] ;  /* 0x0000000c04945981 */ /* 0x000368000c1e1900 */
[----:B------:R1:W5:Y:S04]  /*0500*/  @P4 LDG.E R13, [R2.64] ;  /* 0x0000000c020d4981 */ /* 0x000368000c1e1900 */
[----:B------:R-:W3:Y:S01]  /*0510*/  S2R R19, SR_CTAID.Y ;  /* 0x0000000000137919 */ /* 0x000ee20000002600 */
[----:B------:R-:W-:Y:S01]  /*0520*/  IMAD.MOV.U32 R16, RZ, RZ, c[0x0][0x1d0] ;  /* 0x00007400ff107624 */ /* 0x000fe200078e00ff */
[----:B---3--:R-:W-:-:S02]  /*0530*/  SHF.R.S32.HI R23, RZ, 0x1f, R19 ;  /* 0x0000001fff177819 */ /* 0x008fc40000011413 */
[----:B--2---:R2:W-:Y:S01]  /*0540*/  STL [R1+0x24], R0 ;  /* 0x0000240001007387 */ /* 0x0045e20000100800 */
[----:B------:R-:W-:Y:S02]  /*0550*/  IMAD.MOV.U32 R9, RZ, RZ, R0 ;  /* 0x000000ffff097224 */ /* 0x000fe400078e0000 */
[----:B--2---:R-:W-:Y:S01]  /*0560*/  IMAD.MOV.U32 R0, RZ, RZ, c[0x0][0x228] ;  /* 0x00008a00ff007624 */ /* 0x004fe200078e00ff */
[----:B------:R-:W-:Y:S05]  /*0570*/  @P0 BRA `(.L_x_357) ;  /* 0x0000005000000947 */ /* 0x000fea0003800000 */
[----:B-1----:R-:W-:Y:S05]  /*0580*/  @!P1 BRA `(.L_x_357) ;  /* 0x0000004000009947 */ /* 0x002fea0003800000 */
[----:B------:R1:W2:Y:S04]  /*0590*/  LDG.E R8, [R6.64] ;  /* 0x0000000c06087981 */ /* 0x0002a8000c1e1900 */
[----:B-1----:R-:W2:Y:S02]  /*05a0*/  LDG.E R6, [R6.64+0x4] ;  /* 0x0000040c06067981 */ /* 0x002ea4000c1e1900 */
[----:B--2---:R-:W-:-:S05]  /*05b0*/  IADD3 R9, -R8, R6, RZ ;  /* 0x0000000608097210 */ /* 0x004fca0007ffe1ff */
[----:B------:R1:W-:Y:S02]  /*05c0*/  STL [R1+0x24], R9 ;  /* 0x0000240901007387 */ /* 0x0003e40000100800 */
.L_x_357:
[----:B-1----:R-:W-:-:S04]  /*05d0*/  ISETP.NE.U32.AND P0, PT, RZ, c[0x0][0x368], PT ;  /* 0x0000da00ff007a0c */ /* 0x002fc80003f05070 */
[----:B------:R-:W-:-:S13]  /*05e0*/  ISETP.NE.AND.EX P0, PT, RZ, c[0x0][0x36c], PT, P0 ;  /* 0x0000db00ff007a0c */ /* 0x000fda0003f05300 */
[----:B------:R-:W-:Y:S05]  /*05f0*/  @!P0 BRA `(.L_x_358) ;  /* 0x0000003000008947 */ /* 0x000fea0003800000 */
[----:B------:R-:W-:-:S05]  /*0600*/  IMAD.WIDE R4, R21, R14, c[0x0][0x368] ;  /* 0x0000da0015047625 */ /* 0x000fca00078e020e */
[----:B------:R1:W5:Y:S01]  /*0610*/  LDG.E R16, [R4.64] ;  /* 0x0000000c04107981 */ /* 0x000362000c1e1900 */
[----:B------:R-:W-:Y:S05]  /*0620*/  BRA `(.L_x_359) ;  /* 0x0000004000007947 */ /* 0x000fea0003800000 */
.L_x_358:
[----:B------:R-:W-:Y:S05]  /*0630*/  @!P5 BRA `(.L_x_359) ;  /* 0x000000300000d947 */ /* 0x000fea0003800000 */
[----:B------:R1:W2:Y:S04]  /*0640*/  LDG.E R6, [R4.64] ;  /* 0x0000000c04067981 */ /* 0x0002a8000c1e1900 */
[----:B-1----:R-:W2:Y:S02]  /*0650*/  LDG.E R4, [R4.64+0x4] ;  /* 0x0000040c04047981 */ /* 0x002ea4000c1e1900 */
[----:B--2---:R-:W-:Y:S02]  /*0660*/  IADD3 R16, -R6, R4, RZ ;  /* 0x0000000406107210 */ /* 0x004fe40007ffe1ff */
.L_x_359:
[----:B------:R-:W2:Y:S04]  /*0670*/  LDL.LU R10, [R1+0x20] ;  /* 0x00002000010a7983 */ /* 0x000ea80000300800 */
[----:B-1----:R1:W3:Y:S04]  /*0680*/  @P4 LDG.E R5, [R2.64] ;  /* 0x0000000c02054981 */ /* 0x0022e8000c1e1900 */
[----:B------:R1:W3:Y:S01]  /*0690*/  @P4 LDG.E R4, [R2.64+0x4] ;  /* 0x0000040c02044981 */ /* 0x0002e2000c1e1900 */
[----:B------:R-:W-:Y:S01]  /*06a0*/  IMAD.MOV.U32 R6, RZ, RZ, c[0x0][0x2c4] ;  /* 0x0000b100ff067624 */ /* 0x000fe200078e00ff */
[----:B------:R-:W-:Y:S01]  /*06b0*/  ISETP.NE.U32.AND P0, PT, RZ, c[0x0][0x378], PT ;  /* 0x0000de00ff007a0c */ /* 0x000fe20003f05070 */
[----:B------:R-:W-:-:S02]  /*06c0*/  IMAD.MOV.U32 R7, RZ, RZ, c[0x0][0x32c] ;  /* 0x0000cb00ff077624 */ /* 0x000fc400078e00ff */
[----:B-----5:R-:W-:Y:S01]  /*06d0*/  IMAD.MOV.U32 R147, RZ, RZ, R16 ;  /* 0x000000ffff937224 */ /* 0x020fe200078e0010 */
[----:B------:R-:W-:Y:S02]  /*06e0*/  ISETP.NE.AND P2, PT, R6, 0x1, PT ;  /* 0x000000010600780c */ /* 0x000fe40003f45270 */
[----:B------:R-:W-:Y:S02]  /*06f0*/  ISETP.NE.AND.EX P0, PT, RZ, c[0x0][0x37c], PT, P0 ;  /* 0x0000df00ff007a0c */ /* 0x000fe40003f05300 */
[----:B------:R-:W-:Y:S01]  /*0700*/  ISETP.GE.AND P1, PT, R7, 0x1, PT ;  /* 0x000000010700780c */ /* 0x000fe20003f26270 */
[----:B------:R-:W-:Y:S02]  /*0710*/  IMAD.IADD R6, R16, 0x1, -R150 ;  /* 0x0000000110067824 */ /* 0x000fe400078e0a96 */
[----:B------:R-:W-:-:S08]  /*0720*/  IMAD.MOV.U32 R196, RZ, RZ, R12 ;  /* 0x000000ffffc47224 */ /* 0x000fd000078e000c */
[----:B-1----:R-:W-:-:S05]  /*0730*/  @P0 IMAD.WIDE R2, R21, R14, c[0x0][0x378] ;  /* 0x0000de0015020625 */ /* 0x002fca00078e020e */
[----:B------:R1:W5:Y:S02]  /*0740*/  @P0 LDG.E R147, [R2.64] ;  /* 0x0000000c02930981 */ /* 0x000364000c1e1900 */
[----:B-1----:R-:W-:-:S05]  /*0750*/  @P2 IADD3 R2, R196, 0x7f, RZ ;  /* 0x0000007fc4022810 */ /* 0x002fca0007ffe0ff */
[----:B------:R-:W-:Y:S01]  /*0760*/  @P2 IMAD.HI.U32 R3, R2, c[0x0][0x2c8], RZ ;  /* 0x0000b20002032a27 */ /* 0x000fe200078e00ff */
[----:B------:R-:W-:-:S04]  /*0770*/  IADD3 R2, R12, 0x7f, RZ ;  /* 0x0000007f0c027810 */ /* 0x000fc80007ffe0ff */
[----:B------:R-:W-:Y:S02]  /*0780*/  @P2 SHF.R.U32.HI R2, RZ, c[0x0][0x2cc], R3 ;  /* 0x0000b300ff022a19 */ /* 0x000fe40000011603 */
[----:B--2---:R-:W-:-:S04]  /*0790*/  LOP3.LUT R10, R10, 0xfffff7ff, RZ, 0xc0, !PT ;  /* 0xfffff7ff0a0a7812 */ /* 0x004fc800078ec0ff */
[----:B------:R-:W-:Y:S01]  /*07a0*/  @P2 LOP3.LUT R10, R10, 0x800, RZ, 0xfc, !PT ;  /* 0x000008000a0a2812 */ /* 0x000fe200078efcff */
[----:B---3--:R-:W-:-:S03]  /*07b0*/  @P4 IMAD.IADD R0, R4, 0x1, -R5 ;  /* 0x0000000104004824 */ /* 0x008fc600078e0a05 */
[----:B------:R-:W-:Y:S01]  /*07c0*/  LOP3.LUT R10, R10, 0xfffffbff, RZ, 0xc0, !PT ;  /* 0xfffffbff0a0a7812 */ /* 0x000fe200078ec0ff */
[----:B------:R-:W-:-:S03]  /*07d0*/  IMAD.IADD R8, R6, 0x1, R0 ;  /* 0x0000000106087824 */ /* 0x000fc600078e0200 */
[----:B------:R-:W-:Y:S02]  /*07e0*/  @P1 LOP3.LUT R10, R10, 0x400, RZ, 0xfc, !PT ;  /* 0x000004000a0a1812 */ /* 0x000fe400078efcff */
[----:B------:R1:W-:Y:S01]  /*07f0*/  STL [R1+0x1c], R8 ;  /* 0x00001c0801007387 */ /* 0x0003e20000100800 */
[----:B------:R-:W-:-:S03]  /*0800*/  IADD3 R151, R8, 0x1, -R9 ;  /* 0x0000000108977810 */ /* 0x000fc60007ffe809 */
[----:B------:R1:W-:Y:S02]  /*0810*/  STL [R1+0x20], R10 ;  /* 0x0000200a01007387 */ /* 0x0003e40000100800 */
        /* <DEDUP_REMOVED lines=12> */
.L_x_361:
[----:B------:R-:W-:-:S13]  /*08e0*/  ISETP.NE.AND P0, PT, R7, 0x1, PT ;  /* 0x000000010700780c */ /* 0x000fda0003f05270 */
[----:B------:R-:W-:-:S05]  /*08f0*/  @P0 IMAD.HI.U32 R2, R3, c[0x0][0x330], RZ ;  /* 0x0000cc0003020a27 */ /* 0x000fca00078e00ff */
[----:B------:R-:W-:-:S05]  /*0900*/  @P0 SHF.R.U32.HI R3, RZ, c[0x0][0x334], R2 ;  /* 0x0000cd00ff030a19 */ /* 0x000fca0000011602 */
.L_x_362:
[----:B------:R-:W-:-:S05]  /*0910*/  IMAD R3, R3, R7, c[0x0][0x32c] ;  /* 0x0000cb0003037624 */ /* 0x000fca00078e0207 */
[----:B------:R-:W-:Y:S02]  /*0920*/  IMNMX R5, R5, R3, PT ;  /* 0x0000000305057217 */ /* 0x000fe40003800200 */
.L_x_360:
[----:B------:R-:W-:Y:S01]  /*0930*/  IADD3 R3, R8, 0x2f, RZ ;  /* 0x0000002f08037810 */ /* 0x000fe20007ffe0ff */
[----:B------:R-:W-:-:S04]  /*0940*/  @P2 IMAD.HI.U32 R4, R196, c[0x0][0x2c8], RZ ;  /* 0x0000b200c4042a27 */ /* 0x000fc800078e00ff */
[----:B------:R-:W-:Y:S01]  /*0950*/  IMAD.MOV.U32 R2, RZ, RZ, R196 ;  /* 0x000000ffff027224 */ /* 0x000fe200078e00c4 */
[----:B------:R-:W-:Y:S01]  /*0960*/  @P2 SHF.R.U32.HI R2, RZ, c[0x0][0x2cc], R4 ;  /* 0x0000b300ff022a19 */ /* 0x000fe20000011604 */
[----:B------:R-:W-:-:S04]  /*0970*/  IMAD.HI R3, R3, 0x2aaaaaab, RZ ;  /* 0x2aaaaaab03037827 */ /* 0x000fc800078e02ff */
[----:B------:R-:W-:Y:S01]  /*0980*/  IMAD.IADD R240, R8, 0x1, -R9 ;  /* 0x0000000108f07824 */ /* 0x000fe200078e0a09 */
[----:B------:R-:W-:-:S03]  /*0990*/  SHF.R.U32.HI R4, RZ, 0x1f, R3 ;  /* 0x0000001fff047819 */ /* 0x000fc60000011603 */
[----:B------:R-:W-:Y:S01]  /*09a0*/  IMAD.IADD R2, R240, 0x1, R2 ;  /* 0x00000001f0027824 */ /* 0x000fe200078e0202 */
[----:B------:R-:W-:-:S04]  /*09b0*/  LEA.HI.SX32 R152, R3, R4, 0x1d ;  /* 0x0000000403987211 */ /* 0x000fc800078feaff */
[----:B------:R-:W-:Y:S01]  /*09c0*/  IADD3 R4, R2, -c[0x0][0x324], RZ ;  /* 0x8000c90002047a10 */ /* 0x000fe20007ffe0ff */
        /* <DEDUP_REMOVED lines=9> */
.L_x_364:
[----:B------:R-:W-:-:S13]  /*0a60*/  ISETP.NE.AND P0, PT, R7, 0x1, PT ;  /* 0x000000010700780c */ /* 0x000fda0003f05270 */
[----:B------:R-:W-:-:S05]  /*0a70*/  @P0 IMAD.HI.U32 R3, R2, c[0x0][0x330], RZ ;  /* 0x0000cc0002030a27 */ /* 0x000fca00078e00ff */
[----:B------:R-:W-:-:S05]  /*0a80*/  @P0 SHF.R.U32.HI R2, RZ, c[0x0][0x334], R3 ;  /* 0x0000cd00ff020a19 */ /* 0x000fca0000011603 */
.L_x_365:
[----:B------:R-:W-:-:S05]  /*0a90*/  IMAD R2, R2, c[0x0][0x32c], RZ ;  /* 0x0000cb0002027a24 */ /* 0x000fca00078e02ff */
[----:B------:R-:W-:-:S04]  /*0aa0*/  IMNMX R4, R4, R2, !PT ;  /* 0x0000000204047217 */ /* 0x000fc80007800200 */
.L_x_363:
[----:B------:R-:W-:Y:S01]  /*0ab0*/  IADD3 R3, R5, 0x2f, RZ ;  /* 0x0000002f05037810 */ /* 0x000fe20007ffe0ff */
[----:B------:R-:W-:-:S04]  /*0ac0*/  IMAD.HI R2, R4, 0x2aaaaaab, RZ ;  /* 0x2aaaaaab04027827 */ /* 0x000fc800078e02ff */
[----:B------:R-:W-:Y:S01]  /*0ad0*/  IMAD.HI R4, R3, 0x2aaaaaab, RZ ;  /* 0x2aaaaaab03047827 */ /* 0x000fe200078e02ff */
[----:B------:R-:W-:-:S04]  /*0ae0*/  SHF.R.U32.HI R3, RZ, 0x1f, R2 ;  /* 0x0000001fff037819 */ /* 0x000fc80000011602 */
[----:B------:R-:W-:Y:S02]  /*0af0*/  SHF.R.U32.HI R5, RZ, 0x1f, R4 ;  /* 0x0000001fff057819 */ /* 0x000fe40000011604 */
[----:B------:R-:W-:Y:S02]  /*0b00*/  LEA.HI.SX32 R2, R2, R3, 0x1d ;  /* 0x0000000302027211 */ /* 0x000fe400078feaff */
[----:B------:R-:W-:Y:S02]  /*0b10*/  LEA.HI.SX32 R4, R4, R5, 0x1d ;  /* 0x0000000504047211 */ /* 0x000fe400078feaff */
[----:B------:R-:W-:Y:S02]  /*0b20*/  IMNMX R3, RZ, R2, !PT ;  /* 0x00000002ff037217 */ /* 0x000fe40007800200 */
[----:B------:R-:W-:-:S03]  /*0b30*/  IMNMX R2, R4, R152, PT ;  /* 0x0000009804027217 */ /* 0x000fc60003800200 */
[--C-:B------:R-:W-:Y:S02]  /*0b40*/  IMAD R3, R3, 0x30, -R6.reuse ;  /* 0x0000003003037824 */ /* 0x100fe400078e0a06 */
[----:B------:R-:W-:-:S03]  /*0b50*/  IMAD R2, R2, 0x30, -R6 ;  /* 0x0000003002027824 */ /* 0x000fc600078e0a06 */
[----:B------:R-:W-:Y:S02]  /*0b60*/  IMNMX R3, RZ, R3, !PT ;  /* 0x00000003ff037217 */ /* 0x000fe40007800200 */
[----:B------:R-:W-:-:S03]  /*0b70*/  IMNMX R2, R2, R0, PT ;  /* 0x0000000002027217 */ /* 0x000fc60003800200 */
[----:B------:R-:W-:Y:S01]  /*0b80*/  IMAD.WIDE.U32 R4, R3, -0x55555555, RZ ;  /* 0xaaaaaaab03047825 */ /* 0x000fe200078e00ff */
[----:B------:R-:W-:-:S04]  /*0b90*/  ISETP.GT.AND P0, PT, R2, R3, PT ;  /* 0x000000030200720c */ /* 0x000fc80003f04270 */
[----:B------:R-:W-:-:S05]  /*0ba0*/  SHF.R.U32.HI R141, RZ, 0x5, R5 ;  /* 0x00000005ff8d7819 */ /* 0x000fca0000011605 */
[----:B------:R-:W-:-:S04]  /*0bb0*/  IMAD.MOV.U32 R5, RZ, RZ, R141 ;  /* 0x000000ffff057224 */ /* 0x000fc800078e008d */
[----:B------:R-:W-:-:S05]  /*0bc0*/  @P0 IADD3 R2, R2, 0x2f, RZ ;  /* 0x0000002f02020810 */ /* 0x000fca0007ffe0ff */
[----:B------:R-:W-:-:S05]  /*0bd0*/  @P0 IMAD.HI R2, R2, 0x2aaaaaab, RZ ;  /* 0x2aaaaaab02020827 */ /* 0x000fca00078e02ff */
[----:B------:R-:W-:-:S04]  /*0be0*/  @P0 SHF.R.U32.HI R3, RZ, 0x1f, R2 ;  /* 0x0000001fff030819 */ /* 0x000fc80000011602 */
[----:B------:R-:W-:-:S04]  /*0bf0*/  @P0 LEA.HI.SX32 R5, R2, R3, 0x1d ;  /* 0x0000000302050211 */ /* 0x000fc800078feaff */
[----:B------:R-:W-:-:S13]  /*0c00*/  ISETP.GT.AND P0, PT, R5, R141, PT ;  /* 0x0000008d0500720c */ /* 0x000fda0003f04270 */
[----:B------:R-:W-:Y:S05]  /*0c10*/  @!P0 BRA `(.L_x_366) ;  /* 0x000053d000008947 */ /* 0x000fea0003800000 */
[----:B------:R-:W-:Y:S02]  /*0c20*/  ISETP.NE.U32.AND P3, PT, RZ, c[0x0][0x340], PT ;  /* 0x0000d000ff007a0c */ /* 0x000fe40003f65070 */
[----:B------:R-:W-:Y:S01]  /*0c30*/  SHF.R.S32.HI R18, RZ, 0x1f, R20 ;  /* 0x0000001fff127819 */ /* 0x000fe20000011414 */
[----:B------:R-:W-:Y:S01]  /*0c40*/  UMOV UR6, 0x30 ;  /* 0x0000003000067882 */ /* 0x000fe20000000000 */
[----:B------:R-:W-:Y:S01]  /*0c50*/  ISETP.NE.AND.EX P3, PT, RZ, c[0x0][0x344], PT, P3 ;  /* 0x0000d100ff007a0c */ /* 0x000fe20003f65330 */
[----:B------:R-:W-:-:S12]  /*0c60*/  ULDC.64 UR4, c[0x0][0x238] ;  /* 0x00008e0000047ab9 */ /* 0x000fd80000000a00 */
[----:B------:R-:W-:-:S05]  /*0c70*/  @P3 IMAD.WIDE R2, R21, R14, c[0x0][0x340] ;  /* 0x0000d00015023625 */ /* 0x000fca00078e020e */
[----:B------:R2:W3:Y:S01]  /*0c80*/  @P3 LDG.E R15, [R2.64] ;  /* 0x0000000c020f3981 */ /* 0x0004e2000c1e1900 */
[-C--:B------:R-:W-:Y:S01]  /*0c90*/  LEA.HI R9, R18, R20.reuse, RZ, 0x2 ;  /* 0x0000001412097211 */ /* 0x080fe200078f10ff */
[----:B------:R-:W-:Y:S01]  /*0ca0*/  UIMAD.WIDE.U32 UR8, UR6, UR4, URZ ;  /* 0x00000004060872a5 */ /* 0x000fe2000f8e003f */
[----:B------:R-:W-:Y:S01]  /*0cb0*/  IADD3 R39, R5, -0x1, RZ ;  /* 0xffffffff05277810 */ /* 0x000fe20007ffe0ff */
[----:B------:R-:W-:Y:S01]  /*0cc0*/  UIMAD UR7, UR6, UR5, URZ ;  /* 0x00000005060772a4 */ /* 0x000fe2000f8e023f */
[----:B------:R-:W-:Y:S01]  /*0cd0*/  SHF.R.S32.HI R103, RZ, 0x2, R9 ;  /* 0x00000002ff677819 */ /* 0x000fe20000011409 */
[----:B------:R-:W-:Y:S01]  /*0ce0*/  USHF.L.U32 UR11, UR4, 0x5, URZ ;  /* 0x00000005040b7899 */ /* 0x000fe2000800063f */
[----:B------:R-:W-:Y:S01]  /*0cf0*/  SHF.R.S32.HI R14, RZ, 0x1f, R21 ;  /* 0x0000001fff0e7819 */ /* 0x000fe20000011415 */
[----:B------:R-:W-:Y:S01]  /*0d00*/  UIADD3 UR7, UR9, UR7, URZ ;  /* 0x0000000709077290 */ /* 0x000fe2000fffe03f */
[----:B------:R-:W-:Y:S01]  /*0d10*/  IADD3 R140, P0, R103, R13, RZ ;  /* 0x0000000d678c7210 */ /* 0x000fe20007f1e0ff */
[----:B------:R-:W-:Y:S01]  /*0d20*/  UMOV UR10, 0x5 ;  /* 0x00000005000a7882 */ /* 0x000fe20000000000 */
[----:B------:R-:W-:Y:S01]  /*0d30*/  SEL R44, R14, RZ, !P4 ;  /* 0x000000ff0e2c7207 */ /* 0x000fe20006000000 */
[----:B------:R-:W-:Y:S01]  /*0d40*/  USHF.L.U64.HI UR10, UR4, UR10, UR5 ;  /* 0x0000000a040a7299 */ /* 0x000fe20008010205 */
[----:B------:R-:W-:Y:S01]  /*0d50*/  SEL R98, R21, RZ, !P4 ;  /* 0x000000ff15627207 */ /* 0x000fe20006000000 */
[----:B------:R-:W-:Y:S01]  /*0d60*/  IMAD R5, R39, UR7, RZ ;  /* 0x0000000727057c24 */ /* 0x000fe2000f8e02ff */
[----:B------:R-:W-:Y:S01]  /*0d70*/  SHF.R.S32.HI R7, RZ, 0x1f, R39 ;  /* 0x0000001fff077819 */ /* 0x000fe20000011427 */
[----:B------:R-:W-:Y:S01]  /*0d80*/  IMAD R6, R44, c[0x0][0x248], RZ ;  /* 0x000092002c067a24 */ /* 0x000fe200078e02ff */
[-C--:B-1----:R-:W-:Y:S01]  /*0d90*/  LEA.HI R8, R18, R20.reuse, RZ, 0x5 ;  /* 0x0000001412087211 */ /* 0x082fe200078f28ff */
[----:B------:R-:W-:Y:S01]  /*0da0*/  IMAD.MOV.U32 R153, RZ, RZ, c[0x0][0x27c] ;  /* 0x00009f00ff997624 */ /* 0x000fe200078e00ff */
[----:B------:R-:W-:Y:S01]  /*0db0*/  LEA.HI R24, R20, R20, RZ, 0x1 ;  /* 0x0000001414187211 */ /* 0x000fe200078f08ff */
[----:B------:R-:W-:Y:S01]  /*0dc0*/  IMAD R6, R98, c[0x0][0x24c], R6 ;  /* 0x0000930062067a24 */ /* 0x000fe200078e0206 */
[----:B------:R-:W-:Y:S01]  /*0dd0*/  ULDC.64 UR4, c[0x0][0x1e0] ;  /* 0x0000780000047ab9 */ /* 0x000fe20000000a00 */
[----:B------:R-:W-:Y:S01]  /*0de0*/  IMAD R5, R7, UR8, R5 ;  /* 0x0000000807057c24 */ /* 0x000fe2000f8e0205 */
[C---:B------:R-:W-:Y:S01]  /*0df0*/  LEA.HI R7, R9.reuse, R103, RZ, 0x1 ;  /* 0x0000006709077211 */ /* 0x040fe200078f08ff */
[----:B------:R-:W-:Y:S01]  /*0e00*/  IMAD.SHL.U32 R8, R8, 0x8, RZ ;  /* 0x0000000808087824 */ /* 0x000fe200078e00ff */
[----:B--2---:R-:W-:Y:S01]  /*0e10*/  LOP3.LUT R3, R9, 0x1ffffffc, RZ, 0xc0, !PT ;  /* 0x1ffffffc09037812 */ /* 0x004fe200078ec0ff */
[----:B------:R-:W-:Y:S01]  /*0e20*/  UIMAD.WIDE.U32 UR16, UR6, UR4, URZ ;  /* 0x00000004061072a5 */ /* 0x000fe2000f8e003f */
[----:B------:R-:W-:Y:S01]  /*0e30*/  SHF.R.S32.HI R2, RZ, 0x1f, R13 ;  /* 0x0000001fff027819 */ /* 0x000fe2000001140d */
[----:B------:R-:W-:Y:S01]  /*0e40*/  UIMAD UR14, UR6, UR5, URZ ;  /* 0x00000005060e72a4 */ /* 0x000fe2000f8e023f */
[----:B------:R-:W-:Y:S01]  /*0e50*/  LOP3.LUT R8, R8, 0xffffff00, RZ, 0xc0, !PT ;  /* 0xffffff0008087812 */ /* 0x000fe200078ec0ff */
[----:B------:R-:W-:Y:S01]  /*0e60*/  IMAD.IADD R3, R20, 0x1, -R3 ;  /* 0x0000000114037824 */ /* 0x000fe200078e0a03 */
[----:B------:R-:W-:Y:S01]  /*0e70*/  LEA.HI.X.SX32 R146, R103, R2, 0x1, P0 ;  /* 0x0000000267927211 */ /* 0x000fe200000f0eff */
[----:B------:R-:W-:Y:S01]  /*0e80*/  ULDC.64 UR4, c[0x0][0x280] ;  /* 0x0000a00000047ab9 */ /* 0x000fe20000000a00 */
[----:B------:R-:W-:Y:S01]  /*0e90*/  SHF.R.S32.HI R92, RZ, 0x1, R24 ;  /* 0x00000001ff5c7819 */ /* 0x000fe20000011418 */
[----:B------:R-:W-:Y:S01]  /*0ea0*/  IMAD.SHL.U32 R12, R3, 0x8, RZ ;  /* 0x00000008030c7824 */ /* 0x000fe200078e00ff */
[----:B------:R-:W-:Y:S01]  /*0eb0*/  LOP3.LUT R24, R24, 0xfffffffe, RZ, 0xc0, !PT ;  /* 0xfffffffe18187812 */ /* 0x000fe200078ec0ff */
[----:B------:R-:W-:Y:S01]  /*0ec0*/  IMAD R2, R146, c[0x0][0x238], RZ ;  /* 0x00008e0092027a24 */ /* 0x000fe200078e02ff */
[----:B------:R-:W-:Y:S01]  /*0ed0*/  UIMAD.WIDE.U32 UR18, UR6, UR4, URZ ;  /* 0x00000004061272a5 */ /* 0x000fe2000f8e003f */
[----:B------:R-:W-:Y:S01]  /*0ee0*/  IMAD.WIDE.U32 R154, R92, c[0x0][0x1e0], RZ ;  /* 0x000078005c9a7a25 */ /* 0x000fe200078e00ff */
[----:B------:R-:W-:Y:S01]  /*0ef0*/  SHF.R.S32.HI R13, RZ, 0x1f, R12 ;  /* 0x0000001fff0d7819 */ /* 0x000fe2000001140c */
[----:B------:R-:W-:Y:S01]  /*0f00*/  UIMAD UR15, UR6, UR5, URZ ;  /* 0x00000005060f72a4 */ /* 0x000fe2000f8e023f */
[----:B------:R-:W-:Y:S01]  /*0f10*/  ISETP.GE.AND P6, PT, R12, c[0x0][0x1d4], PT ;  /* 0x000075000c007a0c */ /* 0x000fe20003fc6270 */
[C---:B------:R-:W-:Y:S01]  /*0f20*/  IMAD R4, R140.reuse, c[0x0][0x23c], R2 ;  /* 0x00008f008c047a24 */ /* 0x040fe200078e0202 */
[----:B------:R-:W-:Y:S01]  /*0f30*/  ULDC.64 UR4, c[0x0][0x290] ;  /* 0x0000a40000047ab9 */ /* 0x000fe20000000a00 */
[----:B------:R-:W-:Y:S01]  /*0f40*/  IMAD.WIDE.U32 R2, R140, c[0x0][0x238], R12 ;  /* 0x00008e008c027a25 */ /* 0x000fe200078e000c */
[----:B------:R-:W-:Y:S01]  /*0f50*/  UIMAD.WIDE.U32 UR20, UR6, UR4, URZ ;  /* 0x00000004061472a5 */ /* 0x000fe2000f8e003f */
[----:B------:R-:W-:Y:S01]  /*0f60*/  IADD3 R96, -R103, 0x30, RZ ;  /* 0x0000003067607810 */ /* 0x000fe20007ffe1ff */
[----:B------:R-:W-:Y:S01]  /*0f70*/  UIMAD UR5, UR6, UR5, URZ ;  /* 0x00000005060572a4 */ /* 0x000fe2000f8e023f */
[----:B------:R-:W-:Y:S01]  /*0f80*/  IMAD.IADD R3, R3, 0x1, R4 ;  /* 0x0000000103037824 */ /* 0x000fe200078e0204 */
[----:B------:R-:W-:Y:S01]  /*0f90*/  ULDC.U8 UR4, c[0x0][0x298] ;  /* 0x0000a60000047ab9 */ /* 0x000fe20000000000 */
[----:B------:R-:W-:Y:S01]  /*0fa0*/  IMAD R4, R23, c[0x0][0x240], RZ ;  /* 0x0000900017047a24 */ /* 0x000fe200078e02ff */
[----:B------:R-:W-:Y:S01]  /*0fb0*/  UIADD3 UR14, UR17, UR14, URZ ;  /* 0x0000000e110e7290 */ /* 0x000fe2000fffe03f */
[----:B------:R-:W-:Y:S01]  /*0fc0*/  IMAD.WIDE.U32 R2, R19, c[0x0][0x240], R2 ;  /* 0x0000900013027a25 */ /* 0x000fe200078e0002 */
[----:B------:R-:W-:-:S02]  /*0fd0*/  UIADD3 UR15, UR19, UR15, URZ ;  /* 0x0000000f130f7290 */ /* 0x000fc4000fffe03f */
[----:B------:R-:W-:Y:S01]  /*0fe0*/  UIADD3 UR5, UR21, UR5, URZ ;  /* 0x0000000515057290 */ /* 0x000fe2000fffe03f */
[----:B------:R-:W-:Y:S02]  /*0ff0*/  IMAD R4, R19, c[0x0][0x244], R4 ;  /* 0x0000910013047a24 */ /* 0x000fe400078e0204 */
[----:B------:R-:W-:Y:S02]  /*1000*/  IMAD.IADD R24, R20, 0x1, -R24 ;  /* 0x0000000114187824 */ /* 0x000fe400078e0a18 */
[----:B------:R-:W-:Y:S02]  /*1010*/  IMAD.IADD R3, R3, 0x1, R4 ;  /* 0x0000000103037824 */ /* 0x000fe400078e0204 */
[----:B------:R-:W-:Y:S02]  /*1020*/  IMAD R4, R39, -0x30, R0 ;  /* 0xffffffd027047824 */ /* 0x000fe400078e0200 */
[----:B------:R-:W-:Y:S01]  /*1030*/  IMAD.WIDE.U32 R116, R98, c[0x0][0x248], R2 ;  /* 0x0000920062747a25 */ /* 0x000fe200078e0002 */
[----:B------:R-:W-:-:S02]  /*1040*/  LEA.HI R2, R18, R20, RZ, 0x3 ;  /* 0x0000001412027211 */ /* 0x000fc400078f18ff */
[----:B------:R-:W-:Y:S01]  /*1050*/  IMNMX R4, R4, 0x30, PT ;  /* 0x0000003004047817 */ /* 0x000fe20003800200 */
[----:B------:R-:W-:Y:S02]  /*1060*/  IMAD.IADD R107, R117, 0x1, R6 ;  /* 0x00000001756b7824 */ /* 0x000fe400078e0206 */
[----:B------:R-:W-:Y:S02]  /*1070*/  IMAD.MOV.U32 R106, RZ, RZ, R116 ;  /* 0x000000ffff6a7224 */ /* 0x000fe400078e0074 */
[----:B------:R-:W-:Y:S02]  /*1080*/  IMAD.IADD R4, R4, 0x1, -R103 ;  /* 0x0000000104047824 */ /* 0x000fe400078e0a67 */
[C---:B------:R-:W-:Y:S02]  /*1090*/  IMAD.SHL.U32 R32, R24.reuse, 0x4, RZ ;  /* 0x0000000418207824 */ /* 0x040fe400078e00ff */
[----:B------:R-:W-:Y:S01]  /*10a0*/  IMAD.SHL.U32 R24, R24, 0x8, RZ ;  /* 0x0000000818187824 */ /* 0x000fe200078e00ff */
[----:B------:R-:W-:-:S02]  /*10b0*/  ISETP.GE.AND P1, PT, R4, 0x1, PT ;  /* 0x000000010400780c */ /* 0x000fc40003f26270 */
[----:B------:R-:W-:Y:S02]  /*10c0*/  ISETP.GT.AND P0, PT, R4, 0x20, PT ;  /* 0x000000200400780c */ /* 0x000fe40003f04270 */
[----:B------:R-:W-:Y:S01]  /*10d0*/  SHF.R.S32.HI R4, RZ, 0x3, R2 ;  /* 0x00000003ff047819 */ /* 0x000fe20000011402 */
[----:B------:R-:W-:Y:S01]  /*10e0*/  IMAD.WIDE.U32 R2, R39, UR8, R106 ;  /* 0x0000000827027c25 */ /* 0x000fe2000f8e006a */
[----:B------:R-:W-:Y:S02]  /*10f0*/  IADD3 R35, R32, 0x10, RZ ;  /* 0x0000001020237810 */ /* 0x000fe40007ffe0ff */
[----:B------:R-:W-:Y:S01]  /*1100*/  SHF.R.S32.HI R25, RZ, 0x1f, R24 ;  /* 0x0000001fff197819 */ /* 0x000fe20000011418 */
[----:B------:R-:W-:Y:S01]  /*1110*/  IMAD.SHL.U32 R4, R4, 0x40, RZ ;  /* 0x0000004004047824 */ /* 0x000fe200078e00ff */
[C---:B------:R-:W-:Y:S01]  /*1120*/  IADD3 R34, R32.reuse, 0x20, RZ ;  /* 0x0000002020227810 */ /* 0x040fe20007ffe0ff */
[----:B------:R-:W-:Y:S01]  /*1130*/  IMAD.IADD R3, R3, 0x1, R5 ;  /* 0x0000000103037824 */ /* 0x000fe200078e0205 */
[----:B------:R-:W-:Y:S01]  /*1140*/  LOP3.LUT R5, R7, 0x7fffffe, RZ, 0xc0, !PT ;  /* 0x07fffffe07057812 */ /* 0x000fe200078ec0ff */
[----:B------:R-:W-:Y:S01]  /*1150*/  IMAD.IADD R26, R32, 0x1, R35 ;  /* 0x00000001201a7824 */ /* 0x000fe200078e0223 */
[----:B------:R-:W-:Y:S01]  /*1160*/  LOP3.LUT R4, R4, 0xc0, RZ, 0xc0, !PT ;  /* 0x000000c004047812 */ /* 0x000fe200078ec0ff */
[----:B------:R-:W-:Y:S01]  /*1170*/  IMAD.IADD R27, R32, 0x1, R34 ;  /* 0x00000001201b7824 */ /* 0x000fe200078e0222 */
[----:B------:R-:W-:Y:S01]  /*1180*/  @P1 LEA R6, P2, R2, c[0x0][0x220], 0x1 ;  /* 0x0000880002061a11 */ /* 0x000fe200078408ff */
[----:B------:R-:W-:Y:S01]  /*1190*/  IMAD.IADD R10, R103, 0x1, -R5 ;  /* 0x00000001670a7824 */ /* 0x000fe200078e0a05 */
[----:B------:R-:W-:-:S02]  /*11a0*/  LOP3.LUT R11, R4, 0x18, R12, 0xf8, !PT ;  /* 0x00000018040b7812 */ /* 0x000fc400078ef80c */
[----:B------:R-:W-:Y:S01]  /*11b0*/  SHF.R.U32.HI R9, RZ, 0x3, R4 ;  /* 0x00000003ff097819 */ /* 0x000fe20000011604 */
[----:B------:R-:W-:Y:S01]  /*11c0*/  IMAD R10, R10, 0x20, R8 ;  /* 0x000000200a0a7824 */ /* 0x000fe200078e0208 */
[----:B------:R-:W-:Y:S02]  /*11d0*/  IADD3 R8, R12, 0x20, RZ ;  /* 0x000000200c087810 */ /* 0x000fe40007ffe0ff */
[----:B------:R-:W-:Y:S02]  /*11e0*/  LOP3.LUT R9, R11, R9, RZ, 0x3c, !PT ;  /* 0x000000090b097212 */ /* 0x000fe400078e3cff */
[----:B------:R-:W-:Y:S02]  /*11f0*/  ISETP.GE.AND P5, PT, R8, c[0x0][0x1d4], PT ;  /* 0x0000750008007a0c */ /* 0x000fe40003fa6270 */
[----:B------:R-:W-:Y:S01]  /*1200*/  @P1 LEA.HI.X R7, R2, c[0x0][0x224], R3, 0x1, P2 ;  /* 0x0000890002071a11 */ /* 0x000fe200010f0c03 */
[----:B------:R-:W-:Y:S01]  /*1210*/  IMAD.IADD R8, R10, 0x1, R9 ;  /* 0x000000010a087824 */ /* 0x000fe200078e0209 */
[----:B------:R-:W-:Y:S01]  /*1220*/  @P0 IADD3 R2, P2, R2, UR11, RZ ;  /* 0x0000000b02020c10 */ /* 0x000fe2000ff5e0ff */
[----:B------:R-:W-:Y:S01]  /*1230*/  IMAD.IADD R9, R148, 0x1, R16 ;  /* 0x0000000194097824 */ /* 0x000fe200078e0210 */
[----:B------:R-:W-:Y:S01]  /*1240*/  SHF.R.S32.HI R33, RZ, 0x1f, R32 ;  /* 0x0000001fff217819 */ /* 0x000fe20000011420 */
[----:B------:R-:W-:Y:S01]  /*1250*/  IMAD.SHL.U32 R84, R8, 0x2, RZ ;  /* 0x0000000208547824 */ /* 0x000fe200078e00ff */
[----:B------:R-:W-:Y:S01]  /*1260*/  IADD3 R8, R12, 0x40, RZ ;  /* 0x000000400c087810 */ /* 0x000fe20007ffe0ff */
[----:B------:R-:W-:Y:S01]  /*1270*/  IMAD R16, R23, c[0x0][0x210], RZ ;  /* 0x0000840017107a24 */ /* 0x000fe200078e02ff */
[----:B------:R-:W-:-:S02]  /*1280*/  SHF.R.S32.HI R11, RZ, 0x1f, R9 ;  /* 0x0000001fff0b7819 */ /* 0x000fc40000011409 */
[----:B------:R-:W-:Y:S01]  /*1290*/  ISETP.GE.AND P4, PT, R8, c[0x0][0x1d4], PT ;  /* 0x0000750008007a0c */ /* 0x000fe20003f86270 */
[----:B------:R-:W-:Y:S01]  /*12a0*/  @!PT LDS RZ, [RZ] ;  /* 0x00000000fffff984 */ /* 0x000fe20000000800 */
[----:B------:R-:W-:Y:S01]  /*12b0*/  @!PT LDS RZ, [RZ] ;  /* 0x00000000fffff984 */ /* 0x000fe20000000800 */
[----:B------:R-:W-:Y:S01]  /*12c0*/  @!PT LDS RZ, [RZ] ;  /* 0x00000000fffff984 */ /* 0x000fe20000000800 */
[----:B------:R1:W-:Y:S01]  /*12d0*/  @P1 LDGSTS.E.BYPASS.LTC128B.128 [R84+0x3c80], [R6.64], !P6 ;  /* 0x03c8000006541fae */ /* 0x0003e2000f101d4c */
[----:B------:R-:W-:Y:S01]  /*12e0*/  @P0 IADD3.X R5, R3, UR10, RZ, P2, !PT ;  /* 0x0000000a03050c10 */ /* 0x000fe200097fe4ff */
[----:B------:R-:W-:Y:S01]  /*12f0*/  IMAD R8, R11, c[0x0][0x1e0], RZ ;  /* 0x000078000b087a24 */ /* 0x000fe200078e02ff */
[----:B------:R-:W-:Y:S01]  /*1300*/  @P0 LEA R4, P2, R2, c[0x0][0x220], 0x1 ;  /* 0x0000880002040a11 */ /* 0x000fe200078408ff */
[----:B------:R1:W-:Y:S01]  /*1310*/  @P1 LDGSTS.E.BYPASS.LTC128B.128 [R84+0x4880], [R6.64+0x40], !P5 ;  /* 0x0488004006541fae */ /* 0x0003e2000e901d4c */
[----:B------:R-:W-:Y:S01]  /*1320*/  IMAD R16, R19, c[0x0][0x214], R16 ;  /* 0x0000850013107a24 */ /* 0x000fe200078e0210 */
[----:B------:R-:W-:Y:S01]  /*1330*/  IADD3 R95, R24, 0x30, RZ ;  /* 0x00000030185f7810 */ /* 0x000fe20007ffe0ff */
[----:B------:R-:W-:Y:S01]  /*1340*/  IMAD R8, R9, c[0x0][0x1e4], R8 ;  /* 0x0000790009087a24 */ /* 0x000fe200078e0208 */
[----:B------:R-:W-:Y:S02]  /*1350*/  @P0 LEA.HI.X R5, R2, c[0x0][0x224], R5, 0x1, P2 ;  /* 0x0000890002050a11 */ /* 0x000fe400010f0c05 */
[----:B------:R-:W-:-:S02]  /*1360*/  ISETP.NE.AND P2, PT, R17, RZ, PT ;  /* 0x000000ff1100720c */ /* 0x000fc40003f45270 */
[----:B------:R1:W-:Y:S01]  /*1370*/  @P1 LDGSTS.E.BYPASS.LTC128B.128 [R84+0x5480], [R6.64+0x80], !P4 ;  /* 0x0548008006541fae */ /* 0x0003e2000e101d4c */
[C---:B------:R-:W-:Y:S02]  /*1380*/  IADD3 R94, R24.reuse, 0x40, RZ ;  /* 0x00000040185e7810 */ /* 0x040fe40007ffe0ff */
[----:B------:R-:W-:Y:S01]  /*1390*/  IADD3 R93, R24, 0x50, RZ ;  /* 0x00000050185d7810 */ /* 0x000fe20007ffe0ff */
[----:B------:R2:W-:Y:S04]  /*13a0*/  @P0 LDGSTS.E.BYPASS.LTC128B.128 [R84+0x4480], [R4.64], !P6 ;  /* 0x0448000004540fae */ /* 0x0005e8000f101d4c */
[----:B------:R2:W-:Y:S04]  /*13b0*/  @P0 LDGSTS.E.BYPASS.LTC128B.128 [R84+0x5080], [R4.64+0x40], !P5 ;  /* 0x0508004004540fae */ /* 0x0005e8000e901d4c */
[----:B------:R2:W-:Y:S04]  /*13c0*/  @P0 LDGSTS.E.BYPASS.LTC128B.128 [R84+0x5c80], [R4.64+0x80], !P4 ;  /* 0x05c8008004540fae */ /* 0x0005e8000e101d4c */
[----:B------:R-:W0:Y:S01]  /*13d0*/  LDGDEPBAR ;  /* 0x00000000000079af */ /* 0x000e220000000000 */
[----:B-1----:R-:W-:-:S04]  /*13e0*/  IMAD.WIDE.U32 R6, R9, c[0x0][0x1e0], RZ ;  /* 0x0000780009067a25 */ /* 0x002fc800078e00ff */
[----:B------:R-:W-:Y:S02]  /*13f0*/  IMAD.IADD R7, R7, 0x1, R8 ;  /* 0x0000000107077824 */ /* 0x000fe400078e0208 */
[----:B------:R-:W-:Y:S02]  /*1400*/  IMAD R8, R23, c[0x0][0x1e8], RZ ;  /* 0x00007a0017087a24 */ /* 0x000fe400078e02ff */
[----:B------:R-:W-:-:S04]  /*1410*/  IMAD.WIDE.U32 R6, R19, c[0x0][0x1e8], R6 ;  /* 0x00007a0013067a25 */ /* 0x000fc800078e0006 */
[----:B------:R-:W-:Y:S01]  /*1420*/  IMAD R8, R19, c[0x0][0x1ec], R8 ;  /* 0x00007b0013087a24 */ /* 0x000fe200078e0208 */
[----:B--2---:R-:W-:-:S03]  /*1430*/  LEA.HI R4, R92, R92, RZ, 0x1 ;  /* 0x0000005c5c047211 */ /* 0x004fc600078f08ff */
[----:B------:R-:W-:Y:S01]  /*1440*/  IMAD.IADD R7, R7, 0x1, R8 ;  /* 0x0000000107077824 */ /* 0x000fe200078e0208 */
[----:B------:R-:W-:-:S05]  /*1450*/  LOP3.LUT R4, R4, 0x7fffffe, RZ, 0xc0, !PT ;  /* 0x07fffffe04047812 */ /* 0x000fca00078ec0ff */
[----:B------:R-:W-:Y:S02]  /*1460*/  IMAD.IADD R4, R92, 0x1, -R4 ;  /* 0x000000015c047824 */ /* 0x000fe400078e0a04 */
[--C-:B---3--:R-:W-:Y:S01]  /*1470*/  @P3 IMAD.MOV.U32 R2, RZ, RZ, R15.reuse ;  /* 0x000000ffff023224 */ /* 0x108fe200078e000f */
[----:B------:R-:W-:Y:S01]  /*1480*/  @P3 SHF.R.S32.HI R3, RZ, 0x1f, R15 ;  /* 0x0000001fff033819 */ /* 0x000fe2000001140f */
[----:B------:R-:W-:Y:S01]  /*1490*/  @!P3 IMAD.MOV.U32 R2, RZ, RZ, R21 ;  /* 0x000000ffff02b224 */ /* 0x000fe200078e0015 */
[----:B------:R-:W-:Y:S01]  /*14a0*/  SHF.R.S32.HI R15, RZ, 0x1f, R92 ;  /* 0x0000001fff0f7819 */ /* 0x000fe2000001145c */
[----:B------:R-:W-:Y:S02]  /*14b0*/  @!P3 IMAD.MOV.U32 R3, RZ, RZ, R14 ;  /* 0x000000ffff03b224 */ /* 0x000fe400078e000e */
[----:B------:R-:W-:Y:S01]  /*14c0*/  IMAD.SHL.U32 R14, R153, 0x2, RZ ;  /* 0x00000002990e7824 */ /* 0x000fe200078e00ff */
[----:B------:R-:W-:Y:S02]  /*14d0*/  SEL R42, R2, RZ, !P2 ;  /* 0x000000ff022a7207 */ /* 0x000fe40005000000 */
[----:B------:R-:W-:-:S02]  /*14e0*/  LEA.HI R2, R18, R20, RZ, 0x4 ;  /* 0x0000001412027211 */ /* 0x000fc400078f20ff */
[----:B------:R-:W-:Y:S01]  /*14f0*/  SEL R45, R3, RZ, !P2 ;  /* 0x000000ff032d7207 */ /* 0x000fe20005000000 */
[----:B------:R-:W-:Y:S01]  /*1500*/  IMAD R3, R15, c[0x0][0x1e0], RZ ;  /* 0x000078000f037a24 */ /* 0x000fe200078e02ff */
[----:B------:R-:W-:Y:S01]  /*1510*/  IADD3 R20, -R14, c[0x0][0x1d4], RZ ;  /* 0x000075000e147a10 */ /* 0x000fe20007ffe1ff */
[----:B------:R-:W-:Y:S02]  /*1520*/  IMAD.SHL.U32 R10, R2, 0x10, RZ ;  /* 0x00000010020a7824 */ /* 0x000fe400078e00ff */
[----:B------:R-:W-:Y:S02]  /*1530*/  IMAD R2, R45, c[0x0][0x1f0], RZ ;  /* 0x00007c002d027a24 */ /* 0x000fe400078e02ff */
[----:B------:R-:W-:Y:S02]  /*1540*/  IMAD R3, R92, c[0x0][0x1e4], R3 ;  /* 0x000079005c037a24 */ /* 0x000fe400078e0203 */
[----:B------:R-:W-:-:S04]  /*1550*/  IMAD.WIDE.U32 R88, R42, c[0x0][0x1f0], R6 ;  /* 0x00007c002a587a25 */ /* 0x000fc800078e0006 */
[----:B------:R-:W-:Y:S01]  /*1560*/  IMAD R2, R42, c[0x0][0x1f4], R2 ;  /* 0x00007d002a027a24 */ /* 0x000fe200078e0202 */
[----:B------:R-:W-:Y:S01]  /*1570*/  BAR.SYNC.DEFER_BLOCKING 0x0 ;  /* 0x0000000000007b1d */ /* 0x000fe20000010000 */
[----:B------:R-:W-:Y:S01]  /*1580*/  IMAD.IADD R139, R155, 0x1, R3 ;  /* 0x000000019b8b7824 */ /* 0x000fe200078e0203 */
[----:B------:R-:W-:Y:S01]  /*1590*/  IADD3 R145, P1, P0, R88, R154, R24 ;  /* 0x0000009a58917210 */ /* 0x000fe2000783e018 */
[----:B------:R-:W-:Y:S01]  /*15a0*/  IMAD.IADD R90, R89, 0x1, R2 ;  /* 0x00000001595a7824 */ /* 0x000fe200078e0202 */
[----:B------:R-:W-:Y:S01]  /*15b0*/  LOP3.LUT R2, R10, 0xffffff00, RZ, 0xc0, !PT ;  /* 0xffffff000a027812 */ /* 0x000fe200078ec0ff */
[----:B------:R-:W-:-:S03]  /*15c0*/  IMAD.WIDE.U32 R6, R92, c[0x0][0x280], R32 ;  /* 0x0000a0005c067a25 */ /* 0x000fc600078e0020 */
[----:B------:R-:W-:Y:S01]  /*15d0*/  IADD3.X R144, R90, R139, R25, P1, P0 ;  /* 0x0000008b5a907210 */ /* 0x000fe20000fe0419 */
[----:B------:R-:W-:Y:S01]  /*15e0*/  IMAD.MOV.U32 R40, RZ, RZ, R6 ;  /* 0x000000ffff287224 */ /* 0x000fe200078e0006 */
[----:B------:R-:W-:Y:S01]  /*15f0*/  ISETP.GE.AND P0, PT, R24, c[0x0][0x27c], PT ;  /* 0x00009f0018007a0c */ /* 0x000fe20003f06270 */
[----:B------:R-:W-:Y:S01]  /*1600*/  IMAD R4, R4, 0x20, R2 ;  /* 0x0000002004047824 */ /* 0x000fe200078e0202 */
[----:B------:R-:W-:Y:S01]  /*1610*/  ISETP.GE.AND P1, PT, R26, c[0x0][0x27c], PT ;  /* 0x00009f001a007a0c */ /* 0x000fe20003f26270 */
[----:B------:R-:W-:Y:S01]  /*1620*/  IMAD.WIDE.U32 R2, R92, c[0x0][0x290], R32 ;  /* 0x0000a4005c027a25 */ /* 0x000fe200078e0020 */
[----:B------:R-:W-:Y:S02]  /*1630*/  SEL R5, RZ, c[0x0][0x27c], !P0 ;  /* 0x00009f00ff057a07 */ /* 0x000fe40004000000 */
[-C--:B------:R-:W-:Y:S01]  /*1640*/  SEL R8, R14, R20.reuse, !P0 ;  /* 0x000000140e087207 */ /* 0x080fe20004000000 */
[----:B------:R-:W-:Y:S01]  /*1650*/  IMAD.MOV.U32 R30, RZ, RZ, R2 ;  /* 0x000000ffff1e7224 */ /* 0x000fe200078e0002 */
[----:B------:R-:W-:Y:S01]  /*1660*/  ISETP.GE.AND P0, PT, R27, c[0x0][0x27c], PT ;  /* 0x00009f001b007a0c */ /* 0x000fe20003f06270 */
[----:B------:R-:W-:Y:S01]  /*1670*/  IMAD.IADD R5, R24, 0x1, R5 ;  /* 0x0000000118057824 */ /* 0x000fe200078e0205 */
[----:B------:R-:W-:-:S02]  /*1680*/  SEL R17, R14, R20, !P1 ;  /* 0x000000140e117207 */ /* 0x000fc40004800000 */
[----:B------:R-:W-:Y:S01]  /*1690*/  SEL R20, R14, R20, !P0 ;  /* 0x000000140e147207 */ /* 0x000fe20004000000 */
[----:B------:R-:W-:Y:S01]  /*16a0*/  IMAD R14, R15, c[0x0][0x280], RZ ;  /* 0x0000a0000f0e7a24 */ /* 0x000fe200078e02ff */
[----:B------:R-:W-:Y:S02]  /*16b0*/  SEL R43, RZ, c[0x0][0x27c], !P0 ;  /* 0x00009f00ff2b7a07 */ /* 0x000fe40004000000 */
[----:B------:R-:W-:Y:S01]  /*16c0*/  IADD3 R143, P0, R9, R92, RZ ;  /* 0x0000005c098f7210 */ /* 0x000fe20007f1e0ff */
[----:B------:R-:W-:Y:S01]  /*16d0*/  IMAD R14, R92, c[0x0][0x284], R14 ;  /* 0x0000a1005c0e7a24 */ /* 0x000fe200078e020e */
[----:B------:R-:W-:Y:S02]  /*16e0*/  SHF.R.S32.HI R9, RZ, 0x1f, R5 ;  /* 0x0000001fff097819 */ /* 0x000fe40000011405 */
[----:B------:R-:W-:Y:S01]  /*16f0*/  SHF.R.S32.HI R10, RZ, 0x1f, R8 ;  /* 0x0000001fff0a7819 */ /* 0x000fe20000011408 */
[----:B------:R-:W-:Y:S01]  /*1700*/  IMAD.X R142, R11, 0x1, R15, P0 ;  /* 0x000000010b8e7824 */ /* 0x000fe200000e060f */
[-C--:B------:R-:W-:Y:S01]  /*1710*/  LEA.HI R21, R9, R5.reuse, RZ, 0x3 ;  /* 0x0000000509157211 */ /* 0x080fe200078f18ff */
[----:B------:R-:W-:Y:S01]  /*1720*/  IMAD R15, R15, c[0x0][0x290], RZ ;  /* 0x0000a4000f0f7a24 */ /* 0x000fe200078e02ff */
[----:B------:R-:W-:Y:S01]  /*1730*/  LEA.HI R37, R9, R5, RZ, 0x5 ;  /* 0x0000000509257211 */ /* 0x000fe200078f28ff */
[----:B------:R-:W-:Y:S01]  /*1740*/  IMAD.IADD R41, R7, 0x1, R14 ;  /* 0x0000000107297824 */ /* 0x000fe200078e020e */
[----:B------:R-:W-:Y:S01]  /*1750*/  LEA.HI R36, R10, R8, RZ, 0x4 ;  /* 0x000000080a247211 */ /* 0x000fe200078f20ff */
[----:B------:R-:W-:Y:S01]  /*1760*/  IMAD R5, R23, c[0x0][0x260], RZ ;  /* 0x0000980017057a24 */ /* 0x000fe200078e02ff */
[----:B------:R-:W-:Y:S01]  /*1770*/  SEL R38, RZ, c[0x0][0x27c], !P1 ;  /* 0x00009f00ff267a07 */ /* 0x000fe20004800000 */
[----:B------:R-:W-:Y:S01]  /*1780*/  IMAD.WIDE.U32 R6, R19, c[0x0][0x210], R24 ;  /* 0x0000840013067a25 */ /* 0x000fe200078e0018 */
[----:B------:R-:W-:-:S02]  /*1790*/  LOP3.LUT R120, R21, 0xfffffff8, RZ, 0xc0, !PT ;  /* 0xfffffff815787812 */ /* 0x000fc400078ec0ff */
[----:B------:R-:W-:Y:S01]  /*17a0*/  ISETP.GE.AND P1, PT, R153, 0x1, PT ;  /* 0x000000019900780c */ /* 0x000fe20003f26270 */
[----:B------:R-:W-:Y:S01]  /*17b0*/  IMAD R15, R92, c[0x0][0x294], R15 ;  /* 0x0000a5005c0f7a24 */ /* 0x000fe200078e020f */
[----:B------:R-:W-:Y:S01]  /*17c0*/  SHF.R.S32.HI R134, RZ, 0x1f, R120 ;  /* 0x0000001fff867819 */ /* 0x000fe20000011478 */
[C---:B------:R-:W-:Y:S02]  /*17d0*/  IMAD R5, R19.reuse, c[0x0][0x264], R5 ;  /* 0x0000990013057a24 */ /* 0x040fe400078e0205 */
[----:B------:R-:W-:-:S04]  /*17e0*/  IMAD.WIDE.U32 R8, R19, c[0x0][0x260], R12 ;  /* 0x0000980013087a25 */ /* 0x000fc800078e000c */
[----:B------:R-:W-:Y:S01]  /*17f0*/  IMAD.IADD R19, R7, 0x1, R16 ;  /* 0x0000000107137824 */ /* 0x000fe200078e0210 */
[----:B------:R-:W-:Y:S01]  /*1800*/  SHF.R.S32.HI R7, RZ, 0x1f, R103 ;  /* 0x0000001fff077819 */ /* 0x000fe20000011467 */
[----:B------:R-:W-:Y:S02]  /*1810*/  IMAD.IADD R31, R3, 0x1, R15 ;  /* 0x00000001031f7824 */ /* 0x000fe400078e020f */
[----:B------:R-:W-:Y:S01]  /*1820*/  IMAD.WIDE.U32 R2, R92, c[0x0][0x290], R24 ;  /* 0x0000a4005c027a25 */ /* 0x000fe200078e0018 */
[----:B------:R-:W-:-:S03]  /*1830*/  LEA.HI R7, R7, R103, RZ, 0x2 ;  /* 0x0000006707077211 */ /* 0x000fc600078f10ff */
[----:B------:R-:W-:Y:S01]  /*1840*/  IMAD.IADD R23, R15, 0x1, R3 ;  /* 0x000000010f177824 */ /* 0x000fe200078e0203 */
[----:B------:R-:W-:Y:S01]  /*1850*/  LOP3.LUT R7, R7, 0xfffffffc, RZ, 0xc0, !PT ;  /* 0xfffffffc07077812 */ /* 0x000fe200078ec0ff */
[----:B------:R-:W-:Y:S01]  /*1860*/  IMAD.IADD R3, R9, 0x1, R5 ;  /* 0x0000000109037824 */ /* 0x000fe200078e0205 */
[----:B------:R-:W-:Y:S01]  /*1870*/  SHF.R.S32.HI R5, RZ, 0x1f, R17 ;  /* 0x0000001fff057819 */ /* 0x000fe20000011411 */
[----:B------:R-:W-:Y:S02]  /*1880*/  IMAD.MOV.U32 R18, RZ, RZ, R6 ;  /* 0x000000ffff127224 */ /* 0x000fe400078e0006 */
[----:B------:R-:W-:Y:S01]  /*1890*/  IMAD.MOV.U32 R22, RZ, RZ, R2 ;  /* 0x000000ffff167224 */ /* 0x000fe200078e0002 */
[----:B------:R-:W-:Y:S01]  /*18a0*/  LEA.HI R17, R5, R17, RZ, 0x4 ;  /* 0x0000001105117211 */ /* 0x000fe200078f20ff */
[----:B------:R-:W-:Y:S02]  /*18b0*/  IMAD R6, R44, c[0x0][0x268], RZ ;  /* 0x00009a002c067a24 */ /* 0x000fe400078e02ff */
[----:B------:R-:W-:Y:S01]  /*18c0*/  IMAD.MOV.U32 R2, RZ, RZ, R8 ;  /* 0x000000ffff027224 */ /* 0x000fe200078e0008 */
[----:B------:R-:W-:Y:S01]  /*18d0*/  SHF.R.S32.HI R8, RZ, 0x1f, R20 ;  /* 0x0000001fff087819 */ /* 0x000fe20000011414 */
[----:B------:R-:W-:Y:S01]  /*18e0*/  IMAD.IADD R5, R38, 0x1, R26 ;  /* 0x0000000126057824 */ /* 0x000fe200078e021a */
[----:B------:R-:W-:Y:S01]  /*18f0*/  IADD3 R38, R32, 0x8, RZ ;  /* 0x0000000820267810 */ /* 0x000fe20007ffe0ff */
[----:B------:R-:W-:Y:S01]  /*1900*/  IMAD.IADD R7, R103, 0x1, -R7 ;  /* 0x0000000167077824 */ /* 0x000fe200078e0a07 */
[----:B------:R-:W-:Y:S01]  /*1910*/  LEA.HI R20, R8, R20, RZ, 0x4 ;  /* 0x0000001408147211 */ /* 0x000fe200078f20ff */
[C---:B------:R-:W-:Y:S01]  /*1920*/  IMAD R102, R98.reuse, c[0x0][0x26c], R6 ;  /* 0x00009b0062667a24 */ /* 0x040fe200078e0206 */
[----:B------:R-:W-:Y:S01]  /*1930*/  SHF.R.S32.HI R6, RZ, 0x1f, R5 ;  /* 0x0000001fff067819 */ /* 0x000fe20000011405 */
[----:B------:R-:W-:Y:S01]  /*1940*/  IMAD.WIDE.U32 R98, R98, c[0x0][0x268], R2 ;  /* 0x00009a0062627a25 */ /* 0x000fe200078e0002 */
[----:B------:R-:W-:-:S02]  /*1950*/  LOP3.LUT P0, RZ, R7, 0x2, RZ, 0xc0, !PT ;  /* 0x0000000207ff7812 */ /* 0x000fc4000780c0ff */
[CC--:B------:R-:W-:Y:S01]  /*1960*/  LEA.HI R8, R6.reuse, R5.reuse, RZ, 0x5 ;  /* 0x0000000506087211 */ /* 0x0c0fe200078f28ff */
[----:B------:R-:W-:Y:S01]  /*1970*/  IMAD.SHL.U32 R2, R7, 0x40, RZ ;  /* 0x0000004007027824 */ /* 0x000fe200078e00ff */
[----:B------:R-:W-:Y:S01]  /*1980*/  LEA.HI R15, R6, R5, RZ, 0x3 ;  /* 0x00000005060f7211 */ /* 0x000fe200078f18ff */
[----:B------:R-:W-:Y:S01]  /*1990*/  IMAD.WIDE.U32 R10, R92, c[0x0][0x280], R24 ;  /* 0x0000a0005c0a7a25 */ /* 0x000fe200078e0018 */
[----:B------:R-:W-:Y:S02]  /*19a0*/  SHF.R.S32.HI R8, RZ, 0x5, R8 ;  /* 0x00000005ff087819 */ /* 0x000fe40000011408 */
[----:B------:R-:W-:Y:S01]  /*19b0*/  LOP3.LUT R2, R2, 0xc0, RZ, 0xc0, !PT ;  /* 0x000000c002027812 */ /* 0x000fe200078ec0ff */
[----:B------:R-:W-:Y:S01]  /*19c0*/  IMAD.IADD R29, R14, 0x1, R11 ;  /* 0x000000010e1d7824 */ /* 0x000fe200078e020b */
[----:B------:R-:W-:Y:S01]  /*19d0*/  SHF.R.S32.HI R11, RZ, 0x5, R37 ;  /* 0x00000005ff0b7819 */ /* 0x000fe20000011425 */
[----:B------:R-:W-:Y:S01]  /*19e0*/  IMAD.MOV.U32 R28, RZ, RZ, R10 ;  /* 0x000000ffff1c7224 */ /* 0x000fe200078e000a */
[----:B------:R-:W-:Y:S01]  /*19f0*/  SHF.R.U32.HI R3, RZ, 0x3, R2 ;  /* 0x00000003ff037819 */ /* 0x000fe20000011602 */
[----:B------:R-:W-:Y:S01]  /*1a00*/  IMAD.IADD R6, R43, 0x1, R27 ;  /* 0x000000012b067824 */ /* 0x000fe200078e021b */
[C---:B------:R-:W-:Y:S01]  /*1a10*/  LOP3.LUT R9, R2.reuse, 0x18, R21, 0xf8, !PT ;  /* 0x0000001802097812 */ /* 0x040fe200078ef815 */
[----:B------:R-:W-:Y:S01]  /*1a20*/  IMAD R12, R11, 0x600, R4 ;  /* 0x000006000b0c7824 */ /* 0x000fe200078e0204 */
[----:B------:R-:W-:Y:S01]  /*1a30*/  LOP3.LUT R10, R2, 0x18, R15, 0xf8, !PT ;  /* 0x00000018020a7812 */ /* 0x000fe200078ef80f */
[----:B------:R-:W-:Y:S01]  /*1a40*/  IMAD.WIDE.U32 R114, R42, c[0x0][0x218], R18 ;  /* 0x000086002a727a25 */ /* 0x000fe200078e0012 */
[----:B------:R-:W-:-:S02]  /*1a50*/  SHF.R.S32.HI R5, RZ, 0x4, R36 ;  /* 0x00000004ff057819 */ /* 0x000fc40000011424 */
[-C--:B------:R-:W-:Y:S01]  /*1a60*/  LOP3.LUT R11, R9, R3.reuse, RZ, 0x3c, !PT ;  /* 0x00000003090b7212 */ /* 0x080fe200078e3cff */
[----:B------:R-:W-:Y:S01]  /*1a70*/  IMAD R9, R8, 0x600, R4 ;  /* 0x0000060008097824 */ /* 0x000fe200078e0204 */
[----:B------:R-:W-:Y:S01]  /*1a80*/  LOP3.LUT R8, R10, R3, RZ, 0x3c, !PT ;  /* 0x000000030a087212 */ /* 0x000fe200078e3cff */
[----:B-----5:R-:W-:Y:S01]  /*1a90*/  IMAD.WIDE.U32 R112, R147, c[0x0][0x280], R40 ;  /* 0x0000a00093707a25 */ /* 0x020fe200078e0028 */
[----:B------:R-:W-:Y:S02]  /*1aa0*/  SHF.R.S32.HI R7, RZ, 0x1f, R6 ;  /* 0x0000001fff077819 */ /* 0x000fe40000011406 */
[----:B------:R-:W-:Y:S01]  /*1ab0*/  LEA.HI.SX32 R5, R21, R5, 0x1d ;  /* 0x0000000515057211 */ /* 0x000fe200078feaff */
[----:B------:R-:W-:Y:S01]  /*1ac0*/  IMAD.IADD R130, R9, 0x1, R8 ;  /* 0x0000000109827824 */ /* 0x000fe200078e0208 */
[CC--:B------:R-:W-:Y:S01]  /*1ad0*/  LEA.HI R14, R7.reuse, R6.reuse, RZ, 0x3 ;  /* 0x00000006070e7211 */ /* 0x0c0fe200078f18ff */
[----:B------:R-:W-:Y:S01]  /*1ae0*/  IMAD.IADD R131, R12, 0x1, R11 ;  /* 0x000000010c837824 */ /* 0x000fe200078e020b */
[----:B------:R-:W-:Y:S01]  /*1af0*/  LEA.HI R13, R7, R6, RZ, 0x5 ;  /* 0x00000006070d7211 */ /* 0x000fe200078f28ff */
[----:B------:R-:W-:Y:S01]  /*1b00*/  IMAD.SHL.U32 R100, R5, 0x8, RZ ;  /* 0x0000000805647824 */ /* 0x000fe200078e00ff */
[----:B------:R-:W-:Y:S01]  /*1b10*/  SHF.R.S32.HI R8, RZ, 0x1f, R5 ;  /* 0x0000001fff087819 */ /* 0x000fe20000011405 */
[----:B------:R-:W-:Y:S01]  /*1b20*/  IMAD.WIDE.U32 R110, R147, c[0x0][0x280], R28 ;  /* 0x0000a000936e7a25 */ /* 0x000fe200078e001c */
[----:B------:R-:W-:-:S02]  /*1b30*/  SHF.R.S32.HI R6, RZ, 0x4, R17 ;  /* 0x00000004ff067819 */ /* 0x000fc40000011411 */
[----:B------:R-:W-:Y:S01]  /*1b40*/  SHF.R.S32.HI R9, RZ, 0x4, R20 ;  /* 0x00000004ff097819 */ /* 0x000fe20000011414 */
[C---:B------:R-:W-:Y:S01]  /*1b50*/  IMAD.WIDE.U32 R108, R147.reuse, c[0x0][0x290], R30 ;  /* 0x0000a400936c7a25 */ /* 0x040fe200078e001e */
[----:B------:R-:W-:Y:S02]  /*1b60*/  LOP3.LUT R7, R2, 0x8, R24, 0xf8, !PT ;  /* 0x0000000802077812 */ /* 0x000fe400078ef818 */
[----:B------:R-:W-:Y:S01]  /*1b70*/  LEA.HI R10, R8, R5, RZ, 0x2 ;  /* 0x00000005080a7211 */ /* 0x000fe200078f10ff */
[----:B------:R-:W-:Y:S01]  /*1b80*/  IMAD.WIDE.U32 R104, R147, c[0x0][0x290], R22 ;  /* 0x0000a40093687a25 */ /* 0x000fe200078e0016 */
[----:B------:R-:W-:Y:S02]  /*1b90*/  LEA.HI.SX32 R6, R15, R6, 0x1d ;  /* 0x000000060f067211 */ /* 0x000fe400078feaff */
[----:B------:R-:W-:Y:S01]  /*1ba0*/  SHF.R.S32.HI R11, RZ, 0x5, R13 ;  /* 0x00000005ff0b7819 */ /* 0x000fe2000001140d */
[----:B------:R-:W-:Y:S01]  /*1bb0*/  IMAD.IADD R102, R99, 0x1, R102 ;  /* 0x0000000163667824 */ /* 0x000fe200078e0266 */
[----:B------:R-:W-:Y:S01]  /*1bc0*/  LEA.HI.SX32 R5, R14, R9, 0x1d ;  /* 0x000000090e057211 */ /* 0x000fe200078feaff */
[----:B------:R-:W-:Y:S01]  /*1bd0*/  IMAD.SHL.U32 R97, R6, 0x8, RZ ;  /* 0x0000000806617824 */ /* 0x000fe200078e00ff */
[-C--:B------:R-:W-:Y:S01]  /*1be0*/  LOP3.LUT R85, R7, R3.reuse, RZ, 0x3c, !PT ;  /* 0x0000000307557212 */ /* 0x080fe200078e3cff */
[----:B------:R-:W-:Y:S01]  /*1bf0*/  IMAD R13, R11, 0x600, R4 ;  /* 0x000006000b0d7824 */ /* 0x000fe200078e0204 */
[----:B------:R-:W-:Y:S01]  /*1c00*/  LOP3.LUT R8, R2, 0x18, R14, 0xf8, !PT ;  /* 0x0000001802087812 */ /* 0x000fe200078ef80e */
[----:B------:R-:W-:Y:S01]  /*1c10*/  IMAD.SHL.U32 R101, R5, 0x8, RZ ;  /* 0x0000000805657824 */ /* 0x000fe200078e00ff */
[----:B------:R-:W-:Y:S01]  /*1c20*/  SHF.R.S32.HI R7, RZ, 0x1f, R6 ;  /* 0x0000001fff077819 */ /* 0x000fe20000011406 */
[----:B------:R-:W-:Y:S01]  /*1c30*/  IMAD.IADD R85, R4, 0x1, R85 ;  /* 0x0000000104557824 */ /* 0x000fe200078e0255 */
[----:B------:R-:W-:Y:S01]  /*1c40*/  SHF.R.S32.HI R9, RZ, 0x1f, R5 ;  /* 0x0000001fff097819 */ /* 0x000fe20000011405 */
[----:B------:R-:W-:Y:S01]  /*1c50*/  IMAD.SHL.U32 R131, R131, 0x2, RZ ;  /* 0x0000000283837824 */ /* 0x000fe200078e00ff */
[----:B------:R-:W-:Y:S01]  /*1c60*/  LOP3.LUT R11, R8, R3, RZ, 0x3c, !PT ;  /* 0x00000003080b7212 */ /* 0x000fe200078e3cff */
[----:B------:R-:W-:Y:S01]  /*1c70*/  IMAD.SHL.U32 R130, R130, 0x2, RZ ;  /* 0x0000000282827824 */ /* 0x000fe200078e00ff */
[----:B------:R-:W-:-:S02]  /*1c80*/  LEA.HI R8, R7, R6, RZ, 0x2 ;  /* 0x0000000607087211 */ /* 0x000fc400078f10ff */
[----:B------:R-:W-:Y:S01]  /*1c90*/  LEA.HI R7, R9, R5, RZ, 0x2 ;  /* 0x0000000509077211 */ /* 0x000fe200078f10ff */
[----:B------:R-:W-:Y:S01]  /*1ca0*/  IMAD.IADD R11, R13, 0x1, R11 ;  /* 0x000000010d0b7824 */ /* 0x000fe200078e020b */
[----:B------:R-:W-:Y:S02]  /*1cb0*/  SHF.R.S32.HI R10, RZ, 0x2, R10 ;  /* 0x00000002ff0a7819 */ /* 0x000fe4000001140a */
[----:B------:R-:W-:Y:S01]  /*1cc0*/  SHF.R.S32.HI R8, RZ, 0x2, R8 ;  /* 0x00000002ff087819 */ /* 0x000fe20000011408 */
[----:B------:R-:W-:Y:S01]  /*1cd0*/  IMAD.SHL.U32 R124, R11, 0x2, RZ ;  /* 0x000000020b7c7824 */ /* 0x000fe200078e00ff */
[----:B------:R-:W-:Y:S01]  /*1ce0*/  SHF.R.S32.HI R7, RZ, 0x2, R7 ;  /* 0x00000002ff077819 */ /* 0x000fe20000011407 */
[----:B------:R-:W-:Y:S01]  /*1cf0*/  IMAD R10, R10, 0x600, R4 ;  /* 0x000006000a0a7824 */ /* 0x000fe200078e0204 */
[----:B------:R-:W-:Y:S01]  /*1d00*/  LOP3.LUT R12, R2, 0x18, R100, 0xf8, !PT ;  /* 0x00000018020c7812 */ /* 0x000fe200078ef864 */
[--C-:B------:R-:W-:Y:S01]  /*1d10*/  IMAD R8, R8, 0x600, R4.reuse ;  /* 0x0000060008087824 */ /* 0x100fe200078e0204 */
[----:B------:R-:W-:Y:S01]  /*1d20*/  LEA R85, R85, 0x1880, 0x1 ;  /* 0x0000188055557811 */ /* 0x000fe200078e08ff */
[----:B------:R-:W-:Y:S01]  /*1d30*/  IMAD R7, R7, 0x600, R4 ;  /* 0x0000060007077824 */ /* 0x000fe200078e0204 */
[----:B------:R-:W-:-:S02]  /*1d40*/  LOP3.LUT R4, R2, 0x18, R97, 0xf8, !PT ;  /* 0x0000001802047812 */ /* 0x000fc400078ef861 */
[----:B------:R-:W-:Y:S02]  /*1d50*/  LOP3.LUT R2, R2, 0x18, R101, 0xf8, !PT ;  /* 0x0000001802027812 */ /* 0x000fe400078ef865 */
[-C--:B------:R-:W-:Y:S02]  /*1d60*/  LOP3.LUT R9, R12, R3.reuse, RZ, 0x3c, !PT ;  /* 0x000000030c097212 */ /* 0x080fe400078e3cff */
[-C--:B------:R-:W-:Y:S02]  /*1d70*/  LOP3.LUT R4, R4, R3.reuse, RZ, 0x3c, !PT ;  /* 0x0000000304047212 */ /* 0x080fe400078e3cff */
[----:B------:R-:W-:Y:S01]  /*1d80*/  LOP3.LUT R3, R2, R3, RZ, 0x3c, !PT ;  /* 0x0000000302037212 */ /* 0x000fe200078e3cff */
[----:B------:R-:W-:Y:S01]  /*1d90*/  IMAD.IADD R9, R10, 0x1, R9 ;  /* 0x000000010a097824 */ /* 0x000fe200078e0209 */
[----:B------:R-:W-:Y:S01]  /*1da0*/  SHF.R.S32.HI R2, RZ, 0x1f, R147 ;  /* 0x0000001fff027819 */ /* 0x000fe20000011493 */
[----:B------:R-:W-:Y:S01]  /*1db0*/  IMAD.IADD R8, R8, 0x1, R4 ;  /* 0x0000000108087824 */ /* 0x000fe200078e0204 */
[----:B------:R-:W-:Y:S01]  /*1dc0*/  IADD3 R86, R85, 0x20, RZ ;  /* 0x0000002055567810 */ /* 0x000fe20007ffe0ff */
[----:B------:R-:W-:Y:S01]  /*1dd0*/  IMAD.IADD R7, R7, 0x1, R3 ;  /* 0x0000000107077824 */ /* 0x000fe200078e0203 */
[----:B------:R-:W-:Y:S01]  /*1de0*/  @P0 IADD3 R86, R85, -0x20, RZ ;  /* 0xffffffe055560810 */ /* 0x000fe20007ffe0ff */
[----:B------:R-:W-:Y:S01]  /*1df0*/  IMAD R3, R45, c[0x0][0x218], RZ ;  /* 0x000086002d037a24 */ /* 0x000fe200078e02ff */
[----:B------:R-:W-:Y:S01]  /*1e00*/  ISETP.NE.AND P0, PT, RZ, UR4, PT ;  /* 0x00000004ff007c0c */ /* 0x000fe2000bf05270 */
[----:B------:R-:W-:Y:S01]  /*1e10*/  IMAD.SHL.U32 R123, R9, 0x2, RZ ;  /* 0x00000002097b7824 */ /* 0x000fe200078e00ff */
[----:B------:R-:W-:Y:S01]  /*1e20*/  LOP3.LUT R119, R15, 0xfffffff8, RZ, 0xc0, !PT ;  /* 0xfffffff80f777812 */ /* 0x000fe200078ec0ff */
[----:B------:R-:W-:Y:S01]  /*1e30*/  IMAD R4, R42, c[0x0][0x21c], R3 ;  /* 0x000087002a047a24 */ /* 0x000fe200078e0203 */
[----:B------:R-:W-:Y:S01]  /*1e40*/  LOP3.LUT R118, R14, 0xfffffff8, RZ, 0xc0, !PT ;  /* 0xfffffff80e767812 */ /* 0x000fe200078ec0ff */
[C---:B------:R-:W-:Y:S01]  /*1e50*/  IMAD R3, R2.reuse, c[0x0][0x280], RZ ;  /* 0x0000a00002037a24 */ /* 0x040fe200078e02ff */
[----:B------:R-:W-:Y:S01]  /*1e60*/  P2R R138, PR, RZ, 0x1 ;  /* 0x00000001ff8a7803 */ /* 0x000fe20000000000 */
[----:B------:R-:W-:Y:S01]  /*1e70*/  IMAD R2, R2, c[0x0][0x290], RZ ;  /* 0x0000a40002027a24 */ /* 0x000fe200078e02ff */
[C---:B------:R-:W-:Y:S01]  /*1e80*/  IADD3 R37, R32.reuse, 0x18, RZ ;  /* 0x0000001820257810 */ /* 0x040fe20007ffe0ff */
[C---:B------:R-:W-:Y:S01]  /*1e90*/  IMAD R3, R147.reuse, c[0x0][0x284], R3 ;  /* 0x0000a10093037a24 */ /* 0x040fe200078e0203 */
[----:B------:R-:W-:Y:S01]  /*1ea0*/  IADD3 R36, R32, 0x28, RZ ;  /* 0x0000002820247810 */ /* 0x000fe20007ffe0ff */
[----:B------:R-:W-:Y:S01]  /*1eb0*/  IMAD R2, R147, c[0x0][0x294], R2 ;  /* 0x0000a50093027a24 */ /* 0x000fe200078e0202 */
[----:B------:R-:W-:Y:S01]  /*1ec0*/  SHF.R.S32.HI R127, RZ, 0x1f, R100 ;  /* 0x0000001fff7f7819 */ /* 0x000fe20000011464 */
[----:B------:R-:W-:Y:S01]  /*1ed0*/  IMAD.IADD R137, R113, 0x1, R3 ;  /* 0x0000000171897824 */ /* 0x000fe200078e0203 */
[----:B------:R-:W-:Y:S01]  /*1ee0*/  SHF.R.S32.HI R129, RZ, 0x1f, R119 ;  /* 0x0000001fff817819 */ /* 0x000fe20000011477 */
[----:B------:R-:W-:Y:S01]  /*1ef0*/  IMAD.IADD R135, R3, 0x1, R111 ;  /* 0x0000000103877824 */ /* 0x000fe200078e026f */
[----:B------:R-:W-:Y:S01]  /*1f00*/  SHF.R.S32.HI R128, RZ, 0x1f, R118 ;  /* 0x0000001fff807819 */ /* 0x000fe20000011476 */
[----:B------:R-:W-:Y:S01]  /*1f10*/  IMAD.IADD R136, R109, 0x1, R2 ;  /* 0x000000016d887824 */ /* 0x000fe200078e0202 */
[----:B------:R-:W-:Y:S01]  /*1f20*/  SHF.R.S32.HI R126, RZ, 0x1f, R97 ;  /* 0x0000001fff7e7819 */ /* 0x000fe20000011461 */
[----:B------:R-:W-:Y:S01]  /*1f30*/  IMAD.IADD R133, R2, 0x1, R105 ;  /* 0x0000000102857824 */ /* 0x000fe200078e0269 */
[----:B------:R-:W-:Y:S01]  /*1f40*/  SHF.R.S32.HI R125, RZ, 0x1f, R101 ;  /* 0x0000001fff7d7819 */ /* 0x000fe20000011465 */
[----:B------:R-:W-:-:S02]  /*1f50*/  IMAD.IADD R132, R115, 0x1, R4 ;  /* 0x0000000173847824 */ /* 0x000fc400078e0204 */
[----:B------:R-:W-:Y:S02]  /*1f60*/  IMAD.SHL.U32 R122, R8, 0x2, RZ ;  /* 0x00000002087a7824 */ /* 0x000fe400078e00ff */
[----:B------:R-:W-:Y:S02]  /*1f70*/  IMAD.SHL.U32 R121, R7, 0x2, RZ ;  /* 0x0000000207797824 */ /* 0x000fe400078e00ff */
.L_x_392:
[C---:B-1----:R-:W-:Y:S01]  /*1f80*/  IMAD R2, R39.reuse, UR14, RZ ;  /* 0x0000000e27027c24 */ /* 0x042fe2000f8e02ff */
[----:B------:R-:W-:Y:S01]  /*1f90*/  SHF.R.S32.HI R91, RZ, 0x1f, R39 ;  /* 0x0000001fff5b7819 */ /* 0x000fe20000011427 */
[----:B------:R-:W-:Y:S01]  /*1fa0*/  IMAD.WIDE.U32 R10, R39, UR16, RZ ;  /* 0x00000010270a7c25 */ /* 0x000fe2000f8e00ff */
[----:B------:R-:W-:Y:S04]  /*1fb0*/  DEPBAR.LE SB0, 0x0 ;  /* 0x000080000000791a */ /* 0x000fe80000000000 */
[----:B------:R-:W-:Y:S01]  /*1fc0*/  BAR.SYNC.DEFER_BLOCKING 0x0 ;  /* 0x0000000000007b1d */ /* 0x000fe20000010000 */
[----:B------:R-:W-:Y:S01]  /*1fd0*/  ISETP.GE.AND P1, PT, R153, 0x1, PT ;  /* 0x000000019900780c */ /* 0x000fe20003f26270 */
[----:B------:R-:W-:Y:S04]  /*1fe0*/  IMAD R2, R91, UR16, R2 ;  /* 0x000000105b027c24 */ /* 0x000fe8000f8e0202 */
[----:B------:R-:W-:Y:S01]  /*1ff0*/  IMAD.IADD R12, R11, 0x1, R2 ;  /* 0x000000010b0c7824 */ /* 0x000fe200078e0202 */
[----:B------:R-:W-:Y:S05]  /*2000*/  IADD3 R2, P0, R145, R10, RZ ;  /* 0x0000000a91027210 */ /* 0x000fea0007f1e0ff */
[----:B------:R-:W-:Y:S01]  /*2010*/  IMAD.X R3, R12, 0x1, R144, P0 ;  /* 0x000000010c037824 */ /* 0x000fe200000e0690 */
[C---:B------:R-:W-:Y:S04]  /*2020*/  LEA R60, P0, R2.reuse, c[0x0][0x1c8], 0x1 ;  /* 0x00007200023c7a11 */ /* 0x040fe800078008ff */
[----:B------:R-:W-:Y:S01]  /*2030*/  LEA.HI.X R61, R2, c[0x0][0x1cc], R3, 0x1, P0 ;  /* 0x00007300023d7a11 */ /* 0x000fe200000f0c03 */
[----:B------:R-:W-:Y:S01]  /*2040*/  BSSY B1, `(.L_x_367) ;  /* 0x000038c000017945 */ /* 0x000fe20003800000 */
[----:B------:R-:W-:-:S05]  /*2050*/  @!P1 BRA `(.L_x_368) ;  /* 0x000036d000009947 */ /* 0x000fca0003800000 */
[C---:B------:R-:W-:Y:S01]  /*2060*/  IMAD R4, R39.reuse, UR15, RZ ;  /* 0x0000000f27047c24 */ /* 0x040fe2000f8e02ff */
[----:B------:R-:W-:Y:S01]  /*2070*/  ISETP.NE.AND P1, PT, R138, RZ, PT ;  /* 0x000000ff8a00720c */ /* 0x000fe20003f25270 */
[C---:B------:R-:W-:Y:S02]  /*2080*/  IMAD R3, R39.reuse, UR5, RZ ;  /* 0x0000000527037c24 */ /* 0x040fe4000f8e02ff */
[C---:B------:R-:W-:Y:S02]  /*2090*/  IMAD R2, R39.reuse, -0x30, R0 ;  /* 0xffffffd027027824 */ /* 0x040fe400078e0200 */
[C---:B------:R-:W-:Y:S03]  /*20a0*/  IMAD.WIDE.U32 R8, R39.reuse, UR18, RZ ;  /* 0x0000001227087c25 */ /* 0x040fe6000f8e00ff */
[----:B------:R-:W-:Y:S01]  /*20b0*/  IMNMX R87, R2, 0x30, PT ;  /* 0x0000003002577817 */ /* 0x000fe20003800200 */
[----:B------:R-:W-:Y:S04]  /*20c0*/  IMAD.WIDE.U32 R28, R39, UR20, RZ ;  /* 0x00000014271c7c25 */ /* 0x000fe8000f8e00ff */
[C---:B------:R-:W-:Y:S02]  /*20d0*/  IMAD R4, R91.reuse, UR18, R4 ;  /* 0x000000125b047c24 */ /* 0x040fe4000f8e0204 */
[----:B------:R-:W-:Y:S03]  /*20e0*/  IMAD R3, R91, UR20, R3 ;  /* 0x000000145b037c24 */ /* 0x000fe6000f8e0203 */
        /* <DEDUP_REMOVED lines=38> */
[----:B------:R-:W-:Y:S11]  /*2350*/  CS2R R2, SRZ ;  /* 0x0000000000027805 */ /* 0x000ff6000001ff00 */
[----:B------:R-:W-:Y:S01]  /*2360*/  @!UPT UIADD3 URZ, URZ, URZ, URZ ;  /* 0x0000003f3f3ff290 */ /* 0x000fe2000fffe03f */
[----:B------:R1:W5:Y:S04]  /*2370*/  @!P0 LDG.E.64 R2, [R8.64] ;  /* 0x0000000c08028981 */ /* 0x000368000c1e1b00 */
[----:B------:R1:W5:Y:S01]  /*2380*/  @!P0 LDG.E.64 R14, [R4.64] ;  /* 0x0000000c040e8981 */ /* 0x000362000c1e1b00 */
[----:B------:R-:W-:Y:S11]  /*2390*/  ISETP.GE.AND P0, PT, R38, c[0x0][0x27c], PT ;  /* 0x00009f0026007a0c */ /* 0x000ff60003f06270 */
[----:B------:R-:W-:Y:S02]  /*23a0*/  @!UPT UIADD3 URZ, URZ, URZ, URZ ;  /* 0x0000003f3f3ff290 */ /* 0x000fe4000fffe03f */
[----:B------:R1:W5:Y:S04]  /*23b0*/  @!P0 LDG.E.64 R6, [R8.64+0x10] ;  /* 0x0000100c08068981 */ /* 0x000368000c1e1b00 */
[----:B------:R1:W5:Y:S01]  /*23c0*/  @!P0 LDG.E.64 R46, [R4.64+0x10] ;  /* 0x0000100c042e8981 */ /* 0x000362000c1e1b00 */
        /* <DEDUP_REMOVED lines=15> */
[----:B------:R1:W5:Y:S02]  /*24c0*/  @!P0 LDG.E.64 R54, [R4.64+0x50] ;  /* 0x0000500c04368981 */ /* 0x000364000c1e1b00 */
.L_x_371:
[----:B------:R-:W-:Y:S05]  /*24d0*/  BSYNC B0 ;  /* 0x0000000000007941 */ /* 0x000fea0003800000 */
.L_x_370:
[----:B------:R-:W-:-:S05]  /*24e0*/  @P1 BRA `(.L_x_372) ;  /* 0x0000341000001947 */ /* 0x000fca0003800000 */
[----:B-1---5:R-:W-:Y:S01]  /*24f0*/  MOV R4, R19 ;  /* 0x0000001300047202 */ /* 0x022fe20000000f00 */
[----:B------:R-:W-:Y:S01]  /*2500*/  IMAD.MOV.U32 R9, RZ, RZ, R20 ;  /* 0x000000ffff097224 */ /* 0x000fe200078e0014 */
        /* <DEDUP_REMOVED lines=35> */
[----:B------:R-:W-:Y:S02]  /*2740*/  IMAD.MOV.U32 R41, RZ, RZ, R15 ;  /* 0x000000ffff297224 */ /* 0x000fe400078e000f */
[----:B------:R-:W-:Y:S06]  /*2750*/  IMAD.MOV.U32 R4, RZ, RZ, R3 ;  /* 0x000000ffff047224 */ /* 0x000fec00078e0003 */
[----:B------:R-:W-:Y:S02]  /*2760*/  @!P0 SHF.R.U64 R40, R14, 0x10, R15 ;  /* 0x000000100e288819 */ /* 0x000fe4000000120f */
[----:B------:R-:W-:Y:S02]  /*2770*/  @!P0 SHF.R.U64 R14, R2, 0x10, R3 ;  /* 0x00000010020e8819 */ /* 0x000fe40000001203 */
[----:B------:R-:W-:Y:S02]  /*2780*/  @!P0 SHF.R.U32.HI R15, RZ, 0x10, R15 ;  /* 0x00000010ff0f8819 */ /* 0x000fe4000001160f */
[----:B------:R-:W-:Y:S02]  /*2790*/  @!P0 SHF.R.U32.HI R2, RZ, 0x10, R3 ;  /* 0x00000010ff028819 */ /* 0x000fe40000011603 */
[----:B------:R-:W-:Y:S02]  /*27a0*/  @!P0 PRMT R40, R31, 0x5410, R40 ;  /* 0x000054101f288816 */ /* 0x000fe40000000028 */
[----:B------:R-:W-:Y:S02]  /*27b0*/  @!P0 PRMT R5, R5, 0x5410, R14 ;  /* 0x0000541005058816 */ /* 0x000fe4000000000e */
[----:B------:R-:W-:Y:S01]  /*27c0*/  @!P0 PRMT R43, R41, 0x5410, R15 ;  /* 0x00005410292b8816 */ /* 0x000fe2000000000f */
[----:B------:R-:W-:Y:S01]  /*27d0*/  @!P0 IMAD.U32 R14, R40, 0x10000, RZ ;  /* 0x00010000280e8824 */ /* 0x000fe200078e00ff */
[----:B------:R-:W-:Y:S02]  /*27e0*/  @!P0 PRMT R15, R4, 0x5410, R2 ;  /* 0x00005410040f8816 */ /* 0x000fe40000000002 */
[C---:B------:R-:W-:Y:S02]  /*27f0*/  @!P0 SHF.L.U32 R4, R5.reuse, 0x10, RZ ;  /* 0x0000001005048819 */ /* 0x040fe400000006ff */
[----:B------:R-:W-:Y:S02]  /*2800*/  @!P0 LOP3.LUT R40, R40, 0xffff0000, RZ, 0xc0, !PT ;  /* 0xffff000028288812 */ /* 0x000fe400078ec0ff */
[----:B------:R-:W-:Y:S01]  /*2810*/  @!P0 LOP3.LUT R5, R5, 0xffff0000, RZ, 0xc0, !PT ;  /* 0xffff000005058812 */ /* 0x000fe200078ec0ff */
[C---:B-1----:R-:W-:Y:S01]  /*2820*/  @!P0 IMAD.U32 R31, R8.reuse, 0x10000, RZ ;  /* 0x00010000081f8824 */ /* 0x042fe200078e00ff */
[----:B------:R-:W-:Y:S02]  /*2830*/  @!P0 LOP3.LUT R2, R8, 0xffff0000, RZ, 0xc0, !PT ;  /* 0xffff000008028812 */ /* 0x000fe400078ec0ff */
[C---:B------:R-:W-:Y:S02]  /*2840*/  @!P0 LOP3.LUT R3, R9.reuse, 0xffff0000, RZ, 0xc0, !PT ;  /* 0xffff000009038812 */ /* 0x040fe400078ec0ff */
[----:B------:R-:W-:Y:S01]  /*2850*/  @!P0 SHF.L.U32 R41, R9, 0x10, RZ ;  /* 0x0000001009298819 */ /* 0x000fe200000006ff */
[C---:B------:R-:W-:Y:S02]  /*2860*/  @!P0 FMUL.FTZ R42, R2.reuse, R14 ;  /* 0x0000000e022a8220 */ /* 0x040fe40000410000 */
[----:B------:R-:W-:Y:S02]  /*2870*/  @!P0 FMUL.FTZ R2, R2, R4 ;  /* 0x0000000402028220 */ /* 0x000fe40000410000 */
[----:B------:R-:W-:Y:S02]  /*2880*/  @!P0 FMUL.FTZ R44, R3, R40 ;  /* 0x00000028032c8220 */ /* 0x000fe40000410000 */
[----:B------:R-:W-:Y:S01]  /*2890*/  @!P0 FFMA.FTZ R65, R31, R4, -R42 ;  /* 0x000000041f418223 */ /* 0x000fe2000001082a */
[----:B------:R-:W-:Y:S01]  /*28a0*/  @!P0 LOP3.LUT R4, R10, 0xffff0000, RZ, 0xc0, !PT ;  /* 0xffff00000a048812 */ /* 0x000fe200078ec0ff */
        /* <DEDUP_REMOVED lines=9> */
[C---:B------:R-:W-:Y:S01]  /*2940*/  @!P0 LOP3.LUT R5, R11.reuse, 0xffff0000, RZ, 0xc0, !PT ;  /* 0xffff00000b058812 */ /* 0x040fe200078ec0ff */
[C---:B------:R-:W-:Y:S01]  /*2950*/  @!P0 FMUL.FTZ R62, R4.reuse, R31 ;  /* 0x0000001f043e8220 */ /* 0x040fe20000410000 */
        /* <DEDUP_REMOVED lines=17> */
.L_x_374:
[----:B------:R-:W-:Y:S05]  /*2a70*/  BSYNC B0 ;  /* 0x0000000000007941 */ /* 0x000fea0003800000 */
.L_x_373:
[----:B------:R-:W-:Y:S01]  /*2a80*/  ISETP.GE.AND P0, PT, R26, c[0x0][0x1d4], PT ;  /* 0x000075001a007a0c */ /* 0x000fe20003f06270 */
[----:B------:R-:W-:Y:S01]  /*2a90*/  @!UPT UIADD3 URZ, URZ, URZ, URZ ;  /* 0x0000003f3f3ff290 */ /* 0x000fe2000fffe03f */
[----:B------:R-:W-:Y:S11]  /*2aa0*/  BSSY B0, `(.L_x_375) ;  /* 0x0000036000007945 */ /* 0x000ff60003800000 */
[----:B------:R-:W-:-:S05]  /*2ab0*/  @P0 BRA `(.L_x_376) ;  /* 0x0000034000000947 */ /* 0x000fca0003800000 */
[----:B------:R-:W-:Y:S01]  /*2ac0*/  ISETP.GE.AND P0, PT, R38, c[0x0][0x27c], PT ;  /* 0x00009f0026007a0c */ /* 0x000fe20003f06270 */
[----:B-1----:R-:W1:Y:S11]  /*2ad0*/  LDS.128 R8, [R86+0x2400] ;  /* 0x0024000056087984 */ /* 0x002e760000000c00 */
[----:B------:R-:W-:Y:S01]  /*2ae0*/  @!UPT UIADD3 URZ, URZ, URZ, URZ ;  /* 0x0000003f3f3ff290 */ /* 0x000fe2000fffe03f */
[----:B------:R-:W-:Y:S02]  /*2af0*/  @!P0 SHF.R.U64 R5, R46, 0x10, R47 ;  /* 0x000000102e058819 */ /* 0x000fe4000000122f */
[----:B------:R-:W-:Y:S02]  /*2b00*/  @!P0 SHF.R.U64 R2, R6, 0x10, R7 ;  /* 0x0000001006028819 */ /* 0x000fe40000001207 */
[----:B------:R-:W-:Y:S02]  /*2b10*/  @!P0 PRMT R5, R45, 0x5410, R5 ;  /* 0x000054102d058816 */ /* 0x000fe40000000005 */
[----:B------:R-:W-:Y:S02]  /*2b20*/  @!P0 PRMT R2, R22, 0x5432, R2 ;  /* 0x0000543216028816 */ /* 0x000fe40000000002 */
[----:B------:R-:W-:Y:S01]  /*2b30*/  @!P0 SHF.R.U32.HI R6, RZ, 0x10, R7 ;  /* 0x00000010ff068819 */ /* 0x000fe20000011607 */
[C---:B------:R-:W-:Y:S01]  /*2b40*/  @!P0 IMAD.U32 R14, R5.reuse, 0x10000, RZ ;  /* 0x00010000050e8824 */ /* 0x040fe200078e00ff */
        /* <DEDUP_REMOVED lines=43> */
.L_x_376:
[----:B------:R-:W-:Y:S05]  /*2e00*/  BSYNC B0 ;  /* 0x0000000000007941 */ /* 0x000fea0003800000 */
.L_x_375:
        /* <DEDUP_REMOVED lines=8> */
[--C-:B------:R-:W-:Y:S02]  /*2e90*/  @!P0 SHF.R.U64 R2, R12, 0x10, R13.reuse ;  /* 0x000000100c028819 */ /* 0x100fe4000000120d */
[----:B------:R-:W-:Y:S02]  /*2ea0*/  @!P0 SHF.R.U32.HI R3, RZ, 0x10, R13 ;  /* 0x00000010ff038819 */ /* 0x000fe4000001160d */
[C---:B------:R-:W-:Y:S02]  /*2eb0*/  @!P0 PRMT R2, R23.reuse, 0x5432, R2 ;  /* 0x0000543217028816 */ /* 0x040fe40000000002 */
[----:B------:R-:W-:Y:S02]  /*2ec0*/  @!P0 PRMT R14, R56, 0x5410, R14 ;  /* 0x00005410380e8816 */ /* 0x000fe4000000000e */
[----:B------:R-:W-:Y:S01]  /*2ed0*/  @!P0 PRMT R6, R23, 0x5410, R3 ;  /* 0x0000541017068816 */ /* 0x000fe20000000003 */
[----:B------:R-:W-:Y:S01]  /*2ee0*/  @!P0 IMAD.U32 R7, R2, 0x10000, RZ ;  /* 0x0001000002078824 */ /* 0x000fe200078e00ff */
        /* <DEDUP_REMOVED lines=28> */
[-C--:B------:R-:W-:Y:S02]  /*30b0*/  @!P0 FMUL.FTZ R5, R5, R6.reuse ;  /* 0x0000000605058220 */ /* 0x080fe40000410000 */
        /* <DEDUP_REMOVED lines=13> */
.L_x_378:
[----:B------:R-:W-:Y:S05]  /*3190*/  BSYNC B0 ;  /* 0x0000000000007941 */ /* 0x000fea0003800000 */
.L_x_377:
        /* <DEDUP_REMOVED lines=11> */
[C---:B------:R-:W-:Y:S02]  /*3250*/  @!P0 PRMT R14, R57.reuse, 0x5410, R14 ;  /* 0x00005410390e8816 */ /* 0x040fe4000000000e */
        /* <DEDUP_REMOVED lines=44> */
.L_x_380:
[----:B------:R-:W-:Y:S05]  /*3520*/  BSYNC B0 ;  /* 0x0000000000007941 */ /* 0x000fea0003800000 */
.L_x_379:
        /* <DEDUP_REMOVED lines=56> */
.L_x_382:
[----:B------:R-:W-:Y:S05]  /*38b0*/  BSYNC B0 ;  /* 0x0000000000007941 */ /* 0x000fea0003800000 */
.L_x_381:
[----:B------:R-:W-:Y:S11]  /*38c0*/  ISETP.GE.AND P0, PT, R93, c[0x0][0x1d4], PT ;  /* 0x000075005d007a0c */ /* 0x000ff60003f06270 */
[----:B------:R-:W-:Y:S02]  /*38d0*/  @!UPT UIADD3 URZ, URZ, URZ, URZ ;  /* 0x0000003f3f3ff290 */ /* 0x000fe4000fffe03f */
        /* <DEDUP_REMOVED lines=54> */
.L_x_369:
        /* <DEDUP_REMOVED lines=37> */
[----:B------:R1:W5:Y:S04]  /*3e90*/  @!P0 LDG.E.128 R4, [R8.64] ;  /* 0x0000000c08048981 */ /* 0x000368000c1e1d00 */
[----:B------:R1:W5:Y:S01]  /*3ea0*/  @!P0 LDG.E.128 R40, [R2.64] ;  /* 0x0000000c02288981 */ /* 0x000362000c1e1d00 */
[----:B------:R-:W-:Y:S11]  /*3eb0*/  ISETP.GE.AND P0, PT, R26, c[0x0][0x27c], PT ;  /* 0x00009f001a007a0c */ /* 0x000ff60003f06270 */
[----:B------:R-:W-:Y:S02]  /*3ec0*/  @!UPT UIADD3 URZ, URZ, URZ, URZ ;  /* 0x0000003f3f3ff290 */ /* 0x000fe4000fffe03f */
[----:B------:R1:W5:Y:S04]  /*3ed0*/  @!P0 LDG.E.128 R16, [R8.64+0x20] ;  /* 0x0000200c08108981 */ /* 0x000368000c1e1d00 */
[----:B------:R1:W5:Y:S01]  /*3ee0*/  @!P0 LDG.E.128 R60, [R2.64+0x20] ;  /* 0x0000200c023c8981 */ /* 0x000362000c1e1d00 */
[----:B------:R-:W-:Y:S11]  /*3ef0*/  ISETP.GE.AND P0, PT, R27, c[0x0][0x27c], PT ;  /* 0x00009f001b007a0c */ /* 0x000ff60003f06270 */
[----:B------:R-:W-:Y:S02]  /*3f00*/  @!UPT UIADD3 URZ, URZ, URZ, URZ ;  /* 0x0000003f3f3ff290 */ /* 0x000fe4000fffe03f */
[----:B------:R1:W5:Y:S04]  /*3f10*/  @!P0 LDG.E.128 R20, [R8.64+0x40] ;  /* 0x0000400c08148981 */ /* 0x000368000c1e1d00 */
[----:B------:R1:W5:Y:S02]  /*3f20*/  @!P0 LDG.E.128 R64, [R2.64+0x40] ;  /* 0x0000400c02408981 */ /* 0x000364000c1e1d00 */
.L_x_384:
[----:B------:R-:W-:Y:S05]  /*3f30*/  BSYNC B0 ;  /* 0x0000000000007941 */ /* 0x000fea0003800000 */
.L_x_383:
[----:B------:R-:W-:Y:S04]  /*3f40*/  IADD3 R81, P0, R154, R10, RZ ;  /* 0x0000000a9a517210 */ /* 0x000fe80007f1e0ff */
[----:B------:R-:W-:Y:S01]  /*3f50*/  IADD3.X R80, R139, R12, RZ, P0, !PT ;  /* 0x0000000c8b507210 */ /* 0x000fe200007fe4ff */
        /* <DEDUP_REMOVED lines=30> */
[-C--:B------:R-:W-:Y:S01]  /*4140*/  IADD3 R2, P1, P0, R88, R81.reuse, R120 ;  /* 0x0000005158027210 */ /* 0x080fe2000783e078 */
[----:B------:R-:W-:Y:S02]  /*4150*/  IMAD.MOV.U32 R44, RZ, RZ, R43 ;  /* 0x000000ffff2c7224 */ /* 0x000fe400078e002b */
        /* <DEDUP_REMOVED lines=13> */
[----:B------:R-:W-:Y:S11]  /*4230*/  IMAD.MOV.U32 R3, RZ, RZ, R7 ;  /* 0x000000ffff037224 */ /* 0x000ff600078e0007 */
[----:B------:R-:W-:Y:S01]  /*4240*/  @!UPT UIADD3 URZ, URZ, URZ, URZ ;  /* 0x0000003f3f3ff290 */ /* 0x000fe2000fffe03f */
[--C-:B------:R-:W-:Y:S02]  /*4250*/  @!P0 SHF.R.U64 R47, R40, 0x10, R41.reuse ;  /* 0x00000010282f8819 */ /* 0x100fe40000001229 */
[----:B------:R-:W-:Y:S02]  /*4260*/  @!P0 SHF.R.U32.HI R45, RZ, 0x10, R41 ;  /* 0x00000010ff2d8819 */ /* 0x000fe40000011629 */
[----:B------:R-:W-:Y:S02]  /*4270*/  @!P0 PRMT R46, R46, 0x5410, R47 ;  /* 0x000054102e2e8816 */ /* 0x000fe4000000002f */
[----:B-1----:R-:W-:Y:S02]  /*4280*/  @!P0 SHF.L.U32 R47, R58, 0x10, RZ ;  /* 0x000000103a2f8819 */ /* 0x002fe400000006ff */
[C---:B------:R-:W-:Y:S02]  /*4290*/  @!P0 SHF.L.U32 R51, R59.reuse, 0x10, RZ ;  /* 0x000000103b338819 */ /* 0x040fe400000006ff */
[----:B------:R-:W-:Y:S02]  /*42a0*/  @!P0 LOP3.LUT R53, R59, 0xffff0000, RZ, 0xc0, !PT ;  /* 0xffff00003b358812 */ /* 0x000fe400078ec0ff */
[----:B------:R-:W-:Y:S02]  /*42b0*/  @!P0 SHF.R.U32.HI R11, RZ, 0x10, R43 ;  /* 0x00000010ff0b8819 */ /* 0x000fe4000001162b */
[----:B------:R-:W-:Y:S02]  /*42c0*/  @!P0 SHF.R.U32.HI R2, RZ, 0x10, R7 ;  /* 0x00000010ff028819 */ /* 0x000fe40000011607 */
[----:B------:R-:W-:Y:S02]  /*42d0*/  @!P0 PRMT R48, R48, 0x5410, R45 ;  /* 0x0000541030308816 */ /* 0x000fe4000000002d */
[C---:B------:R-:W-:Y:S02]  /*42e0*/  @!P0 LOP3.LUT R45, R57.reuse, 0xffff0000, RZ, 0xc0, !PT ;  /* 0xffff0000392d8812 */ /* 0x040fe400078ec0ff */
[----:B------:R-:W-:Y:S01]  /*42f0*/  @!P0 SHF.R.U64 R41, R42, 0x10, R43 ;  /* 0x000000102a298819 */ /* 0x000fe2000000122b */
[----:B------:R-:W-:Y:S01]  /*4300*/  @!P0 IMAD.U32 R43, R57, 0x10000, RZ ;  /* 0x00010000392b8824 */ /* 0x000fe200078e00ff */
[----:B------:R-:W-:Y:S01]  /*4310*/  MOV R40, R42 ;  /* 0x0000002a00287202 */ /* 0x000fe20000000f00 */
[----:B------:R-:W-:Y:S01]  /*4320*/  @!P0 IMAD.U32 R42, R48, 0x10000, RZ ;  /* 0x00010000302a8824 */ /* 0x000fe200078e00ff */
[----:B------:R-:W-:Y:S02]  /*4330*/  @!P0 PRMT R52, R44, 0x5410, R11 ;  /* 0x000054102c348816 */ /* 0x000fe4000000000b */
[----:B------:R-:W-:Y:S01]  /*4340*/  @!P0 PRMT R11, R3, 0x5410, R2 ;  /* 0x00005410030b8816 */ /* 0x000fe20000000002 */
[----:B------:R-:W-:Y:S01]  /*4350*/  @!P0 IMAD.U32 R2, R12, 0x10000, RZ ;  /* 0x000100000c028824 */ /* 0x000fe200078e00ff */
[----:B------:R-:W-:Y:S02]  /*4360*/  @!P0 SHF.L.U32 R3, R13, 0x10, RZ ;  /* 0x000000100d038819 */ /* 0x000fe400000006ff */
[----:B------:R-:W-:Y:S02]  /*4370*/  @!P0 PRMT R49, R40, 0x5410, R41 ;  /* 0x0000541028318816 */ /* 0x000fe40000000029 */
[----:B------:R-:W-:Y:S01]  /*4380*/  @!P0 LOP3.LUT R44, R48, 0xffff0000, RZ, 0xc0, !PT ;  /* 0xffff0000302c8812 */ /* 0x000fe200078ec0ff */
[----:B------:R-:W-:Y:S01]  /*4390*/  @!P0 FMUL.FTZ R41, R3, R42 ;  /* 0x0000002a03298220 */ /* 0x000fe20000410000 */
[----:B------:R-:W-:Y:S02]  /*43a0*/  @!P0 LOP3.LUT R48, R49, 0xffff0000, RZ, 0xc0, !PT ;  /* 0xffff000031308812 */ /* 0x000fe400078ec0ff */
[--C-:B------:R-:W-:Y:S01]  /*43b0*/  @!P0 SHF.R.U64 R10, R4, 0x10, R5.reuse ;  /* 0x00000010040a8819 */ /* 0x100fe20000001205 */
[----:B------:R-:W-:Y:S01]  /*43c0*/  IMAD.MOV.U32 R4, RZ, RZ, R6 ;  /* 0x000000ffff047224 */ /* 0x000fe200078e0006 */
[----:B------:R-:W-:Y:S02]  /*43d0*/  @!P0 SHF.R.U32.HI R5, RZ, 0x10, R5 ;  /* 0x00000010ff058819 */ /* 0x000fe40000011605 */
[----:B------:R-:W-:Y:S02]  /*43e0*/  @!P0 SHF.R.U64 R6, R6, 0x10, R7 ;  /* 0x0000001006068819 */ /* 0x000fe40000001207 */
[----:B------:R-:W-:Y:S02]  /*43f0*/  @!P0 PRMT R7, R8, 0x5410, R5 ;  /* 0x0000541008078816 */ /* 0x000fe40000000005 */
[----:B------:R-:W-:Y:S02]  /*4400*/  @!P0 SHF.L.U32 R8, R56, 0x10, RZ ;  /* 0x0000001038088819 */ /* 0x000fe400000006ff */
[----:B------:R-:W-:Y:S01]  /*4410*/  @!P0 PRMT R9, R9, 0x5410, R10 ;  /* 0x0000541009098816 */ /* 0x000fe2000000000a */
[C---:B------:R-:W-:Y:S01]  /*4420*/  @!P0 IMAD.U32 R5, R7.reuse, 0x10000, RZ ;  /* 0x0001000007058824 */ /* 0x040fe200078e00ff */
[----:B------:R-:W-:Y:S02]  /*4430*/  @!P0 LOP3.LUT R7, R7, 0xffff0000, RZ, 0xc0, !PT ;  /* 0xffff000007078812 */ /* 0x000fe400078ec0ff */
[----:B------:R-:W-:Y:S01]  /*4440*/  @!P0 PRMT R10, R4, 0x5410, R6 ;  /* 0x00005410040a8816 */ /* 0x000fe20000000006 */
[----:B------:R-:W-:Y:S02]  /*4450*/  @!P0 IMAD.U32 R6, R46, 0x10000, RZ ;  /* 0x000100002e068824 */ /* 0x000fe400078e00ff */
[----:B------:R-:W-:Y:S02]  /*4460*/  @!P0 IMAD.U32 R4, R9, 0x10000, RZ ;  /* 0x0001000009048824 */ /* 0x000fe400078e00ff */
[C---:B------:R-:W-:Y:S02]  /*4470*/  @!P0 FMUL.FTZ R40, R2.reuse, R6 ;  /* 0x0000000602288220 */ /* 0x040fe40000410000 */
[-C--:B------:R-:W-:Y:S02]  /*4480*/  @!P0 FMUL.FTZ R2, R2, R4.reuse ;  /* 0x0000000402028220 */ /* 0x080fe40000410000 */
[----:B------:R-:W-:Y:S01]  /*4490*/  @!P0 FFMA.FTZ R83, R8, R4, -R40 ;  /* 0x0000000408538223 */ /* 0x000fe20000010828 */
[----:B------:R-:W-:Y:S01]  /*44a0*/  @!P0 LOP3.LUT R40, R46, 0xffff0000, RZ, 0xc0, !PT ;  /* 0xffff00002e288812 */ /* 0x000fe200078ec0ff */
[-C--:B------:R-:W-:Y:S01]  /*44b0*/  @!P0 FMUL.FTZ R4, R3, R5.reuse ;  /* 0x0000000503048220 */ /* 0x080fe20000410000 */
[----:B------:R-:W-:Y:S01]  /*44c0*/  @!P0 LOP3.LUT R3, R13, 0xffff0000, RZ, 0xc0, !PT ;  /* 0xffff00000d038812 */ /* 0x000fe200078ec0ff */
[----:B------:R-:W-:Y:S01]  /*44d0*/  @!P0 FFMA.FTZ R2, R6, R8, R2 ;  /* 0x0000000806028223 */ /* 0x000fe20000010002 */
[----:B------:R-:W-:Y:S01]  /*44e0*/  @!P0 LOP3.LUT R6, R12, 0xffff0000, RZ, 0xc0, !PT ;  /* 0xffff00000c068812 */ /* 0x000fe200078ec0ff */
[----:B------:R-:W-:Y:S01]  /*44f0*/  @!P0 FFMA.FTZ R82, R43, R5, -R41 ;  /* 0x000000052b528223 */ /* 0x000fe20000010829 */
[----:B------:R-:W-:Y:S01]  /*4500*/  @!P0 LOP3.LUT R41, R56, 0xffff0000, RZ, 0xc0, !PT ;  /* 0xffff000038298812 */ /* 0x000fe200078ec0ff */
[-C--:B------:R-:W-:Y:S01]  /*4510*/  @!P0 FMUL.FTZ R5, R3, R7.reuse ;  /* 0x0000000703058220 */ /* 0x080fe20000410000 */
[----:B------:R-:W-:Y:S01]  /*4520*/  @!P0 LOP3.LUT R8, R9, 0xffff0000, RZ, 0xc0, !PT ;  /* 0xffff000009088812 */ /* 0x000fe200078ec0ff */
[----:B------:R-:W-:Y:S02]  /*4530*/  @!P0 FMUL.FTZ R9, R3, R44 ;  /* 0x0000002c03098220 */ /* 0x000fe40000410000 */
[----:B------:R-:W-:Y:S02]  /*4540*/  @!P0 FMUL.FTZ R46, R6, R40 ;  /* 0x00000028062e8220 */ /* 0x000fe40000410000 */
[----:B------:R-:W-:Y:S01]  /*4550*/  @!P0 FFMA.FTZ R79, R45, R7, -R9 ;  /* 0x000000072d4f8223 */ /* 0x000fe20000010809 */
[----:B------:R-:W-:Y:S01]  /*4560*/  @!P0 LOP3.LUT R7, R14, 0xffff0000, RZ, 0xc0, !PT ;  /* 0xffff00000e078812 */ /* 0x000fe200078ec0ff */
[-C--:B------:R-:W-:Y:S01]  /*4570*/  @!P0 FMUL.FTZ R3, R6, R8.reuse ;  /* 0x0000000806038220 */ /* 0x080fe20000410000 */
[----:B------:R-:W-:Y:S01]  /*4580*/  @!P0 LOP3.LUT R9, R10, 0xffff0000, RZ, 0xc0, !PT ;  /* 0xffff00000a098812 */ /* 0x000fe200078ec0ff */
[----:B------:R-:W-:Y:S02]  /*4590*/  @!P0 FFMA.FTZ R78, R41, R8, -R46 ;  /* 0x00000008294e8223 */ /* 0x000fe4000001082e */
[----:B------:R-:W-:Y:S02]  /*45a0*/  @!P0 IMAD.U32 R6, R14, 0x10000, RZ ;  /* 0x000100000e068824 */ /* 0x000fe400078e00ff */
[----:B------:R-:W-:Y:S01]  /*45b0*/  @!P0 IMAD.U32 R46, R49, 0x10000, RZ ;  /* 0x00010000312e8824 */ /* 0x000fe200078e00ff */
[----:B------:R-:W-:Y:S01]  /*45c0*/  @!P0 LOP3.LUT R49, R58, 0xffff0000, RZ, 0xc0, !PT ;  /* 0xffff00003a318812 */ /* 0x000fe200078ec0ff */
[C---:B------:R-:W-:Y:S02]  /*45d0*/  @!P0 FMUL.FTZ R50, R7.reuse, R48 ;  /* 0x0000003007328220 */ /* 0x040fe40000410000 */
[----:B------:R-:W-:Y:S02]  /*45e0*/  @!P0 IMAD.U32 R8, R10, 0x10000, RZ ;  /* 0x000100000a088824 */ /* 0x000fe400078e00ff */
        /* <DEDUP_REMOVED lines=13> */
[----:B------:R-:W-:Y:S01]  /*46c0*/  @!P0 FMUL.FTZ R70, R8, R50 ;  /* 0x0000003208468220 */ /* 0x000fe20000410000 */
[----:B------:R-:W-:Y:S01]  /*46d0*/  @!P0 F2FP.BF16.PACK_AB R40, R78, R83 ;  /* 0x000000534e28823e */ /* 0x000fe200000010ff */
[----:B------:R-:W-:Y:S01]  /*46e0*/  @!P0 FMUL.FTZ R71, R9, R52 ;  /* 0x0000003409478220 */ /* 0x000fe20000410000 */
[----:B------:R-:W-:Y:S01]  /*46f0*/  @!P0 F2FP.BF16.PACK_AB R2, R3, R2 ;  /* 0x000000020302823e */ /* 0x000fe200000010ff */
[----:B------:R-:W-:Y:S01]  /*4700*/  @!P0 FFMA.FTZ R4, R42, R43, R4 ;  /* 0x0000002b2a048223 */ /* 0x000fe20000010004 */
[----:B------:R-:W-:Y:S01]  /*4710*/  @!P0 MOV R56, R40 ;  /* 0x0000002800388202 */ /* 0x000fe20000000f00 */
[----:B------:R-:W-:Y:S02]  /*4720*/  @!P0 FFMA.FTZ R5, R44, R45, R5 ;  /* 0x0000002d2c058223 */ /* 0x000fe40000010005 */
[----:B------:R-:W-:Y:S02]  /*4730*/  @!P0 FFMA.FTZ R70, R51, R10, -R70 ;  /* 0x0000000a33468223 */ /* 0x000fe40000010846 */
[----:B------:R-:W-:Y:S01]  /*4740*/  @!P0 FFMA.FTZ R71, R53, R11, -R71 ;  /* 0x0000000b35478223 */ /* 0x000fe20000010847 */
[----:B------:R-:W-:Y:S01]  /*4750*/  @!P0 F2FP.BF16.PACK_AB R4, R5, R4 ;  /* 0x000000040504823e */ /* 0x000fe200000010ff */
[----:B------:R-:W-:Y:S02]  /*4760*/  @!P0 FMUL.FTZ R8, R8, R10 ;  /* 0x0000000a08088220 */ /* 0x000fe40000410000 */
[----:B------:R-:W-:Y:S01]  /*4770*/  @!P0 FFMA.FTZ R6, R46, R47, R6 ;  /* 0x0000002f2e068223 */ /* 0x000fe20000010006 */
[----:B------:R-:W-:Y:S01]  /*4780*/  @!P0 F2FP.BF16.PACK_AB R10, R71, R70 ;  /* 0x00000046470a823e */ /* 0x000fe200000010ff */
[----:B------:R-:W-:Y:S01]  /*4790*/  @!P0 FMUL.FTZ R9, R9, R11 ;  /* 0x0000000b09098220 */ /* 0x000fe20000410000 */
[----:B------:R-:W-:Y:S01]  /*47a0*/  @!P0 F2FP.BF16.PACK_AB R11, R72, R73 ;  /* 0x00000049480b823e */ /* 0x000fe200000010ff */
[----:B------:R-:W-:Y:S01]  /*47b0*/  @!P0 FFMA.FTZ R7, R48, R49, R7 ;  /* 0x0000003130078223 */ /* 0x000fe20000010007 */
[----:B------:R-:W-:Y:S01]  /*47c0*/  @!P0 MOV R59, R10 ;  /* 0x0000000a003b8202 */ /* 0x000fe20000000f00 */
[----:B------:R-:W-:Y:S02]  /*47d0*/  @!P0 FFMA.FTZ R8, R50, R51, R8 ;  /* 0x0000003332088223 */ /* 0x000fe40000010008 */
        /* <DEDUP_REMOVED lines=11> */
.L_x_386:
[----:B------:R-:W-:Y:S05]  /*4890*/  BSYNC B0 ;  /* 0x0000000000007941 */ /* 0x000fea0003800000 */
.L_x_385:
[----:B------:R-:W-:Y:S01]  /*48a0*/  ISETP.GE.AND P0, PT, R26, c[0x0][0x1d4], PT ;  /* 0x000075001a007a0c */ /* 0x000fe20003f06270 */
[----:B------:R-:W-:Y:S01]  /*48b0*/  @!UPT UIADD3 URZ, URZ, URZ, URZ ;  /* 0x0000003f3f3ff290 */ /* 0x000fe2000fffe03f */
[----:B------:R-:W-:Y:S11]  /*48c0*/  BSSY B0, `(.L_x_387) ;  /* 0x0000071000007945 */ /* 0x000ff60003800000 */
        /* <DEDUP_REMOVED lines=12> */
[----:B------:R-:W-:Y:S11]  /*4990*/  ISETP.GE.AND P0, PT, R26, c[0x0][0x27c], PT ;  /* 0x00009f001a007a0c */ /* 0x000ff60003f06270 */
[----:B------:R-:W-:Y:S02]  /*49a0*/  @!UPT UIADD3 URZ, URZ, URZ, URZ ;  /* 0x0000003f3f3ff290 */ /* 0x000fe4000fffe03f */
[----:B------:R-:W-:Y:S02]  /*49b0*/  @!P0 SHF.R.U64 R2, R16, 0x10, R17 ;  /* 0x0000001010028819 */ /* 0x000fe40000001211 */
[--C-:B------:R-:W-:Y:S02]  /*49c0*/  @!P0 SHF.R.U32.HI R4, RZ, 0x10, R19.reuse ;  /* 0x00000010ff048819 */ /* 0x100fe40000011613 */
[----:B------:R-:W-:Y:S01]  /*49d0*/  @!P0 SHF.R.U64 R3, R18, 0x10, R19 ;  /* 0x0000001012038819 */ /* 0x000fe20000001213 */
[----:B-1----:R-:W-:Y:S01]  /*49e0*/  @!P0 IMAD.U32 R11, R48, 0x10000, RZ ;  /* 0x00010000300b8824 */ /* 0x002fe200078e00ff */
[C---:B------:R-:W-:Y:S01]  /*49f0*/  @!P0 LOP3.LUT R47, R51.reuse, 0xffff0000, RZ, 0xc0, !PT ;  /* 0xffff0000332f8812 */ /* 0x040fe200078ec0ff */
[----:B------:R-:W-:Y:S01]  /*4a00*/  @!P0 IMAD.U32 R45, R51, 0x10000, RZ ;  /* 0x00010000332d8824 */ /* 0x000fe200078e00ff */
[----:B------:R-:W-:Y:S02]  /*4a10*/  @!P0 LOP3.LUT R43, R50, 0xffff0000, RZ, 0xc0, !PT ;  /* 0xffff0000322b8812 */ /* 0x000fe400078ec0ff */
[C---:B------:R-:W-:Y:S02]  /*4a20*/  @!P0 PRMT R8, R29.reuse, 0x5410, R4 ;  /* 0x000054101d088816 */ /* 0x040fe40000000004 */
[C---:B------:R-:W-:Y:S02]  /*4a30*/  @!P0 LOP3.LUT R4, R12.reuse, 0xffff0000, RZ, 0xc0, !PT ;  /* 0xffff00000c048812 */ /* 0x040fe400078ec0ff */
[----:B------:R-:W-:Y:S01]  /*4a40*/  @!P0 PRMT R10, R29, 0x5432, R3 ;  /* 0x000054321d0a8816 */ /* 0x000fe20000000003 */
[----:B------:R-:W-:Y:S01]  /*4a50*/  @!P0 IMAD.U32 R3, R12, 0x10000, RZ ;  /* 0x000100000c038824 */ /* 0x000fe200078e00ff */
[----:B------:R-:W-:Y:S02]  /*4a60*/  @!P0 LOP3.LUT R29, R49, 0xffff0000, RZ, 0xc0, !PT ;  /* 0xffff0000311d8812 */ /* 0x000fe400078ec0ff */
[----:B------:R-:W-:Y:S02]  /*4a70*/  @!P0 SHF.R.U32.HI R6, RZ, 0x10, R17 ;  /* 0x00000010ff068819 */ /* 0x000fe40000011611 */
[----:B------:R-:W-:Y:S02]  /*4a80*/  @!P0 LOP3.LUT R17, R48, 0xffff0000, RZ, 0xc0, !PT ;  /* 0xffff000030118812 */ /* 0x000fe400078ec0ff */
[----:B------:R-:W-:Y:S02]  /*4a90*/  @!P0 SHF.R.U64 R5, R60, 0x10, R61 ;  /* 0x000000103c058819 */ /* 0x000fe4000000123d */
[----:B------:R-:W-:Y:S02]  /*4aa0*/  @!P0 PRMT R2, R28, 0x5432, R2 ;  /* 0x000054321c028816 */ /* 0x000fe40000000002 */
[----:B------:R-:W-:Y:S02]  /*4ab0*/  @!P0 PRMT R5, R54, 0x5410, R5 ;  /* 0x0000541036058816 */ /* 0x000fe40000000005 */
[----:B------:R-:W-:Y:S02]  /*4ac0*/  @!P0 SHF.R.U32.HI R7, RZ, 0x10, R61 ;  /* 0x00000010ff078819 */ /* 0x000fe4000001163d */
[C---:B------:R-:W-:Y:S01]  /*4ad0*/  @!P0 LOP3.LUT R16, R5.reuse, 0xffff0000, RZ, 0xc0, !PT ;  /* 0xffff000005108812 */ /* 0x040fe200078ec0ff */
[----:B------:R-:W-:Y:S01]  /*4ae0*/  @!P0 IMAD.U32 R9, R5, 0x10000, RZ ;  /* 0x0001000005098824 */ /* 0x000fe200078e00ff */
[----:B------:R-:W-:Y:S02]  /*4af0*/  @!P0 LOP3.LUT R5, R2, 0xffff0000, RZ, 0xc0, !PT ;  /* 0xffff000002058812 */ /* 0x000fe400078ec0ff */
[----:B------:R-:W-:Y:S01]  /*4b00*/  @!P0 PRMT R40, R54, 0x5432, R7 ;  /* 0x0000543236288816 */ /* 0x000fe20000000007 */
[----:B------:R-:W-:Y:S01]  /*4b10*/  @!P0 IMAD.U32 R7, R2, 0x10000, RZ ;  /* 0x0001000002078824 */ /* 0x000fe200078e00ff */
[----:B------:R-:W-:Y:S01]  /*4b20*/  @!P0 PRMT R6, R28, 0x5410, R6 ;  /* 0x000054101c068816 */ /* 0x000fe20000000006 */
[----:B------:R-:W-:Y:S01]  /*4b30*/  @!P0 FMUL.FTZ R19, R4, R16 ;  /* 0x0000001004138220 */ /* 0x000fe20000410000 */
[----:B------:R-:W-:Y:S01]  /*4b40*/  @!P0 LOP3.LUT R28, R40, 0xffff0000, RZ, 0xc0, !PT ;  /* 0xffff0000281c8812 */ /* 0x000fe200078ec0ff */
[C---:B------:R-:W-:Y:S01]  /*4b50*/  @!P0 FMUL.FTZ R18, R3.reuse, R9 ;  /* 0x0000000903128220 */ /* 0x040fe20000410000 */
[--C-:B------:R-:W-:Y:S01]  /*4b60*/  @!P0 SHF.R.U32.HI R41, RZ, 0x10, R63.reuse ;  /* 0x00000010ff298819 */ /* 0x100fe2000001163f */
[----:B------:R-:W-:Y:S01]  /*4b70*/  @!P0 FMUL.FTZ R2, R3, R7 ;  /* 0x0000000703028220 */ /* 0x000fe20000410000 */
[----:B------:R-:W-:Y:S01]  /*4b80*/  @!P0 SHF.R.U64 R62, R62, 0x10, R63 ;  /* 0x000000103e3e8819 */ /* 0x000fe2000000123f */
[-C--:B------:R-:W-:Y:S01]  /*4b90*/  @!P0 FMUL.FTZ R3, R4, R5.reuse ;  /* 0x0000000504038220 */ /* 0x080fe20000410000 */
[----:B------:R-:W-:Y:S01]  /*4ba0*/  @!P0 PRMT R41, R55, 0x5410, R41 ;  /* 0x0000541037298816 */ /* 0x000fe20000000029 */
[----:B------:R-:W-:Y:S01]  /*4bb0*/  @!P0 FFMA.FTZ R60, R17, R5, -R19 ;  /* 0x00000005113c8223 */ /* 0x000fe20000010813 */
[----:B------:R-:W-:Y:S01]  /*4bc0*/  @!P0 LOP3.LUT R5, R13, 0xffff0000, RZ, 0xc0, !PT ;  /* 0xffff00000d058812 */ /* 0x000fe200078ec0ff */
[----:B------:R-:W-:Y:S01]  /*4bd0*/  @!P0 FFMA.FTZ R61, R11, R7, -R18 ;  /* 0x000000070b3d8223 */ /* 0x000fe20000010812 */
[----:B------:R-:W-:Y:S01]  /*4be0*/  @!P0 SHF.L.U32 R18, R40, 0x10, RZ ;  /* 0x0000001028128819 */ /* 0x000fe200000006ff */
[----:B------:R-:W-:Y:S01]  /*4bf0*/  @!P0 IMAD.U32 R4, R13, 0x10000, RZ ;  /* 0x000100000d048824 */ /* 0x000fe200078e00ff */
[----:B------:R-:W-:Y:S01]  /*4c00*/  @!P0 LOP3.LUT R46, R41, 0xffff0000, RZ, 0xc0, !PT ;  /* 0xffff0000292e8812 */ /* 0x000fe200078ec0ff */
[C---:B------:R-:W-:Y:S01]  /*4c10*/  @!P0 IMAD.U32 R7, R6.reuse, 0x10000, RZ ;  /* 0x0001000006078824 */ /* 0x040fe200078e00ff */
[----:B------:R-:W-:Y:S01]  /*4c20*/  @!P0 LOP3.LUT R6, R6, 0xffff0000, RZ, 0xc0, !PT ;  /* 0xffff000006068812 */ /* 0x000fe200078ec0ff */
[----:B------:R-:W-:Y:S01]  /*4c30*/  @!P0 FFMA.FTZ R2, R9, R11, R2 ;  /* 0x0000000b09028223 */ /* 0x000fe20000010002 */
[----:B------:R-:W-:Y:S01]  /*4c40*/  @!P0 PRMT R62, R55, 0x5432, R62 ;  /* 0x00005432373e8816 */ /* 0x000fe2000000003e */
[----:B------:R-:W-:Y:S02]  /*4c50*/  @!P0 FMUL.FTZ R11, R5, R28 ;  /* 0x0000001c050b8220 */ /* 0x000fe40000410000 */
[----:B------:R-:W-:Y:S01]  /*4c60*/  @!P0 IMAD.U32 R19, R49, 0x10000, RZ ;  /* 0x0001000031138824 */ /* 0x000fe200078e00ff */
[----:B------:R-:W-:Y:S01]  /*4c70*/  @!P0 LOP3.LUT R42, R62, 0xffff0000, RZ, 0xc0, !PT ;  /* 0xffff00003e2a8812 */ /* 0x000fe200078ec0ff */
[----:B------:R-:W-:Y:S02]  /*4c80*/  @!P0 FMUL.FTZ R9, R4, R18 ;  /* 0x0000001204098220 */ /* 0x000fe40000410000 */
[-C--:B------:R-:W-:Y:S02]  /*4c90*/  @!P0 FMUL.FTZ R5, R5, R6.reuse ;  /* 0x0000000605058220 */ /* 0x080fe40000410000 */
[----:B------:R-:W-:Y:S01]  /*4ca0*/  @!P0 FFMA.FTZ R56, R29, R6, -R11 ;  /* 0x000000061d388223 */ /* 0x000fe2000001080b */
[----:B------:R-:W-:Y:S01]  /*4cb0*/  @!P0 LOP3.LUT R11, R8, 0xffff0000, RZ, 0xc0, !PT ;  /* 0xffff0000080b8812 */ /* 0x000fe200078ec0ff */
[----:B------:R-:W-:Y:S02]  /*4cc0*/  @!P0 IMAD.U32 R6, R15, 0x10000, RZ ;  /* 0x000100000f068824 */ /* 0x000fe400078e00ff */
[----:B------:R-:W-:Y:S02]  /*4cd0*/  @!P0 IMAD.U32 R44, R41, 0x10000, RZ ;  /* 0x00010000292c8824 */ /* 0x000fe400078e00ff */
[-C--:B------:R-:W-:Y:S02]  /*4ce0*/  @!P0 FMUL.FTZ R4, R4, R7.reuse ;  /* 0x0000000704048220 */ /* 0x080fe40000410000 */
[----:B------:R-:W-:Y:S01]  /*4cf0*/  @!P0 FFMA.FTZ R57, R19, R7, -R9 ;  /* 0x0000000713398223 */ /* 0x000fe20000010809 */
[----:B------:R-:W-:Y:S01]  /*4d00*/  @!P0 LOP3.LUT R7, R15, 0xffff0000, RZ, 0xc0, !PT ;  /* 0xffff00000f078812 */ /* 0x000fe200078ec0ff */
[----:B------:R-:W-:Y:S01]  /*4d10*/  @!P0 FMUL.FTZ R40, R6, R44 ;  /* 0x0000002c06288220 */ /* 0x000fe20000410000 */
[----:B------:R-:W-:Y:S01]  /*4d20*/  @!P0 SHF.L.U32 R9, R8, 0x10, RZ ;  /* 0x0000001008098819 */ /* 0x000fe200000006ff */
[----:B------:R-:W-:Y:S01]  /*4d30*/  @!P0 FFMA.FTZ R3, R16, R17, R3 ;  /* 0x0000001110038223 */ /* 0x000fe20000010003 */
[----:B------:R-:W-:Y:S01]  /*4d40*/  @!P0 F2FP.BF16.PACK_AB R17, R56, R57 ;  /* 0x000000393811823e */ /* 0x000fe200000010ff */
[----:B------:R-:W-:Y:S01]  /*4d50*/  @!P0 FMUL.FTZ R41, R7, R46 ;  /* 0x0000002e07298220 */ /* 0x000fe20000410000 */
[----:B------:R-:W-:Y:S01]  /*4d60*/  @!P0 F2FP.BF16.PACK_AB R16, R60, R61 ;  /* 0x0000003d3c10823e */ /* 0x000fe200000010ff */
[-C--:B------:R-:W-:Y:S01]  /*4d70*/  @!P0 FMUL.FTZ R8, R6, R9.reuse ;  /* 0x0000000906088220 */ /* 0x080fe20000410000 */
[----:B------:R-:W-:Y:S01]  /*4d80*/  @!P0 F2FP.BF16.PACK_AB R2, R3, R2 ;  /* 0x000000020302823e */ /* 0x000fe200000010ff */
[----:B------:R-:W-:Y:S01]  /*4d90*/  @!P0 FFMA.FTZ R55, R45, R9, -R40 ;  /* 0x000000092d378223 */ /* 0x000fe20000010828 */
[----:B------:R-:W-:Y:S01]  /*4da0*/  @!P0 MOV R48, R16 ;  /* 0x0000001000308202 */ /* 0x000fe20000000f00 */
[-C--:B------:R-:W-:Y:S01]  /*4db0*/  @!P0 FMUL.FTZ R9, R7, R11.reuse ;  /* 0x0000000b07098220 */ /* 0x080fe20000410000 */
[C---:B------:R-:W-:Y:S01]  /*4dc0*/  @!P0 LOP3.LUT R7, R14.reuse, 0xffff0000, RZ, 0xc0, !PT ;  /* 0xffff00000e078812 */ /* 0x040fe200078ec0ff */
[----:B------:R-:W-:Y:S02]  /*4dd0*/  @!P0 IMAD.U32 R6, R14, 0x10000, RZ ;  /* 0x000100000e068824 */ /* 0x000fe400078e00ff */
[----:B------:R-:W-:Y:S02]  /*4de0*/  @!P0 IMAD.U32 R40, R62, 0x10000, RZ ;  /* 0x000100003e288824 */ /* 0x000fe400078e00ff */
[----:B------:R-:W-:Y:S02]  /*4df0*/  @!P0 FFMA.FTZ R54, R47, R11, -R41 ;  /* 0x0000000b2f368223 */ /* 0x000fe40000010829 */
[C---:B------:R-:W-:Y:S01]  /*4e00*/  @!P0 IMAD.U32 R11, R10.reuse, 0x10000, RZ ;  /* 0x000100000a0b8824 */ /* 0x040fe200078e00ff */
[----:B------:R-:W-:Y:S01]  /*4e10*/  @!P0 LOP3.LUT R10, R10, 0xffff0000, RZ, 0xc0, !PT ;  /* 0xffff00000a0a8812 */ /* 0x000fe200078ec0ff */
[----:B------:R-:W-:Y:S02]  /*4e20*/  @!P0 IMAD.U32 R41, R50, 0x10000, RZ ;  /* 0x0001000032298824 */ /* 0x000fe400078e00ff */
[C---:B------:R-:W-:Y:S02]  /*4e30*/  @!P0 FMUL.FTZ R52, R6.reuse, R40 ;  /* 0x0000002806348220 */ /* 0x040fe40000410000 */
[----:B------:R-:W-:Y:S02]  /*4e40*/  @!P0 FMUL.FTZ R53, R7, R42 ;  /* 0x0000002a07358220 */ /* 0x000fe40000410000 */
[----:B------:R-:W-:Y:S02]  /*4e50*/  @!P0 FMUL.FTZ R6, R6, R11 ;  /* 0x0000000b06068220 */ /* 0x000fe40000410000 */
[----:B------:R-:W-:Y:S02]  /*4e60*/  @!P0 FFMA.FTZ R4, R18, R19, R4 ;  /* 0x0000001312048223 */ /* 0x000fe40000010004 */
[----:B------:R-:W-:Y:S01]  /*4e70*/  @!P0 FFMA.FTZ R52, R41, R11, -R52 ;  /* 0x0000000b29348223 */ /* 0x000fe20000010834 */
[----:B------:R-:W-:Y:S01]  /*4e80*/  @!P0 F2FP.BF16.PACK_AB R11, R54, R55 ;  /* 0x00000037360b823e */ /* 0x000fe200000010ff */
[-C--:B------:R-:W-:Y:S02]  /*4e90*/  @!P0 FMUL.FTZ R7, R7, R10.reuse ;  /* 0x0000000a07078220 */ /* 0x080fe40000410000 */
[----:B------:R-:W-:Y:S02]  /*4ea0*/  @!P0 FFMA.FTZ R53, R43, R10, -R53 ;  /* 0x0000000a2b358223 */ /* 0x000fe40000010835 */
[----:B------:R-:W-:Y:S02]  /*4eb0*/  @!P0 FFMA.FTZ R5, R28, R29, R5 ;  /* 0x0000001d1c058223 */ /* 0x000fe40000010005 */
[----:B------:R-:W-:Y:S01]  /*4ec0*/  @!P0 FFMA.FTZ R6, R40, R41, R6 ;  /* 0x0000002928068223 */ /* 0x000fe20000010006 */
[----:B------:R-:W-:Y:S01]  /*4ed0*/  @!P0 F2FP.BF16.PACK_AB R10, R53, R52 ;  /* 0x00000034350a823e */ /* 0x000fe200000010ff */
[----:B------:R-:W-:Y:S01]  /*4ee0*/  @!P0 FFMA.FTZ R7, R42, R43, R7 ;  /* 0x0000002b2a078223 */ /* 0x000fe20000010007 */
[----:B------:R-:W-:Y:S01]  /*4ef0*/  @!P0 F2FP.BF16.PACK_AB R4, R5, R4 ;  /* 0x000000040504823e */ /* 0x000fe200000010ff */
[----:B------:R-:W-:Y:S02]  /*4f00*/  @!P0 FFMA.FTZ R8, R44, R45, R8 ;  /* 0x0000002d2c088223 */ /* 0x000fe40000010008 */
        /* <DEDUP_REMOVED lines=12> */
.L_x_388:
[----:B------:R-:W-:Y:S05]  /*4fd0*/  BSYNC B0 ;  /* 0x0000000000007941 */ /* 0x000fea0003800000 */
.L_x_387:
[----:B------:R-:W-:Y:S11]  /*4fe0*/  ISETP.GE.AND P0, PT, R27, c[0x0][0x1d4], PT ;  /* 0x000075001b007a0c */ /* 0x000ff60003f06270 */
[----:B------:R-:W-:Y:S02]  /*4ff0*/  @!UPT UIADD3 URZ, URZ, URZ, URZ ;  /* 0x0000003f3f3ff290 */ /* 0x000fe4000fffe03f */
[----:B------:R-:W-:-:S05]  /*5000*/  @P0 BRA `(.L_x_372) ;  /* 0x000008f000000947 */ /* 0x000fca0003800000 */
[----:B------:R-:W-:Y:S01]  /*5010*/  IADD3 R2, P1, P0, R88, R81, R118 ;  /* 0x0000005158027210 */ /* 0x000fe2000783e076 */
[----:B-1----:R-:W-:Y:S03]  /*5020*/  LDS.128 R12, [R121+0x3c80] ;  /* 0x003c8000790c7984 */ /* 0x002fe60000000c00 */
[----:B------:R-:W-:Y:S02]  /*5030*/  IADD3.X R3, R90, R80, R128, P1, P0 ;  /* 0x000000505a037210 */ /* 0x000fe40000fe0480 */
[C---:B------:R-:W-:Y:S03]  /*5040*/  LEA R52, P0, R2.reuse, c[0x0][0x1c8], 0x1 ;  /* 0x0000720002347a11 */ /* 0x040fe600078008ff */
[----:B------:R-:W1:Y:S01]  /*5050*/  LDS.128 R44, [R124+0x3c80] ;  /* 0x003c80007c2c7984 */ /* 0x000e620000000c00 */
[----:B------:R-:W-:Y:S02]  /*5060*/  LEA.HI.X R53, R2, c[0x0][0x1cc], R3, 0x1, P0 ;  /* 0x0000730002357a11 */ /* 0x000fe400000f0c03 */
[----:B------:R-:W-:Y:S11]  /*5070*/  ISETP.GE.AND P0, PT, R27, c[0x0][0x27c], PT ;  /* 0x00009f001b007a0c */ /* 0x000ff60003f06270 */
[----:B------:R-:W-:Y:S02]  /*5080*/  @!UPT UIADD3 URZ, URZ, URZ, URZ ;  /* 0x0000003f3f3ff290 */ /* 0x000fe4000fffe03f */
[----:B------:R-:W-:Y:S02]  /*5090*/  @!P0 SHF.R.U32.HI R8, RZ, 0x10, R65 ;  /* 0x00000010ff088819 */ /* 0x000fe40000011641 */
[--C-:B------:R-:W-:Y:S02]  /*50a0*/  @!P0 SHF.R.U64 R2, R20, 0x10, R21.reuse ;  /* 0x0000001014028819 */ /* 0x100fe40000001215 */
[----:B------:R-:W-:Y:S02]  /*50b0*/  @!P0 SHF.R.U32.HI R3, RZ, 0x10, R21 ;  /* 0x00000010ff038819 */ /* 0x000fe40000011615 */
[----:B------:R-:W-:Y:S02]  /*50c0*/  @!P0 PRMT R20, R68, 0x5432, R8 ;  /* 0x0000543244148816 */ /* 0x000fe40000000008 */
[----:B------:R-:W-:Y:S02]  /*50d0*/  @!P0 SHF.R.U64 R10, R66, 0x10, R67 ;  /* 0x00000010420a8819 */ /* 0x000fe40000001243 */
[--C-:B------:R-:W-:Y:S01]  /*50e0*/  @!P0 SHF.R.U64 R4, R22, 0x10, R23.reuse ;  /* 0x0000001016048819 */ /* 0x100fe20000001217 */
[----:B------:R-:W-:Y:S01]  /*50f0*/  @!P0 IMAD.U32 R18, R20, 0x10000, RZ ;  /* 0x0001000014128824 */ /* 0x000fe200078e00ff */
[----:B------:R-:W-:Y:S02]  /*5100*/  @!P0 SHF.R.U32.HI R6, RZ, 0x10, R23 ;  /* 0x00000010ff068819 */ /* 0x000fe40000011617 */
[----:B------:R-:W-:Y:S02]  /*5110*/  @!P0 PRMT R28, R69, 0x5432, R10 ;  /* 0x00005432451c8816 */ /* 0x000fe4000000000a */
[C---:B------:R-:W-:Y:S02]  /*5120*/  @!P0 PRMT R10, R31.reuse, 0x5432, R4 ;  /* 0x000054321f0a8816 */ /* 0x040fe40000000004 */
[----:B------:R-:W-:Y:S02]  /*5130*/  @!P0 PRMT R8, R31, 0x5410, R6 ;  /* 0x000054101f088816 */ /* 0x000fe40000000006 */
[----:B------:R-:W-:Y:S02]  /*5140*/  @!P0 SHF.R.U64 R5, R64, 0x10, R65 ;  /* 0x0000001040058819 */ /* 0x000fe40000001241 */
[----:B------:R-:W-:Y:S01]  /*5150*/  @!P0 SHF.R.U32.HI R9, RZ, 0x10, R67 ;  /* 0x00000010ff098819 */ /* 0x000fe20000011643 */
[----:B-1----:R-:W-:Y:S01]  /*5160*/  @!P0 IMAD.U32 R11, R44, 0x10000, RZ ;  /* 0x000100002c0b8824 */ /* 0x002fe200078e00ff */
[----:B------:R-:W-:Y:S01]  /*5170*/  @!P0 SHF.L.U32 R31, R47, 0x10, RZ ;  /* 0x000000102f1f8819 */ /* 0x000fe200000006ff */
[----:B------:R-:W-:Y:S01]  /*5180*/  @!P0 IMAD.U32 R19, R45, 0x10000, RZ ;  /* 0x000100002d138824 */ /* 0x000fe200078e00ff */
[----:B------:R-:W-:Y:S02]  /*5190*/  @!P0 LOP3.LUT R41, R47, 0xffff0000, RZ, 0xc0, !PT ;  /* 0xffff00002f298812 */ /* 0x000fe400078ec0ff */
[----:B------:R-:W-:Y:S02]  /*51a0*/  @!P0 LOP3.LUT R29, R46, 0xffff0000, RZ, 0xc0, !PT ;  /* 0xffff00002e1d8812 */ /* 0x000fe400078ec0ff */
[----:B------:R-:W-:Y:S02]  /*51b0*/  @!P0 PRMT R16, R68, 0x5410, R5 ;  /* 0x0000541044108816 */ /* 0x000fe40000000005 */
[----:B------:R-:W-:Y:S01]  /*51c0*/  @!P0 PRMT R7, R30, 0x5432, R2 ;  /* 0x000054321e078816 */ /* 0x000fe20000000002 */
[----:B------:R-:W-:Y:S01]  /*51d0*/  @!P0 IMAD.U32 R2, R12, 0x10000, RZ ;  /* 0x000100000c028824 */ /* 0x000fe200078e00ff */
[----:B------:R-:W-:Y:S02]  /*51e0*/  @!P0 PRMT R5, R30, 0x5410, R3 ;  /* 0x000054101e058816 */ /* 0x000fe40000000003 */
[----:B------:R-:W-:Y:S01]  /*51f0*/  @!P0 SHF.L.U32 R3, R13, 0x10, RZ ;  /* 0x000000100d038819 */ /* 0x000fe200000006ff */
[C---:B------:R-:W-:Y:S01]  /*5200*/  @!P0 IMAD.U32 R4, R7.reuse, 0x10000, RZ ;  /* 0x0001000007048824 */ /* 0x040fe200078e00ff */
[----:B------:R-:W-:Y:S01]  /*5210*/  @!P0 LOP3.LUT R7, R7, 0xffff0000, RZ, 0xc0, !PT ;  /* 0xffff000007078812 */ /* 0x000fe200078ec0ff */
[----:B------:R-:W-:Y:S01]  /*5220*/  @!P0 IMAD.U32 R6, R5, 0x10000, RZ ;  /* 0x0001000005068824 */ /* 0x000fe200078e00ff */
[----:B------:R-:W-:Y:S01]  /*5230*/  @!P0 PRMT R40, R69, 0x5410, R9 ;  /* 0x0000541045288816 */ /* 0x000fe20000000009 */
[C---:B------:R-:W-:Y:S01]  /*5240*/  @!P0 IMAD.U32 R9, R16.reuse, 0x10000, RZ ;  /* 0x0001000010098824 */ /* 0x040fe200078e00ff */
[----:B------:R-:W-:Y:S01]  /*5250*/  @!P0 LOP3.LUT R16, R16, 0xffff0000, RZ, 0xc0, !PT ;  /* 0xffff000010108812 */ /* 0x000fe200078ec0ff */
[----:B------:R-:W-:Y:S01]  /*5260*/  @!P0 FMUL.FTZ R21, R3, R18 ;  /* 0x0000001203158220 */ /* 0x000fe20000410000 */
[----:B------:R-:W-:Y:S01]  /*5270*/  @!P0 LOP3.LUT R20, R20, 0xffff0000, RZ, 0xc0, !PT ;  /* 0xffff000014148812 */ /* 0x000fe200078ec0ff */
[C---:B------:R-:W-:Y:S02]  /*5280*/  @!P0 FMUL.FTZ R17, R2.reuse, R9 ;  /* 0x0000000902118220 */ /* 0x040fe40000410000 */
[-C--:B------:R-:W-:Y:S02]  /*5290*/  @!P0 FMUL.FTZ R2, R2, R4.reuse ;  /* 0x0000000402028220 */ /* 0x080fe40000410000 */
[----:B------:R-:W-:Y:S01]  /*52a0*/  @!P0 FFMA.FTZ R55, R11, R4, -R17 ;  /* 0x000000040b378223 */ /* 0x000fe20000010811 */
[----:B------:R-:W-:Y:S01]  /*52b0*/  @!P0 LOP3.LUT R17, R44, 0xffff0000, RZ, 0xc0, !PT ;  /* 0xffff00002c118812 */ /* 0x000fe200078ec0ff */
[-C--:B------:R-:W-:Y:S01]  /*52c0*/  @!P0 FMUL.FTZ R4, R3, R6.reuse ;  /* 0x0000000603048220 */ /* 0x080fe20000410000 */
[----:B------:R-:W-:Y:S01]  /*52d0*/  @!P0 LOP3.LUT R3, R13, 0xffff0000, RZ, 0xc0, !PT ;  /* 0xffff00000d038812 */ /* 0x000fe200078ec0ff */
[----:B------:R-:W-:Y:S01]  /*52e0*/  @!P0 FFMA.FTZ R54, R19, R6, -R21 ;  /* 0x0000000613368223 */ /* 0x000fe20000010815 */
[----:B------:R-:W-:Y:S01]  /*52f0*/  @!P0 LOP3.LUT R21, R45, 0xffff0000, RZ, 0xc0, !PT ;  /* 0xffff00002d158812 */ /* 0x000fe200078ec0ff */
[----:B------:R-:W-:Y:S01]  /*5300*/  @!P0 FFMA.FTZ R2, R9, R11, R2 ;  /* 0x0000000b09028223 */ /* 0x000fe20000010002 */
[----:B------:R-:W-:Y:S01]  /*5310*/  @!P0 LOP3.LUT R6, R12, 0xffff0000, RZ, 0xc0, !PT ;  /* 0xffff00000c068812 */ /* 0x000fe200078ec0ff */
[----:B------:R-:W-:Y:S01]  /*5320*/  @!P0 FMUL.FTZ R11, R3, R20 ;  /* 0x00000014030b8220 */ /* 0x000fe20000410000 */
[----:B------:R-:W-:Y:S01]  /*5330*/  @!P0 LOP3.LUT R9, R5, 0xffff0000, RZ, 0xc0, !PT ;  /* 0xffff000005098812 */ /* 0x000fe200078ec0ff */
[C---:B------:R-:W-:Y:S01]  /*5340*/  @!P0 IMAD.U32 R30, R40.reuse, 0x10000, RZ ;  /* 0x00010000281e8824 */ /* 0x040fe200078e00ff */
[----:B------:R-:W-:Y:S01]  /*5350*/  @!P0 LOP3.LUT R40, R40, 0xffff0000, RZ, 0xc0, !PT ;  /* 0xffff000028288812 */ /* 0x000fe200078ec0ff */
[C---:B------:R-:W-:Y:S02]  /*5360*/  @!P0 FMUL.FTZ R22, R6.reuse, R16 ;  /* 0x0000001006168220 */ /* 0x040fe40000410000 */
[----:B------:R-:W-:Y:S02]  /*5370*/  @!P0 FMUL.FTZ R5, R3, R9 ;  /* 0x0000000903058220 */ /* 0x000fe40000410000 */
[----:B------:R-:W-:Y:S02]  /*5380*/  @!P0 FMUL.FTZ R3, R6, R7 ;  /* 0x0000000706038220 */ /* 0x000fe40000410000 */
[----:B------:R-:W-:Y:S02]  /*5390*/  @!P0 IMAD.U32 R6, R15, 0x10000, RZ ;  /* 0x000100000f068824 */ /* 0x000fe400078e00ff */
[----:B------:R-:W-:Y:S01]  /*53a0*/  @!P0 FFMA.FTZ R51, R21, R9, -R11 ;  /* 0x0000000915338223 */ /* 0x000fe2000001080b */
[C---:B------:R-:W-:Y:S01]  /*53b0*/  @!P0 LOP3.LUT R11, R8.reuse, 0xffff0000, RZ, 0xc0, !PT ;  /* 0xffff0000080b8812 */ /* 0x040fe200078ec0ff */
[----:B------:R-:W-:Y:S01]  /*53c0*/  @!P0 FFMA.FTZ R50, R17, R7, -R22 ;  /* 0x0000000711328223 */ /* 0x000fe20000010816 */
[----:B------:R-:W-:Y:S01]  /*53d0*/  @!P0 LOP3.LUT R7, R15, 0xffff0000, RZ, 0xc0, !PT ;  /* 0xffff00000f078812 */ /* 0x000fe200078ec0ff */
[----:B------:R-:W-:Y:S02]  /*53e0*/  @!P0 IMAD.U32 R9, R8, 0x10000, RZ ;  /* 0x0001000008098824 */ /* 0x000fe400078e00ff */
[C---:B------:R-:W-:Y:S02]  /*53f0*/  @!P0 FMUL.FTZ R22, R6.reuse, R30 ;  /* 0x0000001e06168220 */ /* 0x040fe40000410000 */
[----:B------:R-:W-:Y:S02]  /*5400*/  @!P0 FMUL.FTZ R23, R7, R40 ;  /* 0x0000002807178220 */ /* 0x000fe40000410000 */
[-C--:B------:R-:W-:Y:S02]  /*5410*/  @!P0 FMUL.FTZ R8, R6, R9.reuse ;  /* 0x0000000906088220 */ /* 0x080fe40000410000 */
[----:B------:R-:W-:Y:S02]  /*5420*/  @!P0 FFMA.FTZ R49, R31, R9, -R22 ;  /* 0x000000091f318223 */ /* 0x000fe40000010816 */
[-C--:B------:R-:W-:Y:S01]  /*5430*/  @!P0 FMUL.FTZ R9, R7, R11.reuse ;  /* 0x0000000b07098220 */ /* 0x080fe20000410000 */
[----:B------:R-:W-:Y:S01]  /*5440*/  @!P0 LOP3.LUT R7, R14, 0xffff0000, RZ, 0xc0, !PT ;  /* 0xffff00000e078812 */ /* 0x000fe200078ec0ff */
[C---:B------:R-:W-:Y:S01]  /*5450*/  @!P0 IMAD.U32 R22, R28.reuse, 0x10000, RZ ;  /* 0x000100001c168824 */ /* 0x040fe200078e00ff */
[----:B------:R-:W-:Y:S01]  /*5460*/  @!P0 LOP3.LUT R28, R28, 0xffff0000, RZ, 0xc0, !PT ;  /* 0xffff00001c1c8812 */ /* 0x000fe200078ec0ff */
[----:B------:R-:W-:Y:S02]  /*5470*/  @!P0 IMAD.U32 R6, R14, 0x10000, RZ ;  /* 0x000100000e068824 */ /* 0x000fe400078e00ff */
[----:B------:R-:W-:Y:S01]  /*5480*/  @!P0 FFMA.FTZ R48, R41, R11, -R23 ;  /* 0x0000000b29308223 */ /* 0x000fe20000010817 */
[----:B------:R-:W-:Y:S01]  /*5490*/  @!P0 SHF.L.U32 R23, R46, 0x10, RZ ;  /* 0x000000102e178819 */ /* 0x000fe200000006ff */
[C---:B------:R-:W-:Y:S01]  /*54a0*/  @!P0 IMAD.U32 R11, R10.reuse, 0x10000, RZ ;  /* 0x000100000a0b8824 */ /* 0x040fe200078e00ff */
[----:B------:R-:W-:Y:S01]  /*54b0*/  @!P0 LOP3.LUT R10, R10, 0xffff0000, RZ, 0xc0, !PT ;  /* 0xffff00000a0a8812 */ /* 0x000fe200078ec0ff */
[----:B------:R-:W-:Y:S02]  /*54c0*/  @!P0 FMUL.FTZ R42, R6, R22 ;  /* 0x00000016062a8220 */ /* 0x000fe40000410000 */
[----:B------:R-:W-:Y:S02]  /*54d0*/  @!P0 FMUL.FTZ R43, R7, R28 ;  /* 0x0000001c072b8220 */ /* 0x000fe40000410000 */
[----:B------:R-:W-:Y:S01]  /*54e0*/  @!P0 FFMA.FTZ R3, R16, R17, R3 ;  /* 0x0000001110038223 */ /* 0x000fe20000010003 */
[----:B------:R-:W-:Y:S01]  /*54f0*/  @!P0 F2FP.BF16.PACK_AB R17, R51, R54 ;  /* 0x000000363311823e */ /* 0x000fe200000010ff */
[----:B------:R-:W-:Y:S01]  /*5500*/  @!P0 FMUL.FTZ R6, R6, R11 ;  /* 0x0000000b06068220 */ /* 0x000fe20000410000 */
[----:B------:R-:W-:Y:S01]  /*5510*/  @!P0 F2FP.BF16.PACK_AB R16, R50, R55 ;  /* 0x000000373210823e */ /* 0x000fe200000010ff */
[----:B------:R-:W-:Y:S01]  /*5520*/  @!P0 FFMA.FTZ R42, R23, R11, -R42 ;  /* 0x0000000b172a8223 */ /* 0x000fe2000001082a */
[----:B------:R-:W-:Y:S01]  /*5530*/  @!P0 F2FP.BF16.PACK_AB R11, R48, R49 ;  /* 0x00000031300b823e */ /* 0x000fe200000010ff */
[----:B------:R-:W-:Y:S01]  /*5540*/  @!P0 FFMA.FTZ R43, R29, R10, -R43 ;  /* 0x0000000a1d2b8223 */ /* 0x000fe2000001082b */
[----:B------:R-:W-:Y:S01]  /*5550*/  @!P0 MOV R44, R16 ;  /* 0x00000010002c8202 */ /* 0x000fe20000000f00 */
[----:B------:R-:W-:Y:S01]  /*5560*/  @!P0 FFMA.FTZ R4, R18, R19, R4 ;  /* 0x0000001312048223 */ /* 0x000fe20000010004 */
[----:B------:R-:W-:Y:S01]  /*5570*/  @!P0 MOV R47, R11 ;  /* 0x0000000b002f8202 */ /* 0x000fe20000000f00 */
[----:B------:R-:W-:Y:S01]  /*5580*/  @!P0 FMUL.FTZ R7, R7, R10 ;  /* 0x0000000a07078220 */ /* 0x000fe20000410000 */
[----:B------:R-:W-:Y:S01]  /*5590*/  @!P0 F2FP.BF16.PACK_AB R10, R43, R42 ;  /* 0x0000002a2b0a823e */ /* 0x000fe200000010ff */
[----:B------:R-:W-:Y:S01]  /*55a0*/  @!P0 FFMA.FTZ R5, R20, R21, R5 ;  /* 0x0000001514058223 */ /* 0x000fe20000010005 */
[----:B------:R-:W-:Y:S01]  /*55b0*/  @!P0 F2FP.BF16.PACK_AB R2, R3, R2 ;  /* 0x000000020302823e */ /* 0x000fe200000010ff */
[----:B------:R-:W-:Y:S02]  /*55c0*/  @!P0 FFMA.FTZ R6, R22, R23, R6 ;  /* 0x0000001716068223 */ /* 0x000fe40000010006 */
[----:B------:R-:W-:Y:S01]  /*55d0*/  @!P0 FFMA.FTZ R7, R28, R29, R7 ;  /* 0x0000001d1c078223 */ /* 0x000fe20000010007 */
[----:B------:R-:W-:Y:S01]  /*55e0*/  @!P0 F2FP.BF16.PACK_AB R4, R5, R4 ;  /* 0x000000040504823e */ /* 0x000fe200000010ff */
        /* <DEDUP_REMOVED lines=10> */
[----:B------:R-:W-:Y:S01]  /*5690*/  @!P0 IMAD.MOV.U32 R15, RZ, RZ, R8 ;  /* 0x000000ffff0f8224 */ /* 0x000fe200078e0008 */
[----:B------:R-:W-:Y:S11]  /*56a0*/  ISETP.GE.AND P0, PT, R101, c[0x0][0x1d4], PT ;  /* 0x0000750065007a0c */ /* 0x000ff60003f06270 */
[----:B------:R-:W-:Y:S02]  /*56b0*/  @!UPT UIADD3 URZ, URZ, URZ, URZ ;  /* 0x0000003f3f3ff290 */ /* 0x000fe4000fffe03f */
[----:B------:R-:W-:-:S05]  /*56c0*/  @P0 BRA `(.L_x_372) ;  /* 0x0000023000000947 */ /* 0x000fca0003800000 */
[----:B------:R-:W-:Y:S04]  /*56d0*/  IADD3 R3, P1, P0, R88, R81, R101 ;  /* 0x0000005158037210 */ /* 0x000fe8000783e065 */
[----:B------:R-:W-:Y:S02]  /*56e0*/  IADD3.X R4, R90, R80, R125, P1, P0 ;  /* 0x000000505a047210 */ /* 0x000fe40000fe047d */
[C---:B------:R-:W-:Y:S04]  /*56f0*/  LEA R2, P0, R3.reuse, c[0x0][0x1c8], 0x1 ;  /* 0x0000720003027a11 */ /* 0x040fe800078008ff */
[----:B------:R-:W-:Y:S05]  /*5700*/  LEA.HI.X R3, R3, c[0x0][0x1cc], R4, 0x1, P0 ;  /* 0x0000730003037a11 */ /* 0x000fea00000f0c04 */
[----:B------:R2:W-:Y:S01]  /*5710*/  STG.E.128 [R2.64], R12 ;  /* 0x0000000c02007986 */ /* 0x0005e2000c101d0c */
[----:B------:R-:W-:-:S05]  /*5720*/  BRA `(.L_x_372) ;  /* 0x000001d000007947 */ /* 0x000fca0003800000 */
.L_x_368:
[----:B------:R-:W-:Y:S05]  /*5730*/  IMAD R2, R39, -0x30, R0 ;  /* 0xffffffd027027824 */ /* 0x000fea00078e0200 */
[----:B------:R-:W-:Y:S04]  /*5740*/  IMNMX R87, R2, 0x30, PT ;  /* 0x0000003002577817 */ /* 0x000fe80003800200 */
[----:B------:R-:W-:Y:S11]  /*5750*/  ISETP.GE.AND P0, PT, R92, R87, PT ;  /* 0x000000575c00720c */ /* 0x000ff60003f06270 */
[----:B------:R-:W-:Y:S02]  /*5760*/  @!UPT UIADD3 URZ, URZ, URZ, URZ ;  /* 0x0000003f3f3ff290 */ /* 0x000fe4000fffe03f */
[----:B------:R-:W-:-:S05]  /*5770*/  @P0 BRA `(.L_x_372) ;  /* 0x0000018000000947 */ /* 0x000fca0003800000 */
[----:B------:R-:W-:Y:S11]  /*5780*/  ISETP.GE.AND P0, PT, R24, c[0x0][0x1d4], PT ;  /* 0x0000750018007a0c */ /* 0x000ff60003f06270 */
[----:B------:R-:W-:Y:S02]  /*5790*/  @!UPT UIADD3 URZ, URZ, URZ, URZ ;  /* 0x0000003f3f3ff290 */ /* 0x000fe4000fffe03f */
[----:B------:R-:W1:Y:S04]  /*57a0*/  @!P0 LDS.128 R4, [R85+0x2400] ;  /* 0x0024000055048984 */ /* 0x000e680000000c00 */
[----:B-1----:R-:W-:Y:S01]  /*57b0*/  @!P0 STG.E.128 [R60.64], R4 ;  /* 0x000000043c008986 */ /* 0x002fe2000c101d0c */
[----:B------:R-:W-:Y:S11]  /*57c0*/  ISETP.GE.AND P0, PT, R26, c[0x0][0x1d4], PT ;  /* 0x000075001a007a0c */ /* 0x000ff60003f06270 */
[----:B------:R-:W-:Y:S02]  /*57d0*/  @!UPT UIADD3 URZ, URZ, URZ, URZ ;  /* 0x0000003f3f3ff290 */ /* 0x000fe4000fffe03f */
[----:B------:R-:W1:Y:S04]  /*57e0*/  @!P0 LDS.128 R4, [R86+0x2400] ;  /* 0x0024000056048984 */ /* 0x000e680000000c00 */
[----:B-1----:R-:W-:Y:S01]  /*57f0*/  @!P0 STG.E.128 [R60.64+0x20], R4 ;  /* 0x000020043c008986 */ /* 0x002fe2000c101d0c */
        /* <DEDUP_REMOVED lines=15> */
[----:B-1----:R1:W-:Y:S02]  /*58f0*/  @!P0 STG.E.128 [R60.64+0xa0], R4 ;  /* 0x0000a0043c008986 */ /* 0x0023e4000c101d0c */
.L_x_372:
[----:B------:R-:W-:Y:S05]  /*5900*/  BSYNC B1 ;  /* 0x0000000000017941 */ /* 0x000fea0003800000 */
.L_x_367:
[----:B-1----:R-:W-:Y:S01]  /*5910*/  IMAD.WIDE.U32 R8, R39, 0x30, RZ ;  /* 0x0000003027087825 */ /* 0x002fe200078e00ff */
[-C--:B--2--5:R-:W-:Y:S01]  /*5920*/  IADD3 R3, -R103, R87.reuse, RZ ;  /* 0x0000005767037210 */ /* 0x0a4fe20007ffe1ff */
[----:B------:R-:W-:Y:S02]  /*5930*/  BSSY B0, `(.L_x_389) ;  /* 0x000004b000007945 */ /* 0x000fe40003800000 */
[----:B------:R-:W-:Y:S01]  /*5940*/  IMAD R2, R91, 0x30, RZ ;  /* 0x000000305b027824 */ /* 0x000fe200078e02ff */
[----:B------:R-:W-:Y:S03]  /*5950*/  IADD3 R4, P0, R140, R8, RZ ;  /* 0x000000088c047210 */ /* 0x000fe60007f1e0ff */
[----:B------:R-:W-:Y:S04]  /*5960*/  IMAD.IADD R11, R9, 0x1, R2 ;  /* 0x00000001090b7824 */ /* 0x000fe800078e0202 */
[----:B------:R-:W-:Y:S01]  /*5970*/  IMAD.X R2, R11, 0x1, R146, P0 ;  /* 0x000000010b027824 */ /* 0x000fe200000e0692 */
[C---:B------:R-:W-:Y:S11]  /*5980*/  ISETP.GE.AND P0, PT, R3.reuse, 0x21, PT ;  /* 0x000000210300780c */ /* 0x040ff60003f06270 */
[----:B------:R-:W-:Y:S02]  /*5990*/  @!UPT UIADD3 URZ, URZ, URZ, URZ ;  /* 0x0000003f3f3ff290 */ /* 0x000fe4000fffe03f */
[----:B------:R-:W-:Y:S05]  /*59a0*/  @P0 IADD3 R5, P1, R4, 0x20, RZ ;  /* 0x0000002004050810 */ /* 0x000fea0007f3e0ff */
[----:B------:R-:W-:Y:S01]  /*59b0*/  @P0 IMAD.X R10, RZ, RZ, R2, P1 ;  /* 0x000000ffff0a0224 */ /* 0x000fe200008e0602 */
[----:B------:R-:W-:Y:S11]  /*59c0*/  ISETP.GE.AND P1, PT, R3, 0x1, PT ;  /* 0x000000010300780c */ /* 0x000ff60003f26270 */
[----:B------:R-:W-:Y:S02]  /*59d0*/  @!UPT UIADD3 URZ, URZ, URZ, URZ ;  /* 0x0000003f3f3ff290 */ /* 0x000fe4000fffe03f */
[----:B------:R-:W-:Y:S01]  /*59e0*/  @P1 IMAD R6, R2, c[0x0][0x258], RZ ;  /* 0x0000960002061a24 */ /* 0x000fe200078e02ff */
[----:B------:R-:W-:Y:S01]  /*59f0*/  @P1 MOV R2, R98 ;  /* 0x0000006200021202 */ /* 0x000fe20000000f00 */
[----:B------:R-:W-:Y:S04]  /*5a00*/  @P1 IMAD.MOV.U32 R3, RZ, RZ, R102 ;  /* 0x000000ffff031224 */ /* 0x000fe800078e0066 */
[C---:B------:R-:W-:Y:S04]  /*5a10*/  @P1 IMAD.WIDE.U32 R2, R4.reuse, c[0x0][0x258], R2 ;  /* 0x0000960004021a25 */ /* 0x040fe800078e0002 */
[----:B------:R-:W-:Y:S01]  /*5a20*/  @P1 IMAD R4, R4, c[0x0][0x25c], R6 ;  /* 0x0000970004041a24 */ /* 0x000fe200078e0206 */
[C---:B------:R-:W-:Y:S04]  /*5a30*/  @P1 LEA R6, P2, R2.reuse, c[0x0][0x250], 0x1 ;  /* 0x0000940002061a11 */ /* 0x040fe800078408ff */
[----:B------:R-:W-:Y:S02]  /*5a40*/  @P1 IADD3 R4, R3, R4, RZ ;  /* 0x0000000403041210 */ /* 0x000fe40007ffe0ff */
[----:B------:R-:W-:Y:S02]  /*5a50*/  @P0 MOV R3, R102 ;  /* 0x0000006600030202 */ /* 0x000fe40000000f00 */
[----:B------:R-:W-:Y:S01]  /*5a60*/  @P1 LEA.HI.X R7, R2, c[0x0][0x254], R4, 0x1, P2 ;  /* 0x0000950002071a11 */ /* 0x000fe200010f0c04 */
[----:B------:R-:W-:Y:S02]  /*5a70*/  @P0 IMAD R4, R10, c[0x0][0x258], RZ ;  /* 0x000096000a040a24 */ /* 0x000fe400078e02ff */
[----:B------:R-:W-:Y:S02]  /*5a80*/  @P0 IMAD.MOV.U32 R2, RZ, RZ, R98 ;  /* 0x000000ffff020224 */ /* 0x000fe400078e0062 */
[----:B------:R-:W-:Y:S01]  /*5a90*/  @!PT LDS RZ, [RZ] ;  /* 0x00000000fffff984 */ /* 0x000fe20000000800 */
[----:B------:R-:W-:Y:S01]  /*5aa0*/  @!PT LDS RZ, [RZ] ;  /* 0x00000000fffff984 */ /* 0x000fe20000000800 */
[----:B------:R-:W-:Y:S01]  /*5ab0*/  @!PT LDS RZ, [RZ] ;  /* 0x00000000fffff984 */ /* 0x000fe20000000800 */
[----:B------:R1:W-:Y:S01]  /*5ac0*/  @P1 LDGSTS.E.BYPASS.LTC128B.128 [R84+0x1880], [R6.64], !P6 ;  /* 0x0188000006541fae */ /* 0x0003e2000f101d4c */
[C---:B------:R-:W-:Y:S02]  /*5ad0*/  @P0 IMAD R4, R5.reuse, c[0x0][0x25c], R4 ;  /* 0x0000970005040a24 */ /* 0x040fe400078e0204 */
[----:B------:R-:W-:Y:S01]  /*5ae0*/  @P0 IMAD.WIDE.U32 R2, R5, c[0x0][0x258], R2 ;  /* 0x0000960005020a25 */ /* 0x000fe200078e0002 */
[----:B------:R1:W-:Y:S04]  /*5af0*/  @P1 LDGSTS.E.BYPASS.LTC128B.128 [R84+0x2480], [R6.64+0x40], !P5 ;  /* 0x0248004006541fae */ /* 0x0003e8000e901d4c */
[----:B------:R1:W-:Y:S01]  /*5b00*/  @P1 LDGSTS.E.BYPASS.LTC128B.128 [R84+0x3080], [R6.64+0x80], !P4 ;  /* 0x0308008006541fae */ /* 0x0003e2000e101d4c */
[----:B------:R-:W-:Y:S02]  /*5b10*/  @P0 IADD3 R3, R3, R4, RZ ;  /* 0x0000000403030210 */ /* 0x000fe40007ffe0ff */
[C---:B------:R-:W-:Y:S04]  /*5b20*/  @P0 LEA R4, P2, R2.reuse, c[0x0][0x250], 0x1 ;  /* 0x0000940002040a11 */ /* 0x040fe800078408ff */
[----:B------:R-:W-:Y:S05]  /*5b30*/  @P0 LEA.HI.X R5, R2, c[0x0][0x254], R3, 0x1, P2 ;  /* 0x0000950002050a11 */ /* 0x000fea00010f0c03 */
[----:B------:R1:W-:Y:S04]  /*5b40*/  @P0 LDGSTS.E.BYPASS.LTC128B.128 [R84+0x2080], [R4.64], !P6 ;  /* 0x0208000004540fae */ /* 0x0003e8000f101d4c */
        /* <DEDUP_REMOVED lines=8> */
[----:B------:R-:W-:Y:S02]  /*5bd0*/  IMAD.MOV.U32 R4, RZ, RZ, R114 ;  /* 0x000000ffff047224 */ /* 0x000fe400078e0072 */
[----:B------:R-:W-:Y:S02]  /*5be0*/  IMAD.MOV.U32 R5, RZ, RZ, R132 ;  /* 0x000000ffff057224 */ /* 0x000fe400078e0084 */
[----:B------:R-:W-:Y:S02]  /*5bf0*/  IMAD.X R3, R11, 0x1, R142, P0 ;  /* 0x000000010b037824 */ /* 0x000fe400000e068e */
[C---:B------:R-:W-:Y:S04]  /*5c00*/  IMAD.WIDE.U32 R4, R2.reuse, c[0x0][0x208], R4 ;  /* 0x0000820002047a25 */ /* 0x040fe800078e0004 */
[----:B------:R-:W-:Y:S04]  /*5c10*/  IMAD R3, R3, c[0x0][0x208], RZ ;  /* 0x0000820003037a24 */ /* 0x000fe800078e02ff */
[----:B------:R-:W-:Y:S04]  /*5c20*/  IMAD R2, R2, c[0x0][0x20c], R3 ;  /* 0x0000830002027a24 */ /* 0x000fe800078e0203 */
[----:B------:R-:W-:Y:S01]  /*5c30*/  IMAD.IADD R3, R5, 0x1, R2 ;  /* 0x0000000105037824 */ /* 0x000fe200078e0202 */
[C---:B------:R-:W-:Y:S04]  /*5c40*/  LEA R2, P0, R4.reuse, c[0x0][0x1f8], 0x1 ;  /* 0x00007e0004027a11 */ /* 0x040fe800078008ff */
[----:B------:R-:W-:Y:S02]  /*5c50*/  LEA.HI.X R3, R4, c[0x0][0x1fc], R3, 0x1, P0 ;  /* 0x00007f0004037a11 */ /* 0x000fe400000f0c03 */
[----:B------:R-:W-:Y:S11]  /*5c60*/  ISETP.GE.AND P0, PT, R24, c[0x0][0x1d4], PT ;  /* 0x0000750018007a0c */ /* 0x000ff60003f06270 */
[----:B------:R-:W-:Y:S02]  /*5c70*/  @!UPT UIADD3 URZ, URZ, URZ, URZ ;  /* 0x0000003f3f3ff290 */ /* 0x000fe4000fffe03f */
[----:B------:R-:W1:Y:S04]  /*5c80*/  @!P0 LDS.128 R4, [R85] ;  /* 0x0000000055048984 */ /* 0x000e680000000c00 */
[----:B-1----:R-:W-:Y:S01]  /*5c90*/  @!P0 STG.E.128 [R2.64], R4 ;  /* 0x0000000402008986 */ /* 0x002fe2000c101d0c */
[----:B------:R-:W-:Y:S11]  /*5ca0*/  ISETP.GE.AND P0, PT, R26, c[0x0][0x1d4], PT ;  /* 0x000075001a007a0c */ /* 0x000ff60003f06270 */
[----:B------:R-:W-:Y:S02]  /*5cb0*/  @!UPT UIADD3 URZ, URZ, URZ, URZ ;  /* 0x0000003f3f3ff290 */ /* 0x000fe4000fffe03f */
[----:B------:R-:W1:Y:S04]  /*5cc0*/  @!P0 LDS.128 R4, [R86] ;  /* 0x0000000056048984 */ /* 0x000e680000000c00 */
        /* <DEDUP_REMOVED lines=17> */
.L_x_390:
[----:B-1----:R-:W-:Y:S05]  /*5de0*/  BSYNC B0 ;  /* 0x0000000000007941 */ /* 0x002fea0003800000 */
.L_x_389:
[----:B------:R-:W-:Y:S11]  /*5df0*/  ISETP.GT.AND P3, PT, R39, R141, PT ;  /* 0x0000008d2700720c */ /* 0x000ff60003f64270 */
[----:B------:R-:W-:Y:S02]  /*5e00*/  @!UPT UIADD3 URZ, URZ, URZ, URZ ;  /* 0x0000003f3f3ff290 */ /* 0x000fe4000fffe03f */
[----:B------:R-:W-:-:S05]  /*5e10*/  @!P3 BRA `(.L_x_391) ;  /* 0x000001900000b947 */ /* 0x000fca0003800000 */
[----:B------:R-:W-:Y:S01]  /*5e20*/  IADD3 R4, R39, -0x1, RZ ;  /* 0xffffffff27047810 */ /* 0x000fe20007ffe0ff */
[----:B------:R-:W-:Y:S01]  /*5e30*/  IMAD.MOV.U32 R2, RZ, RZ, R116 ;  /* 0x000000ffff027224 */ /* 0x000fe200078e0074 */
[----:B------:R-:W-:Y:S01]  /*5e40*/  ISETP.GE.AND P1, PT, R96, 0x1, PT ;  /* 0x000000016000780c */ /* 0x000fe20003f26270 */
[----:B------:R-:W-:Y:S01]  /*5e50*/  IMAD.MOV.U32 R3, RZ, RZ, R107 ;  /* 0x000000ffff037224 */ /* 0x000fe200078e006b */
[----:B------:R-:W-:Y:S01]  /*5e60*/  SHF.R.S32.HI R6, RZ, 0x1f, R4 ;  /* 0x0000001fff067819 */ /* 0x000fe20000011404 */
[C---:B------:R-:W-:Y:S02]  /*5e70*/  IMAD R5, R4.reuse, UR7, RZ ;  /* 0x0000000704057c24 */ /* 0x040fe4000f8e02ff */
[----:B------:R-:W-:Y:S04]  /*5e80*/  IMAD.WIDE.U32 R2, R4, UR8, R2 ;  /* 0x0000000804027c25 */ /* 0x000fe8000f8e0002 */
[----:B------:R-:W-:Y:S04]  /*5e90*/  IMAD R4, R6, UR8, R5 ;  /* 0x0000000806047c24 */ /* 0x000fe8000f8e0205 */
[----:B------:R-:W-:Y:S01]  /*5ea0*/  IMAD.IADD R3, R3, 0x1, R4 ;  /* 0x0000000103037824 */ /* 0x000fe200078e0204 */
[C---:B------:R-:W-:Y:S04]  /*5eb0*/  @P1 LEA R4, P0, R2.reuse, c[0x0][0x220], 0x1 ;  /* 0x0000880002041a11 */ /* 0x040fe800078008ff */
[----:B------:R-:W-:Y:S02]  /*5ec0*/  @P1 LEA.HI.X R5, R2, c[0x0][0x224], R3, 0x1, P0 ;  /* 0x0000890002051a11 */ /* 0x000fe400000f0c03 */
[----:B------:R-:W-:Y:S03]  /*5ed0*/  ISETP.GE.AND P0, PT, R96, 0x21, PT ;  /* 0x000000216000780c */ /* 0x000fe60003f06270 */
[----:B------:R-:W-:Y:S01]  /*5ee0*/  @!PT LDS RZ, [RZ] ;  /* 0x00000000fffff984 */ /* 0x000fe20000000800 */
[----:B------:R-:W-:Y:S01]  /*5ef0*/  @!PT LDS RZ, [RZ] ;  /* 0x00000000fffff984 */ /* 0x000fe20000000800 */
[----:B------:R-:W-:Y:S01]  /*5f00*/  @!PT LDS RZ, [RZ] ;  /* 0x00000000fffff984 */ /* 0x000fe20000000800 */
[----:B------:R1:W-:Y:S04]  /*5f10*/  @P1 LDGSTS.E.BYPASS.LTC128B.128 [R84+0x3c80], [R4.64], !P6 ;  /* 0x03c8000004541fae */ /* 0x0003e8000f101d4c */
[----:B------:R1:W-:Y:S04]  /*5f20*/  @P1 LDGSTS.E.BYPASS.LTC128B.128 [R84+0x4880], [R4.64+0x40], !P5 ;  /* 0x0488004004541fae */ /* 0x0003e8000e901d4c */
[----:B------:R1:W-:Y:S02]  /*5f30*/  @P1 LDGSTS.E.BYPASS.LTC128B.128 [R84+0x5480], [R4.64+0x80], !P4 ;  /* 0x0548008004541fae */ /* 0x0003e4000e101d4c */
[----:B------:R-:W-:Y:S04]  /*5f40*/  @P0 IADD3 R6, P2, R2, UR11, RZ ;  /* 0x0000000b02060c10 */ /* 0x000fe8000ff5e0ff */
[----:B------:R-:W-:Y:S02]  /*5f50*/  @P0 IADD3.X R3, R3, UR10, RZ, P2, !PT ;  /* 0x0000000a03030c10 */ /* 0x000fe400097fe4ff */
[C---:B------:R-:W-:Y:S04]  /*5f60*/  @P0 LEA R2, P2, R6.reuse, c[0x0][0x220], 0x1 ;  /* 0x0000880006020a11 */ /* 0x040fe800078408ff */
[----:B------:R-:W-:Y:S05]  /*5f70*/  @P0 LEA.HI.X R3, R6, c[0x0][0x224], R3, 0x1, P2 ;  /* 0x0000890006030a11 */ /* 0x000fea00010f0c03 */
[----:B------:R1:W-:Y:S04]  /*5f80*/  @P0 LDGSTS.E.BYPASS.LTC128B.128 [R84+0x4480], [R2.64], !P6 ;  /* 0x0448000002540fae */ /* 0x0003e8000f101d4c */
[----:B------:R1:W-:Y:S04]  /*5f90*/  @P0 LDGSTS.E.BYPASS.LTC128B.128 [R84+0x5080], [R2.64+0x40], !P5 ;  /* 0x0508004002540fae */ /* 0x0003e8000e901d4c */
[----:B------:R1:W-:Y:S02]  /*5fa0*/  @P0 LDGSTS.E.BYPASS.LTC128B.128 [R84+0x5c80], [R2.64+0x80], !P4 ;  /* 0x05c8008002540fae */ /* 0x0003e4000e101d4c */
.L_x_391:
[----:B------:R-:W0:Y:S01]  /*5fb0*/  LDGDEPBAR ;  /* 0x00000000000079af */ /* 0x000e220000000000 */
[----:B------:R-:W-:Y:S01]  /*5fc0*/  IADD3 R39, R39, -0x1, RZ ;  /* 0xffffffff27277810 */ /* 0x000fe20007ffe0ff */
[----:B------:R-:W-:-:S05]  /*5fd0*/  @P3 BRA `(.L_x_392) ;  /* 0xffffbfa000003947 */ /* 0x000fca000383ffff */
[----:B------:R-:W-:Y:S06]  /*5fe0*/  BAR.SYNC.DEFER_BLOCKING 0x0 ;  /* 0x0000000000007b1d */ /* 0x000fec0000010000 */
.L_x_366:
[----:B------:R-:W-:Y:S02]  /*5ff0*/  IMAD.MOV.U32 R0, RZ, RZ, c[0x0][0x2c4] ;  /* 0x0000b100ff007624 */ /* 0x000fe400078e00ff */
[----:B------:R-:W-:-:S02]  /*6000*/  IMAD.MOV.U32 R250, RZ, RZ, c[0x0][0x32c] ;  /* 0x0000cb00fffa7624 */ /* 0x000fc400078e00ff */
[----:B------:R-:W-:Y:S01]  /*6010*/  IMAD.IADD R6, R148, 0x1, R150 ;  /* 0x0000000194067824 */ /* 0x000fe200078e0296 */
[----:B------:R-:W-:Y:S02]  /*6020*/  ISETP.NE.AND P6, PT, R0, 0x1, PT ;  /* 0x000000010000780c */ /* 0x000fe40003fc5270 */
[----:B------:R-:W-:Y:S02]  /*6030*/  IADD3 R0, R196, 0x7f, RZ ;  /* 0x0000007fc4007810 */ /* 0x000fe40007ffe0ff */
[----:B------:R-:W-:-:S09]  /*6040*/  ISETP.GE.AND P5, PT, R250, 0x1, PT ;  /* 0x00000001fa00780c */ /* 0x000fd20003fa6270 */
[----:B-1----:R-:W-:-:S05]  /*6050*/  @P6 IMAD.HI.U32 R2, R0, c[0x0][0x2c8], RZ ;  /* 0x0000b20000026a27 */ /* 0x002fca00078e00ff */
[----:B------:R-:W-:-:S05]  /*6060*/  @P6 SHF.R.U32.HI R0, RZ, c[0x0][0x2cc], R2 ;  /* 0x0000b300ff006a19 */ /* 0x000fca0000011602 */
[----:B------:R-:W-:-:S05]  /*6070*/  IMAD.IADD R0, R151, 0x1, R0 ;  /* 0x0000000197007824 */ /* 0x000fca00078e0200 */
[----:B------:R-:W-:Y:S01]  /*6080*/  IADD3 R3, R0, c[0x0][0x328], RZ ;  /* 0x0000ca0000037a10 */ /* 0x000fe20007ffe0ff */
[----:B------:R-:W-:Y:S05]  /*6090*/  @!P5 BRA `(.L_x_393) ;  /* 0x000000f00000d947 */ /* 0x000fea0003800000 */
[C---:B------:R-:W-:Y:S01]  /*60a0*/  ISETP.GT.AND P0, PT, R0.reuse, RZ, PT ;  /* 0x000000ff0000720c */ /* 0x040fe20003f04270 */
        /* <DEDUP_REMOVED lines=9> */
.L_x_394:
[----:B------:R-:W-:-:S13]  /*6140*/  ISETP.NE.AND P0, PT, R4, 0x1, PT ;  /* 0x000000010400780c */ /* 0x000fda0003f05270 */
[----:B------:R-:W-:-:S05]  /*6150*/  @P0 IMAD.HI.U32 R0, R2, c[0x0][0x330], RZ ;  /* 0x0000cc0002000a27 */ /* 0x000fca00078e00ff */
[----:B------:R-:W-:-:S05]  /*6160*/  @P0 SHF.R.U32.HI R2, RZ, c[0x0][0x334], R0 ;  /* 0x0000cd00ff020a19 */ /* 0x000fca0000011600 */
.L_x_395:
[----:B------:R-:W-:-:S05]  /*6170*/  IMAD R2, R2, R4, c[0x0][0x32c] ;  /* 0x0000cb0002027624 */ /* 0x000fca00078e0204 */
[----:B------:R-:W-:-:S04]  /*6180*/  IMNMX R3, R3, R2, PT ;  /* 0x0000000203037217 */ /* 0x000fc80003800200 */
.L_x_393:
[----:B------:R-:W-:Y:S01]  /*6190*/  IADD3 R3, R3, 0x2f, RZ ;  /* 0x0000002f03037810 */ /* 0x000fe20007ffe0ff */
[----:B------:R-:W-:-:S04]  /*61a0*/  @P6 IMAD.HI.U32 R2, R196, c[0x0][0x2c8], RZ ;  /* 0x0000b200c4026a27 */ /* 0x000fc800078e00ff */
[----:B------:R-:W-:-:S04]  /*61b0*/  IMAD.HI R3, R3, 0x2aaaaaab, RZ ;  /* 0x2aaaaaab03037827 */ /* 0x000fc800078e02ff */
[----:B------:R-:W-:Y:S01]  /*61c0*/  IMAD.MOV.U32 R0, RZ, RZ, R196 ;  /* 0x000000ffff007224 */ /* 0x000fe200078e00c4 */
[----:B------:R-:W-:Y:S02]  /*61d0*/  @P6 SHF.R.U32.HI R0, RZ, c[0x0][0x2cc], R2 ;  /* 0x0000b300ff006a19 */ /* 0x000fe40000011602 */
[----:B------:R-:W-:-:S03]  /*61e0*/  SHF.R.U32.HI R2, RZ, 0x1f, R3 ;  /* 0x0000001fff027819 */ /* 0x000fc60000011603 */
[----:B------:R-:W-:Y:S01]  /*61f0*/  IMAD.IADD R0, R240, 0x1, R0 ;  /* 0x00000001f0007824 */ /* 0x000fe200078e0200 */
[----:B------:R-:W-:-:S04]  /*6200*/  LEA.HI.SX32 R2, R3, R2, 0x1d ;  /* 0x0000000203027211 */ /* 0x000fc800078feaff */
[----:B------:R-:W-:Y:S02]  /*6210*/  IADD3 R3, R0, -c[0x0][0x324], RZ ;  /* 0x8000c90000037a10 */ /* 0x000fe40007ffe0ff */
[----:B------:R-:W-:Y:S01]  /*6220*/  IMNMX R239, R2, R152, PT ;  /* 0x0000009802ef7217 */ /* 0x000fe20003800200 */
        /* <DEDUP_REMOVED lines=10> */
.L_x_397:
[----:B------:R-:W-:-:S04]  /*62d0*/  MOV R2, c[0x0][0x32c] ;  /* 0x0000cb0000027a02 */ /* 0x000fc80000000f00 */
[----:B------:R-:W-:-:S13]  /*62e0*/  ISETP.NE.AND P0, PT, R2, 0x1, PT ;  /* 0x000000010200780c */ /* 0x000fda0003f05270 */
[----:B------:R-:W-:-:S05]  /*62f0*/  @P0 IMAD.HI.U32 R2, R0, c[0x0][0x330], RZ ;  /* 0x0000cc0000020a27 */ /* 0x000fca00078e00ff */
[----:B------:R-:W-:-:S05]  /*6300*/  @P0 SHF.R.U32.HI R0, RZ, c[0x0][0x334], R2 ;  /* 0x0000cd00ff000a19 */ /* 0x000fca0000011602 */
.L_x_398:
[----:B------:R-:W-:-:S05]  /*6310*/  IMAD R0, R0, c[0x0][0x32c], RZ ;  /* 0x0000cb0000007a24 */ /* 0x000fca00078e02ff */
[----:B------:R-:W-:-:S05]  /*6320*/  IMNMX R3, R3, R0, !PT ;  /* 0x0000000003037217 */ /* 0x000fca0007800200 */
.L_x_396:
        /* <DEDUP_REMOVED lines=11> */
[----:B------:R-:W-:Y:S01]  /*63e0*/  MOV R90, RZ ;  /* 0x000000ff005a7202 */ /* 0x000fe20000000f00 */
[----:B------:R-:W-:Y:S01]  /*63f0*/  CS2R R86, SRZ ;  /* 0x0000000000567805 */ /* 0x000fe2000001ff00 */
[----:B------:R-:W-:Y:S01]  /*6400*/  IMNMX R241, RZ, R0, !PT ;  /* 0x00000000fff17217 */ /* 0x000fe20007800200 */
[----:B------:R-:W-:Y:S01]  /*6410*/  CS2R R84, SRZ ;  /* 0x0000000000547805 */ /* 0x000fe2000001ff00 */
[----:B------:R-:W-:Y:S01]  /*6420*/  CS2R R14, SRZ ;  /* 0x00000000000e7805 */ /* 0x000fe2000001ff00 */
[----:B------:R-:W-:Y:S01]  /*6430*/  IMAD.MOV.U32 R78, RZ, RZ, RZ ;  /* 0x000000ffff4e7224 */ /* 0x000fe200078e00ff */
[----:B------:R-:W-:Y:S01]  /*6440*/  ISETP.GT.AND P0, PT, R239, R241, PT ;  /* 0x000000f1ef00720c */ /* 0x000fe20003f04270 */
[----:B------:R1:W-:Y:S01]  /*6450*/  STL [R1+0x48], R241 ;  /* 0x000048f101007387 */ /* 0x0003e20000100800 */
        /* <DEDUP_REMOVED lines=57> */
[----:B-1----:R-:W2:Y:S01]  /*67f0*/  LDL R48, [R1+0x64] ;  /* 0x0000640001307983 */ /* 0x002ea20000100800 */
[----:B------:R-:W-:-:S03]  /*6800*/  ISETP.NE.U32.AND P0, PT, RZ, c[0x0][0x340], PT ;  /* 0x0000d000ff007a0c */ /* 0x000fc60003f05070 */
[----:B------:R-:W3:Y:S01]  /*6810*/  LDL.LU R29, [R1+0x20] ;  /* 0x00002000011d7983 */ /* 0x000ee20000300800 */
[----:B------:R-:W-:-:S03]  /*6820*/  ISETP.NE.AND.EX P1, PT, RZ, c[0x0][0x344], PT, P0 ;  /* 0x0000d100ff007a0c */ /* 0x000fc60003f25300 */
[----:B------:R-:W4:Y:S04]  /*6830*/  LDL R129, [R1+0x24] ;  /* 0x0000240001817983 */ /* 0x000f280000100800 */
[----:B------:R-:W1:Y:S06]  /*6840*/  S2R R131, SR_TID.X ;  /* 0x0000000000837919 */ /* 0x000e6c0000002100 */
[----:B------:R-:W-:Y:S01]  /*6850*/  @P1 IMAD.MOV.U32 R2, RZ, RZ, 0x4 ;  /* 0x00000004ff021424 */ /* 0x000fe200078e00ff */
[----:B------:R-:W1:Y:S01]  /*6860*/  S2R R5, SR_CTAID.Y ;  /* 0x0000000000057919 */ /* 0x000e620000002600 */
[----:B------:R-:W-:-:S03]  /*6870*/  SHF.R.S32.HI R0, RZ, 0x1f, R149 ;  /* 0x0000001fff007819 */ /* 0x000fc60000011495 */
[----:B------:R-:W2:Y:S02]  /*6880*/  S2R R49, SR_CTAID.Y ;  /* 0x0000000000317919 */ /* 0x000ea40000002600 */
[----:B------:R-:W-:Y:S01]  /*6890*/  IMAD R0, R0, c[0x0][0x178], RZ ;  /* 0x00005e0000007a24 */ /* 0x000fe200078e02ff */
[----:B-1----:R-:W-:-:S04]  /*68a0*/  SHF.R.S32.HI R11, RZ, 0x1f, R131 ;  /* 0x0000001fff0b7819 */ /* 0x002fc80000011483 */
[CC--:B------:R-:W-:Y:S02]  /*68b0*/  LEA.HI R109, R11.reuse, R131.reuse, RZ, 0x3 ;  /* 0x000000830b6d7211 */ /* 0x0c0fe400078f18ff */
[----:B------:R-:W-:Y:S02]  /*68c0*/  LEA.HI R10, R11, R131, RZ, 0x2 ;  /* 0x000000830b0a7211 */ /* 0x000fe400078f10ff */
[----:B------:R-:W-:Y:S01]  /*68d0*/  SHF.R.S32.HI R107, RZ, 0x3, R109 ;  /* 0x00000003ff6b7819 */ /* 0x000fe2000001146d */
[----:B------:R-:W-:-:S04]  /*68e0*/  IMAD R4, R149, c[0x0][0x17c], R0 ;  /* 0x00005f0095047a24 */ /* 0x000fc800078e0200 */
[----:B------:R-:W-:Y:S01]  /*68f0*/  IMAD.SHL.U32 R0, R107, 0x40, RZ ;  /* 0x000000406b007824 */ /* 0x000fe200078e00ff */
[----:B------:R-:W-:Y:S02]  /*6900*/  SHF.R.S32.HI R52, RZ, 0x1f, R5 ;  /* 0x0000001fff347819 */ /* 0x000fe40000011405 */
[----:B------:R-:W-:Y:S02]  /*6910*/  SHF.R.S32.HI R132, RZ, 0x2, R10 ;  /* 0x00000002ff847819 */ /* 0x000fe4000001140a */
[----:B------:R-:W-:Y:S01]  /*6920*/  LOP3.LUT R0, R0, 0xc0, RZ, 0xc0, !PT ;  /* 0x000000c000007812 */ /* 0x000fe200078ec0ff */
[----:B--2---:R-:W-:-:S05]  /*6930*/  @P1 IMAD.WIDE R2, R48, R2, c[0x0][0x340] ;  /* 0x0000d00030021625 */ /* 0x004fca00078e0202 */
[----:B------:R1:W2:Y:S01]  /*6940*/  @P1 LDG.E R21, [R2.64] ;  /* 0x0000000c02151981 */ /* 0x0002a2000c1e1900 */
[----:B------:R-:W-:Y:S01]  /*6950*/  IMAD R5, R52, c[0x0][0x1b8], RZ ;  /* 0x00006e0034057a24 */ /* 0x000fe200078e02ff */
[----:B------:R-:W-:Y:S01]  /*6960*/  SHF.R.S32.HI R18, RZ, 0x1f, R48 ;  /* 0x0000001fff127819 */ /* 0x000fe20000011430 */
[----:B----4-:R-:W-:Y:S01]  /*6970*/  IMAD R32, R129, c[0x0][0x2c4], RZ ;  /* 0x0000b10081207a24 */ /* 0x010fe200078e02ff */
[----:B------:R-:W-:Y:S01]  /*6980*/  LEA.HI R124, R11, R131, RZ, 0x5 ;  /* 0x000000830b7c7211 */ /* 0x000fe200078f28ff */
[----:B------:R-:W-:Y:S01]  /*6990*/  BSSY B0, `(.L_x_400) ;  /* 0x000008a000007945 */ /* 0x000fe20003800000 */
[----:B---3--:R-:W-:Y:S02]  /*69a0*/  LOP3.LUT R29, R29, 0xfffffdff, RZ, 0xc0, !PT ;  /* 0xfffffdff1d1d7812 */ /* 0x008fe400078ec0ff */
[----:B------:R-:W-:Y:S02]  /*69b0*/  SHF.R.S32.HI R123, RZ, 0x5, R124 ;  /* 0x00000005ff7b7819 */ /* 0x000fe4000001147c */
[----:B-1----:R-:W-:-:S05]  /*69c0*/  LOP3.LUT R2, R10, 0xfffffffc, RZ, 0xc0, !PT ;  /* 0xfffffffc0a027812 */ /* 0x002fca00078ec0ff */
[----:B------:R-:W-:Y:S02]  /*69d0*/  IMAD.IADD R120, R131, 0x1, -R2 ;  /* 0x0000000183787824 */ /* 0x000fe400078e0a02 */
[----:B------:R-:W-:-:S03]  /*69e0*/  IMAD.WIDE.U32 R2, R149, c[0x0][0x178], RZ ;  /* 0x00005e0095027a25 */ /* 0x000fc600078e00ff */
[C---:B------:R-:W-:Y:S01]  /*69f0*/  LEA R8, R120.reuse, R132, 0x5 ;  /* 0x0000008478087211 */ /* 0x040fe200078e28ff */
[----:B------:R-:W-:Y:S02]  /*6a00*/  IMAD.SHL.U32 R12, R120, 0x8, RZ ;  /* 0x00000008780c7824 */ /* 0x000fe400078e00ff */
[----:B------:R-:W-:Y:S02]  /*6a10*/  IMAD.IADD R3, R3, 0x1, R4 ;  /* 0x0000000103037824 */ /* 0x000fe400078e0204 */
[----:B------:R-:W-:Y:S01]  /*6a20*/  IMAD.IADD R8, R196, 0x1, R8 ;  /* 0x00000001c4087824 */ /* 0x000fe200078e0208 */
[----:B------:R-:W-:Y:S01]  /*6a30*/  LOP3.LUT R4, R0, 0x18, R12, 0xf8, !PT ;  /* 0x0000001800047812 */ /* 0x000fe200078ef80c */
[----:B------:R-:W-:Y:S01]  /*6a40*/  IMAD.WIDE.U32 R2, R49, c[0x0][0x1b8], R2 ;  /* 0x00006e0031027a25 */ /* 0x000fe200078e0002 */
[----:B------:R-:W-:Y:S02]  /*6a50*/  SHF.R.U32.HI R0, RZ, 0x3, R0 ;  /* 0x00000003ff007819 */ /* 0x000fe40000011600 */
[----:B------:R-:W-:-:S02]  /*6a60*/  IADD3 R7, R12, 0x40, RZ ;  /* 0x000000400c077810 */ /* 0x000fc40007ffe0ff */
[----:B------:R-:W-:Y:S01]  /*6a70*/  LOP3.LUT R9, R4, R0, RZ, 0x3c, !PT ;  /* 0x0000000004097212 */ /* 0x000fe200078e3cff */
[----:B------:R-:W-:Y:S01]  /*6a80*/  IMAD R4, R49, c[0x0][0x1bc], R5 ;  /* 0x00006f0031047a24 */ /* 0x000fe200078e0205 */
[----:B------:R-:W-:Y:S02]  /*6a90*/  SHF.R.S32.HI R5, RZ, 0x1f, R6 ;  /* 0x0000001fff057819 */ /* 0x000fe40000011406 */
[----:B------:R-:W-:Y:S01]  /*6aa0*/  IADD3 R0, P0, R132, R6, RZ ;  /* 0x0000000684007210 */ /* 0x000fe20007f1e0ff */
[----:B------:R-:W-:Y:S01]  /*6ab0*/  @P6 IMAD.HI.U32 R6, R8, c[0x0][0x2c8], RZ ;  /* 0x0000b20008066a27 */ /* 0x000fe200078e00ff */
[----:B------:R-:W-:Y:S02]  /*6ac0*/  ISETP.GE.AND P2, PT, R7, c[0x0][0x1d4], PT ;  /* 0x0000750007007a0c */ /* 0x000fe40003f46270 */
[----:B------:R-:W-:Y:S01]  /*6ad0*/  LEA.HI.X.SX32 R5, R132, R5, 0x1, P0 ;  /* 0x0000000584057211 */ /* 0x000fe200000f0eff */
[----:B------:R-:W-:Y:S01]  /*6ae0*/  IMAD.IADD R3, R3, 0x1, R4 ;  /* 0x0000000103037824 */ /* 0x000fe200078e0204 */
[----:B------:R-:W-:Y:S01]  /*6af0*/  ISETP.NE.U32.AND P0, PT, RZ, c[0x0][0x348], PT ;  /* 0x0000d200ff007a0c */ /* 0x000fe20003f05070 */
[----:B------:R-:W-:Y:S01]  /*6b00*/  IMAD.MOV.U32 R4, RZ, RZ, R8 ;  /* 0x000000ffff047224 */ /* 0x000fe200078e0008 */
[----:B------:R-:W-:Y:S01]  /*6b10*/  @P6 SHF.R.U32.HI R4, RZ, c[0x0][0x2cc], R6 ;  /* 0x0000b300ff046a19 */ /* 0x000fe20000011606 */
[----:B------:R-:W-:Y:S01]  /*6b20*/  IMAD R6, R5, c[0x0][0x1e0], RZ ;  /* 0x0000780005067a24 */ /* 0x000fe200078e02ff */
[----:B------:R-:W-:Y:S01]  /*6b30*/  LEA.HI R7, R11, R131, RZ, 0x4 ;  /* 0x000000830b077211 */ /* 0x000fe200078f20ff */
[----:B------:R-:W-:Y:S01]  /*6b40*/  IMAD R5, R5, c[0x0][0x208], RZ ;  /* 0x0000820005057a24 */ /* 0x000fe200078e02ff */
[----:B------:R-:W-:Y:S01]  /*6b50*/  ISETP.NE.AND.EX P0, PT, RZ, c[0x0][0x34c], PT, P0 ;  /* 0x0000d300ff007a0c */ /* 0x000fe20003f05300 */
[C---:B------:R-:W-:Y:S01]  /*6b60*/  IMAD R19, R0.reuse, c[0x0][0x1e4], R6 ;  /* 0x0000790000137a24 */ /* 0x040fe200078e0206 */
[----:B------:R-:W-:Y:S01]  /*6b70*/  SHF.R.S32.HI R13, RZ, 0x1f, R12 ;  /* 0x0000001fff0d7819 */ /* 0x000fe2000001140c */
[----:B------:R-:W-:Y:S01]  /*6b80*/  IMAD R20, R0, c[0x0][0x20c], R5 ;  /* 0x0000830000147a24 */ /* 0x000fe200078e0205 */
[----:B------:R-:W-:-:S02]  /*6b90*/  LOP3.LUT R6, R7, 0xfffffff0, RZ, 0xc0, !PT ;  /* 0xfffffff007067812 */ /* 0x000fc400078ec0ff */
[----:B------:R-:W-:Y:S01]  /*6ba0*/  SEL R7, R18, RZ, !P0 ;  /* 0x000000ff12077207 */ /* 0x000fe20004000000 */
[--C-:B------:R-:W-:Y:S01]  /*6bb0*/  IMAD.WIDE.U32 R16, R0, c[0x0][0x1e0], R12.reuse ;  /* 0x0000780000107a25 */ /* 0x100fe200078e000c */
[----:B------:R-:W-:Y:S02]  /*6bc0*/  LEA.HI R5, R10, R132, RZ, 0x1 ;  /* 0x000000840a057211 */ /* 0x000fe400078f08ff */
[----:B------:R-:W-:Y:S01]  /*6bd0*/  @P2 LOP3.LUT R29, R29, 0x200, RZ, 0xfc, !PT ;  /* 0x000002001d1d2812 */ /* 0x000fe200078efcff */
[----:B------:R-:W-:Y:S01]  /*6be0*/  IMAD.WIDE.U32 R14, R0, c[0x0][0x208], R12 ;  /* 0x00008200000e7a25 */ /* 0x000fe200078e000c */
[----:B------:R-:W-:Y:S02]  /*6bf0*/  SEL R0, R48, RZ, !P0 ;  /* 0x000000ff30007207 */ /* 0x000fe40004000000 */
[----:B------:R-:W-:Y:S01]  /*6c00*/  LOP3.LUT R5, R5, 0x7fffffe, RZ, 0xc0, !PT ;  /* 0x07fffffe05057812 */ /* 0x000fe200078ec0ff */
[----:B------:R-:W-:Y:S01]  /*6c10*/  IMAD.IADD R99, R131, 0x1, -R6 ;  /* 0x0000000183637824 */ /* 0x000fe200078e0a06 */
[----:B------:R-:W-:Y:S01]  /*6c20*/  ISETP.NE.U32.AND P0, PT, RZ, c[0x0][0x350], PT ;  /* 0x0000d400ff007a0c */ /* 0x000fe20003f05070 */
[----:B------:R-:W-:Y:S01]  /*6c30*/  IMAD R6, R7, c[0x0][0x1c0], RZ ;  /* 0x0000700007067a24 */ /* 0x000fe200078e02ff */
[----:B------:R-:W-:Y:S01]  /*6c40*/  IADD3 R5, R132, -R5, RZ ;  /* 0x8000000584057210 */ /* 0x000fe20007ffe0ff */
[----:B------:R-:W-:Y:S01]  /*6c50*/  IMAD.WIDE.U32 R2, R0, c[0x0][0x1c0], R2 ;  /* 0x0000700000027a25 */ /* 0x000fe200078e0002 */
[----:B------:R-:W-:-:S02]  /*6c60*/  LEA.HI R104, R99, R99, RZ, 0x1 ;  /* 0x0000006363687211 */ /* 0x000fc400078f08ff */
[----:B------:R-:W-:Y:S01]  /*6c70*/  LOP3.LUT R29, R29, 0xfffffeff, RZ, 0xc0, !PT ;  /* 0xfffffeff1d1d7812 */ /* 0x000fe200078ec0ff */
[----:B------:R-:W-:Y:S01]  /*6c80*/  IMAD R6, R0, c[0x0][0x1c4], R6 ;  /* 0x0000710000067a24 */ /* 0x000fe200078e0206 */
[--C-:B------:R-:W-:Y:S01]  /*6c90*/  SHF.R.S32.HI R0, RZ, 0x1f, R4.reuse ;  /* 0x0000001fff007819 */ /* 0x100fe20000011404 */
[----:B------:R-:W-:Y:S01]  /*6ca0*/  IMAD.MOV R10, RZ, RZ, -R4 ;  /* 0x000000ffff0a7224 */ /* 0x000fe200078e0a04 */
[--C-:B------:R-:W-:Y:S01]  /*6cb0*/  SHF.R.S32.HI R11, RZ, 0x1, R104.reuse ;  /* 0x00000001ff0b7819 */ /* 0x100fe20000011468 */
[----:B------:R-:W-:Y:S01]  /*6cc0*/  IMAD R5, R123, 0x8, R5 ;  /* 0x000000087b057824 */ /* 0x000fe200078e0205 */
[----:B------:R-:W-:Y:S01]  /*6cd0*/  SHF.R.S32.HI R7, RZ, 0x1f, R104 ;  /* 0x0000001fff077819 */ /* 0x000fe20000011468 */
[----:B------:R-:W-:Y:S02]  /*6ce0*/  IMAD R0, R0, c[0x0][0x1b0], RZ ;  /* 0x00006c0000007a24 */ /* 0x000fe400078e02ff */
[----:B------:R-:W-:Y:S01]  /*6cf0*/  IMAD R10, R10, c[0x0][0x2c4], R8 ;  /* 0x0000b1000a0a7a24 */ /* 0x000fe200078e0208 */
[----:B------:R-:W-:Y:S01]  /*6d00*/  MOV R8, R14 ;  /* 0x0000000e00087202 */ /* 0x000fe20000000f00 */
[----:B------:R-:W-:-:S02]  /*6d10*/  IMAD.IADD R3, R3, 0x1, R6 ;  /* 0x0000000103037824 */ /* 0x000fc400078e0206 */
[----:B------:R-:W-:Y:S01]  /*6d20*/  IMAD.U32 R222, R5, 0x20, R9 ;  /* 0x0000002005de7824 */ /* 0x000fe200078e0009 */
[----:B------:R-:W-:Y:S01]  /*6d30*/  LEA.HI R5, R7, R11, RZ, 0x2 ;  /* 0x0000000b07057211 */ /* 0x000fe200078f10ff */
[C---:B------:R-:W-:Y:S01]  /*6d40*/  IMAD R6, R4.reuse, c[0x0][0x1b4], R0 ;  /* 0x00006d0004067a24 */ /* 0x040fe200078e0200 */
[----:B------:R-:W-:Y:S01]  /*6d50*/  SHF.R.S32.HI R0, RZ, 0x1f, R10 ;  /* 0x0000001fff007819 */ /* 0x000fe2000001140a */
[----:B------:R-:W-:Y:S01]  /*6d60*/  IMAD.WIDE.U32 R2, R4, c[0x0][0x1b0], R2 ;  /* 0x00006c0004027a25 */ /* 0x000fe200078e0002 */
[----:B------:R-:W-:Y:S02]  /*6d70*/  LOP3.LUT R4, R5, 0xfffffffc, RZ, 0xc0, !PT ;  /* 0xfffffffc05047812 */ /* 0x000fe400078ec0ff */
[----:B------:R-:W-:Y:S01]  /*6d80*/  IADD3 R5, R17, R19, RZ ;  /* 0x0000001311057210 */ /* 0x000fe20007ffe0ff */
[----:B------:R-:W-:Y:S02]  /*6d90*/  IMAD R0, R0, c[0x0][0x1a8], RZ ;  /* 0x00006a0000007a24 */ /* 0x000fe400078e02ff */
[----:B------:R-:W-:-:S02]  /*6da0*/  IMAD.IADD R3, R3, 0x1, R6 ;  /* 0x0000000103037824 */ /* 0x000fc400078e0206 */
[----:B------:R-:W-:Y:S02]  /*6db0*/  IMAD.IADD R106, R11, 0x1, -R4 ;  /* 0x000000010b6a7824 */ /* 0x000fe400078e0a04 */
[----:B------:R-:W-:Y:S02]  /*6dc0*/  IMAD R14, R10, c[0x0][0x1ac], R0 ;  /* 0x00006b000a0e7a24 */ /* 0x000fe400078e0200 */
[----:B------:R-:W-:Y:S02]  /*6dd0*/  IMAD.IADD R9, R15, 0x1, R20 ;  /* 0x000000010f097824 */ /* 0x000fe400078e0214 */
[----:B------:R-:W-:Y:S02]  /*6de0*/  IMAD.MOV.U32 R4, RZ, RZ, R16 ;  /* 0x000000ffff047224 */ /* 0x000fe400078e0010 */
[C---:B------:R-:W-:Y:S02]  /*6df0*/  IMAD R6, R52.reuse, c[0x0][0x1e8], RZ ;  /* 0x00007a0034067a24 */ /* 0x040fe400078e02ff */
[----:B------:R-:W-:-:S02]  /*6e00*/  IMAD R0, R52, c[0x0][0x210], RZ ;  /* 0x0000840034007a24 */ /* 0x000fc400078e02ff */
[----:B------:R-:W-:-:S04]  /*6e10*/  IMAD.WIDE.U32 R10, R10, c[0x0][0x1a8], R2 ;  /* 0x00006a000a0a7a25 */ /* 0x000fc800078e0002 */
[C---:B------:R-:W-:Y:S02]  /*6e20*/  IMAD R6, R49.reuse, c[0x0][0x1ec], R6 ;  /* 0x00007b0031067a24 */ /* 0x040fe400078e0206 */
[C---:B------:R-:W-:Y:S02]  /*6e30*/  IMAD R0, R49.reuse, c[0x0][0x214], R0 ;  /* 0x0000850031007a24 */ /* 0x040fe400078e0200 */
[----:B------:R-:W-:-:S04]  /*6e40*/  IMAD.WIDE.U32 R4, R49, c[0x0][0x1e8], R4 ;  /* 0x00007a0031047a25 */ /* 0x000fc800078e0004 */
[----:B------:R-:W-:-:S04]  /*6e50*/  IMAD.WIDE.U32 R8, R49, c[0x0][0x210], R8 ;  /* 0x0000840031087a25 */ /* 0x000fc800078e0008 */
[----:B------:R-:W-:Y:S01]  /*6e60*/  IMAD.IADD R7, R6, 0x1, R5 ;  /* 0x0000000106077824 */ /* 0x000fe200078e0205 */
[----:B------:R-:W-:Y:S01]  /*6e70*/  IADD3 R5, R0, R9, RZ ;  /* 0x0000000900057210 */ /* 0x000fe20007ffe0ff */
[----:B------:R-:W-:Y:S02]  /*6e80*/  IMAD.IADD R9, R11, 0x1, R14 ;  /* 0x000000010b097824 */ /* 0x000fe400078e020e */
[----:B------:R-:W-:Y:S02]  /*6e90*/  IMAD.MOV.U32 R6, RZ, RZ, R4 ;  /* 0x000000ffff067224 */ /* 0x000fe400078e0004 */
[----:B------:R-:W-:Y:S02]  /*6ea0*/  IMAD.MOV.U32 R4, RZ, RZ, R8 ;  /* 0x000000ffff047224 */ /* 0x000fe400078e0008 */
[----:B------:R-:W-:Y:S02]  /*6eb0*/  IMAD.IADD R14, R196, 0x1, R132 ;  /* 0x00000001c40e7824 */ /* 0x000fe400078e0284 */
[----:B------:R-:W-:-:S03]  /*6ec0*/  IMAD.SHL.U32 R11, R120, 0x8, RZ ;  /* 0x00000008780b7824 */ /* 0x000fc600078e00ff */
[----:B------:R-:W-:Y:S02]  /*6ed0*/  ISETP.GE.AND P4, PT, R14, R32, PT ;  /* 0x000000200e00720c */ /* 0x000fe40003f86270 */
[----:B------:R-:W-:Y:S02]  /*6ee0*/  ISETP.GE.AND P3, PT, R11, c[0x0][0x198], PT ;  /* 0x000066000b007a0c */ /* 0x000fe40003f66270 */
[--C-:B--2---:R-:W-:Y:S01]  /*6ef0*/  @P1 SHF.R.S32.HI R3, RZ, 0x1f, R21.reuse ;  /* 0x0000001fff031819 */ /* 0x104fe20000011415 */
[----:B------:R-:W-:Y:S02]  /*6f00*/  @P1 IMAD.MOV.U32 R2, RZ, RZ, R21 ;  /* 0x000000ffff021224 */ /* 0x000fe400078e0015 */
[----:B------:R-:W-:Y:S02]  /*6f10*/  @!P1 IMAD.MOV.U32 R2, RZ, RZ, R48 ;  /* 0x000000ffff029224 */ /* 0x000fe400078e0030 */
[----:B------:R-:W-:Y:S01]  /*6f20*/  @!P1 IMAD.MOV.U32 R3, RZ, RZ, R18 ;  /* 0x000000ffff039224 */ /* 0x000fe200078e0012 */
[----:B------:R-:W-:-:S02]  /*6f30*/  ISETP.NE.AND.EX P1, PT, RZ, c[0x0][0x354], PT, P0 ;  /* 0x0000d500ff007a0c */ /* 0x000fc40003f25300 */
[----:B------:R-:W-:Y:S02]  /*6f40*/  LEA R16, P0, R10, c[0x0][0x160], 0x1 ;  /* 0x000058000a107a11 */ /* 0x000fe400078008ff */
[----:B------:R-:W-:Y:S02]  /*6f50*/  SEL R0, R3, RZ, !P1 ;  /* 0x000000ff03007207 */ /* 0x000fe40004800000 */
[----:B------:R-:W-:Y:S02]  /*6f60*/  SEL R2, R2, RZ, !P1 ;  /* 0x000000ff02027207 */ /* 0x000fe40004800000 */
[----:B------:R-:W-:Y:S01]  /*6f70*/  ISETP.GE.AND P1, PT, R12, c[0x0][0x1d4], PT ;  /* 0x000075000c007a0c */ /* 0x000fe20003f26270 */
[----:B------:R-:W-:Y:S01]  /*6f80*/  IMAD R3, R0, c[0x0][0x1f0], RZ ;  /* 0x00007c0000037a24 */ /* 0x000fe200078e02ff */
[----:B------:R-:W-:Y:S01]  /*6f90*/  LEA.HI.X R15, R10, c[0x0][0x164], R9, 0x1, P0 ;  /* 0x000059000a0f7a11 */ /* 0x000fe200000f0c09 */
[----:B------:R-:W-:Y:S01]  /*6fa0*/  IMAD R0, R0, c[0x0][0x218], RZ ;  /* 0x0000860000007a24 */ /* 0x000fe200078e02ff */
[----:B------:R-:W-:Y:S01]  /*6fb0*/  LOP3.LUT P0, RZ, R106, 0x2, RZ, 0xc0, !PT ;  /* 0x000000026aff7812 */ /* 0x000fe2000780c0ff */
[----:B------:R-:W-:Y:S01]  /*6fc0*/  IMAD R9, R2, c[0x0][0x1f4], R3 ;  /* 0x00007d0002097a24 */ /* 0x000fe200078e0203 */
[----:B------:R-:W-:Y:S01]  /*6fd0*/  IADD3 R3, R12, 0x20, RZ ;  /* 0x000000200c037810 */ /* 0x000fe20007ffe0ff */
[C---:B------:R-:W-:Y:S01]  /*6fe0*/  IMAD R8, R2.reuse, c[0x0][0x21c], R0 ;  /* 0x0000870002087a24 */ /* 0x040fe200078e0200 */
[----:B------:R-:W-:Y:S01]  /*6ff0*/  IADD3 R0, R11, 0x40, RZ ;  /* 0x000000400b007810 */ /* 0x000fe20007ffe0ff */
[----:B------:R-:W-:-:S03]  /*7000*/  IMAD.WIDE.U32 R248, R2, c[0x0][0x1f0], R6 ;  /* 0x00007c0002f87a25 */ /* 0x000fc600078e0006 */
[----:B------:R-:W-:Y:S01]  /*7010*/  ISETP.GE.AND P2, PT, R0, c[0x0][0x198], PT ;  /* 0x0000660000007a0c */ /* 0x000fe20003f46270 */
[----:B------:R-:W-:Y:S01]  /*7020*/  IMAD.WIDE.U32 R246, R2, c[0x0][0x218], R4 ;  /* 0x0000860002f67a25 */ /* 0x000fe200078e0004 */
[----:B------:R-:W-:Y:S01]  /*7030*/  MOV R2, 0x10 ;  /* 0x0000001000027802 */ /* 0x000fe20000000f00 */
[----:B------:R1:W-:Y:S01]  /*7040*/  STL.64 [R1+0x30], R248 ;  /* 0x000030f801007387 */ /* 0x0003e20000100a00 */
[----:B------:R-:W-:Y:S01]  /*7050*/  @P1 LOP3.LUT R29, R29, 0x100, RZ, 0xfc, !PT ;  /* 0x000001001d1d1812 */ /* 0x000fe200078efcff */
[----:B------:R-:W-:Y:S01]  /*7060*/  IMAD.IADD R21, R249, 0x1, R9 ;  /* 0x00000001f9157824 */ /* 0x000fe200078e0209 */
[----:B------:R-:W-:Y:S01]  /*7070*/  SEL R2, R2, 0xfffffff0, !P0 ;  /* 0xfffffff002027807 */ /* 0x000fe20004000000 */
[----:B------:R-:W-:Y:S01]  /*7080*/  IMAD.IADD R111, R247, 0x1, R8 ;  /* 0x00000001f76f7824 */ /* 0x000fe200078e0208 */
[----:B------:R-:W-:Y:S01]  /*7090*/  ISETP.GE.AND P0, PT, R3, c[0x0][0x1d4], PT ;  /* 0x0000750003007a0c */ /* 0x000fe20003f06270 */
[----:B------:R1:W-:Y:S01]  /*70a0*/  STL.64 [R1+0x40], R246 ;  /* 0x000040f601007387 */ /* 0x0003e20000100a00 */
[----:B------:R-:W-:-:S02]  /*70b0*/  LOP3.LUT R29, R29, 0xffffff7f, RZ, 0xc0, !PT ;  /* 0xffffff7f1d1d7812 */ /* 0x000fc400078ec0ff */
[----:B------:R-:W-:Y:S01]  /*70c0*/  ISETP.GE.AND P1, PT, R3, c[0x0][0x198], PT ;  /* 0x0000660003007a0c */ /* 0x000fe20003f26270 */
[----:B------:R1:W-:Y:S04]  /*70d0*/  STL [R1+0x2c], R21 ;  /* 0x00002c1501007387 */ /* 0x0003e80000100800 */
[----:B------:R1:W-:Y:S04]  /*70e0*/  STL [R1+0x3c], R111 ;  /* 0x00003c6f01007387 */ /* 0x0003e80000100800 */
[----:B------:R-:W-:Y:S01]  /*70f0*/  @P0 LOP3.LUT R29, R29, 0x80, RZ, 0xfc, !PT ;  /* 0x000000801d1d0812 */ /* 0x000fe200078efcff */
[----:B------:R1:W2:Y:S04]  /*7100*/  SHFL.IDX PT, R4, R16, RZ, 0x1c1f ;  /* 0x001c1fff10047589 */ /* 0x0002a800000e0000 */
[----:B------:R1:W-:Y:S04]  /*7110*/  STL [R1+0x20], R29 ;  /* 0x0000201d01007387 */ /* 0x0003e80000100800 */
[----:B------:R1:W3:Y:S01]  /*7120*/  SHFL.IDX PT, R5, R15, RZ, 0x1c1f ;  /* 0x001c1fff0f057589 */ /* 0x0002e200000e0000 */
[----:B------:R-:W-:Y:S05]  /*7130*/  @P4 BRA `(.L_x_401) ;  /* 0x000000f000004947 */ /* 0x000fea0003800000 */
[----:B------:R-:W-:Y:S02]  /*7140*/  SHF.R.S32.HI R8, RZ, 0x1f, R3 ;  /* 0x0000001fff087819 */ /* 0x000fe40000011403 */
[----:B------:R-:W-:-:S02]  /*7150*/  SHF.R.S32.HI R9, RZ, 0x1f, R0 ;  /* 0x0000001fff097819 */ /* 0x000fc40000011400 */
[----:B------:R-:W-:Y:S02]  /*7160*/  LEA.HI R8, R8, R3, RZ, 0x3 ;  /* 0x0000000308087211 */ /* 0x000fe400078f18ff */
[----:B------:R-:W-:Y:S02]  /*7170*/  LEA.HI R0, R9, R0, RZ, 0x3 ;  /* 0x0000000009007211 */ /* 0x000fe400078f18ff */
[C---:B--2---:R-:W-:Y:S02]  /*7180*/  LEA R6, P0, R11.reuse, R4, 0x1 ;  /* 0x000000040b067211 */ /* 0x044fe400078008ff */
        /* <DEDUP_REMOVED lines=10> */
.L_x_401:
[----:B------:R-:W-:Y:S05]  /*7230*/  BSYNC B0 ;  /* 0x0000000000007941 */ /* 0x000fea0003800000 */
.L_x_400:
[----:B--2---:R-:W-:Y:S01]  /*7240*/  IADD3 R0, R14, 0x20, RZ ;  /* 0x000000200e007810 */ /* 0x004fe20007ffe0ff */
        /* <DEDUP_REMOVED lines=21> */
.L_x_403:
[----:B------:R-:W-:Y:S05]  /*73a0*/  BSYNC B0 ;  /* 0x0000000000007941 */ /* 0x000fea0003800000 */
.L_x_402:
        /* <DEDUP_REMOVED lines=22> */
.L_x_405:
[----:B------:R-:W-:Y:S05]  /*7510*/  BSYNC B0 ;  /* 0x0000000000007941 */ /* 0x000fea0003800000 */
.L_x_404:
[----:B--2---:R-:W2:Y:S01]  /*7520*/  LDL R128, [R1+0x1c] ;  /* 0x00001c0001807983 */ /* 0x004ea20000100800 */
[----:B------:R-:W-:-:S03]  /*7530*/  IMAD.MOV.U32 R130, RZ, RZ, R29 ;  /* 0x000000ffff827224 */ /* 0x000fc600078e001d */
[----:B-1--4-:R-:W1:Y:S01]  /*7540*/  SHFL.IDX PT, R4, R16, 0x3, 0x1c1f ;  /* 0x007c1f0010047f89 */ /* 0x012e6200000e0000 */
[----:B------:R-:W-:Y:S01]  /*7550*/  IADD3 R0, R14, 0x60, RZ ;  /* 0x000000600e007810 */ /* 0x000fe20007ffe0ff */
[----:B------:R-:W-:Y:S02]  /*7560*/  IMAD.MOV.U32 R242, RZ, RZ, R20 ;  /* 0x000000fffff27224 */ /* 0x000fe400078e0014 */
[----:B------:R-:W4:Y:S01]  /*7570*/  SHFL.IDX PT, R5, R15, 0x3, 0x1c1f ;  /* 0x007c1f000f057f89 */ /* 0x000f2200000e0000 */
[----:B------:R-:W-:Y:S01]  /*7580*/  ISETP.GE.AND P0, PT, R0, R32, PT ;  /* 0x000000200000720c */ /* 0x000fe20003f06270 */
[----:B------:R-:W-:Y:S01]  /*7590*/  IMAD.MOV.U32 R243, RZ, RZ, R21 ;  /* 0x000000fffff37224 */ /* 0x000fe200078e0015 */
[----:B------:R-:W-:Y:S01]  /*75a0*/  IADD3 R121, R239, -0x1, RZ ;  /* 0xffffffffef797810 */ /* 0x000fe20007ffe0ff */
[----:B------:R-:W-:-:S10]  /*75b0*/  ULDC.64 UR4, c[0x0][0x1e0] ;  /* 0x0000780000047ab9 */ /* 0x000fd40000000a00 */
[----:B------:R-:W-:Y:S01]  /*75c0*/  @!P0 IMAD.SHL.U32 R8, R222, 0x2, RZ ;  /* 0x00000002de088824 */ /* 0x000fe200078e00ff */
[----:B-1----:R-:W-:-:S04]  /*75d0*/  @!P0 LEA R6, P4, R11, R4, 0x1 ;  /* 0x000000040b068211 */ /* 0x002fc800078808ff */
[----:B----4-:R-:W-:-:S05]  /*75e0*/  @!P0 LEA.HI.X R7, R11, R5, R13, 0x1, P4 ;  /* 0x000000050b078211 */ /* 0x010fca00020f0c0d */
[----:B------:R-:W-:Y:S01]  /*75f0*/  @!PT LDS RZ, [RZ] ;  /* 0x00000000fffff984 */ /* 0x000fe20000000800 */
[----:B------:R1:W-:Y:S01]  /*7600*/  @!P0 LDGSTS.E.BYPASS.LTC128B.128 [R8+0x7880], [R6.64], !P3 ;  /* 0x0788000006088fae */ /* 0x0003e2000d901d4c */
[----:B------:R-:W-:Y:S02]  /*7610*/  @!P0 IADD3 R0, R11, 0x40, RZ ;  /* 0x000000400b008810 */ /* 0x000fe40007ffe0ff */
[----:B-1----:R-:W-:-:S04]  /*7620*/  @!P0 SHF.R.S32.HI R6, RZ, 0x1f, R3 ;  /* 0x0000001fff068819 */ /* 0x002fc80000011403 */
[----:B------:R-:W-:-:S04]  /*7630*/  @!P0 LEA.HI R6, R6, R3, RZ, 0x3 ;  /* 0x0000000306068211 */ /* 0x000fc800078f18ff */
[----:B------:R-:W-:-:S05]  /*7640*/  @!P0 LOP3.LUT R6, R6, 0xfffffff8, RZ, 0xc0, !PT ;  /* 0xfffffff806068812 */ /* 0x000fca00078ec0ff */
[----:B------:R-:W-:-:S05]  /*7650*/  @!P0 IMAD.WIDE R6, R6, 0x2, R4 ;  /* 0x0000000206068825 */ /* 0x000fca00078e0204 */
[----:B------:R1:W-:Y:S01]  /*7660*/  @!P0 LDGSTS.E.BYPASS.LTC128B.128 [R8+0x9880], [R6.64], !P1 ;  /* 0x0988000006088fae */ /* 0x0003e2000c901d4c */
[----:B------:R-:W-:-:S04]  /*7670*/  @!P0 SHF.R.S32.HI R3, RZ, 0x1f, R0 ;  /* 0x0000001fff038819 */ /* 0x000fc80000011400 */
[----:B------:R-:W-:Y:S01]  /*7680*/  @!P0 LEA.HI R0, R3, R0, RZ, 0x3 ;  /* 0x0000000003008211 */ /* 0x000fe200078f18ff */
[----:B-1----:R-:W-:-:S04]  /*7690*/  IMAD.MOV.U32 R6, RZ, RZ, 0x30 ;  /* 0x00000030ff067424 */ /* 0x002fc800078e00ff */
[----:B------:R-:W-:Y:S01]  /*76a0*/  IMAD R116, R239, -0x30, R6 ;  /* 0xffffffd0ef747824 */ /* 0x000fe200078e0206 */
[----:B------:R-:W-:Y:S01]  /*76b0*/  @!P0 LOP3.LUT R0, R0, 0xfffffff8, RZ, 0xc0, !PT ;  /* 0xfffffff800008812 */ /* 0x000fe200078ec0ff */
[C---:B------:R-:W-:Y:S02]  /*76c0*/  IMAD R7, R6.reuse, c[0x0][0x1e4], RZ ;  /* 0x0000790006077a24 */ /* 0x040fe400078e02ff */
[----:B------:R-:W-:Y:S01]  /*76d0*/  IMAD.WIDE.U32 R126, R6, c[0x0][0x1e0], RZ ;  /* 0x00007800067e7a25 */ /* 0x000fe200078e00ff */
[----:B------:R-:W-:-:S03]  /*76e0*/  SHF.R.S32.HI R105, RZ, 0x1f, R121 ;  /* 0x0000001fff697819 */ /* 0x000fc60000011479 */
[----:B------:R-:W-:Y:S02]  /*76f0*/  IMAD.IADD R125, R127, 0x1, R7 ;  /* 0x000000017f7d7824 */ /* 0x000fe400078e0207 */
[----:B------:R-:W-:-:S04]  /*7700*/  @!P0 IMAD.WIDE R4, R0, 0x2, R4 ;  /* 0x0000000200048825 */ /* 0x000fc800078e0204 */
[----:B------:R-:W-:Y:S01]  /*7710*/  IMAD R0, R125, R121, RZ ;  /* 0x000000797d007224 */ /* 0x000fe200078e02ff */
[----:B------:R1:W-:Y:S01]  /*7720*/  @!P0 LDGSTS.E.BYPASS.LTC128B.128 [R8+0xb880], [R4.64], !P2 ;  /* 0x0b88000004088fae */ /* 0x0003e2000d101d4c */
[----:B------:R-:W-:Y:S02]  /*7730*/  IMAD.MOV.U32 R242, RZ, RZ, R248 ;  /* 0x000000fffff27224 */ /* 0x000fe400078e00f8 */
[-C--:B------:R-:W-:Y:S01]  /*7740*/  IMAD R0, R105, R126.reuse, R0 ;  /* 0x0000007e69007224 */ /* 0x080fe200078e0200 */
[----:B------:R-:W-:Y:S01]  /*7750*/  USHF.L.U32 UR6, UR4, 0x5, URZ ;  /* 0x0000000504067899 */ /* 0x000fe2000800063f */
[----:B------:R-:W0:Y:S01]  /*7760*/  LDGDEPBAR ;  /* 0x00000000000079af */ /* 0x000e220000000000 */
[----:B------:R-:W-:Y:S01]  /*7770*/  UMOV UR7, 0x5 ;  /* 0x0000000500077882 */ /* 0x000fe20000000000 */
[----:B-1----:R-:W-:-:S04]  /*7780*/  IMAD.WIDE.U32 R4, R121, R126, R242 ;  /* 0x0000007e79047225 */ /* 0x002fc800078e00f2 */
[----:B------:R-:W-:Y:S01]  /*7790*/  IMAD.IADD R0, R5, 0x1, R0 ;  /* 0x0000000105007824 */ /* 0x000fe200078e0200 */
[----:B------:R-:W-:Y:S01]  /*77a0*/  USHF.L.U64.HI UR7, UR4, UR7, UR5 ;  /* 0x0000000704077299 */ /* 0x000fe20008010205 */
[----:B------:R-:W-:Y:S01]  /*77b0*/  BAR.SYNC.DEFER_BLOCKING 0x0 ;  /* 0x0000000000007b1d */ /* 0x000fe20000010000 */
[C---:B------:R-:W-:Y:S02]  /*77c0*/  LOP3.LUT P3, RZ, R130.reuse, 0x80, RZ, 0xc0, !PT ;  /* 0x0000008082ff7812 */ /* 0x040fe4000786c0ff */
[----:B------:R-:W-:-:S03]  /*77d0*/  LOP3.LUT P4, RZ, R130, 0x200, RZ, 0xc0, !PT ;  /* 0x0000020082ff7812 */ /* 0x000fc6000788c0ff */
[----:B------:R1:W-:Y:S01]  /*77e0*/  STL.64 [R1+0x28], R242 ;  /* 0x000028f201007387 */ /* 0x0003e20000100a00 */
[----:B--2---:R-:W-:-:S05]  /*77f0*/  IMAD.IADD R122, R128, 0x1, R116 ;  /* 0x00000001807a7824 */ /* 0x004fca00078e0274 */
[----:B------:R-:W-:-:S05]  /*7800*/  IMNMX R3, R122, 0x30, PT ;  /* 0x000000307a037817 */ /* 0x000fca0003800200 */
[----:B------:R-:W-:-:S05]  /*7810*/  IMAD.IADD R3, R3, 0x1, -R132 ;  /* 0x0000000103037824 */ /* 0x000fca00078e0a84 */
[----:B------:R-:W-:-:S13]  /*7820*/  ISETP.GE.AND P1, PT, R3, 0x1, PT ;  /* 0x000000010300780c */ /* 0x000fda0003f26270 */
[----:B------:R-:W-:-:S04]  /*7830*/  @P1 LEA R6, P0, R4, c[0x0][0x1c8], 0x1 ;  /* 0x0000720004061a11 */ /* 0x000fc800078008ff */
[----:B------:R-:W-:Y:S02]  /*7840*/  @P1 LEA.HI.X R7, R4, c[0x0][0x1cc], R0, 0x1, P0 ;  /* 0x0000730004071a11 */ /* 0x000fe400000f0c00 */
[----:B------:R-:W-:-:S13]  /*7850*/  ISETP.GE.AND P0, PT, R3, 0x21, PT ;  /* 0x000000210300780c */ /* 0x000fda0003f06270 */
[----:B------:R-:W-:-:S04]  /*7860*/  @P0 IADD3 R5, P2, R4, UR6, RZ ;  /* 0x0000000604050c10 */ /* 0x000fc8000ff5e0ff */
[----:B------:R-:W-:Y:S02]  /*7870*/  @P0 IADD3.X R0, R0, UR7, RZ, P2, !PT ;  /* 0x0000000700000c10 */ /* 0x000fe400097fe4ff */
[----:B------:R-:W-:-:S04]  /*7880*/  @P0 LEA R4, P2, R5, c[0x0][0x1c8], 0x1 ;  /* 0x0000720005040a11 */ /* 0x000fc800078408ff */
[----:B------:R-:W-:Y:S02]  /*7890*/  @P0 LEA.HI.X R5, R5, c[0x0][0x1cc], R0, 0x1, P2 ;  /* 0x0000730005050a11 */ /* 0x000fe400010f0c00 */
[----:B------:R-:W-:Y:S01]  /*78a0*/  LOP3.LUT P2, RZ, R130, 0x100, RZ, 0xc0, !PT ;  /* 0x0000010082ff7812 */ /* 0x000fe2000784c0ff */
[C---:B------:R-:W-:Y:S02]  /*78b0*/  @P1 IMAD.SHL.U32 R3, R222.reuse, 0x2, RZ ;  /* 0x00000002de031824 */ /* 0x040fe400078e00ff */
[----:B------:R-:W-:-:S10]  /*78c0*/  @P0 IMAD.SHL.U32 R0, R222, 0x2, RZ ;  /* 0x00000002de000824 */ /* 0x000fd400078e00ff */
        /* <DEDUP_REMOVED lines=11> */
[----:B------:R-:W-:Y:S02]  /*7980*/  SEL R108, RZ, 0x1, P2 ;  /* 0x00000001ff6c7807 */ /* 0x000fe40001000000 */
[----:B--2---:R-:W-:-:S04]  /*7990*/  SHF.R.S32.HI R0, RZ, 0x1f, R131 ;  /* 0x0000001fff007819 */ /* 0x004fc80000011483 */
[----:B------:R-:W-:-:S04]  /*79a0*/  LEA.HI R0, R0, R131, RZ, 0x4 ;  /* 0x0000008300007211 */ /* 0x000fc800078f20ff */
[----:B------:R-:W-:Y:S01]  /*79b0*/  SHF.R.S32.HI R90, RZ, 0x4, R0 ;  /* 0x00000004ff5a7819 */ /* 0x000fe20000011400 */
[----:B------:R-:W-:Y:S05]  /*79c0*/  @P0 BRA `(.L_x_406) ;  /* 0x0000002000000947 */ /* 0x000fea0003800000 */
[----:B-1----:R-:W-:-:S04]  /*79d0*/  DEPBAR.LE SB0, 0x1 ;  /* 0x000080400000791a */ /* 0x002fc80000000000 */
[----:B------:R-:W-:Y:S05]  /*79e0*/  BRA `(.L_x_407) ;  /* 0x0000760000007947 */ /* 0x000fea0003800000 */
.L_x_406:
[----:B-1----:R-:W-:Y:S01]  /*79f0*/  ULDC.U8 UR4, c[0x0][0x298] ;  /* 0x0000a60000047ab9 */ /* 0x002fe20000000000 */
[----:B-----5:R-:W-:Y:S01]  /*7a00*/  SHF.R.S32.HI R0, RZ, 0x1f, R147 ;  /* 0x0000001fff007819 */ /* 0x020fe20000011493 */
[----:B------:R-:W-:Y:S01]  /*7a10*/  IMAD.WIDE.U32 R10, R147, c[0x0][0x280], RZ ;  /* 0x0000a000930a7a25 */ /* 0x000fe200078e00ff */
[----:B------:R-:W-:Y:S01]  /*7a20*/  ISETP.NE.AND P0, PT, RZ, UR4, PT ;  /* 0x00000004ff007c0c */ /* 0x000fe2000bf05270 */
[----:B------:R-:W-:Y:S01]  /*7a30*/  BSSY B2, `(.L_x_407) ;  /* 0x000075b000027945 */ /* 0x000fe20003800000 */
[-C--:B------:R-:W-:Y:S01]  /*7a40*/  LEA.HI R4, R131, R131.reuse, RZ, 0x1 ;  /* 0x0000008383047211 */ /* 0x080fe200078f08ff */
[C---:B------:R-:W-:Y:S02]  /*7a50*/  IMAD R3, R0.reuse, c[0x0][0x280], RZ ;  /* 0x0000a00000037a24 */ /* 0x040fe400078e02ff */
[----:B------:R-:W-:Y:S01]  /*7a60*/  IMAD R0, R0, c[0x0][0x290], RZ ;  /* 0x0000a40000007a24 */ /* 0x000fe200078e02ff */
[----:B------:R-:W-:Y:S01]  /*7a70*/  SHF.R.S32.HI R56, RZ, 0x1, R4 ;  /* 0x00000001ff387819 */ /* 0x000fe20000011404 */
[C---:B------:R-:W-:Y:S01]  /*7a80*/  IMAD R3, R147.reuse, c[0x0][0x284], R3 ;  /* 0x0000a10093037a24 */ /* 0x040fe200078e0203 */
[----:B------:R-:W-:Y:S01]  /*7a90*/  LOP3.LUT R4, R4, 0xfffffffe, RZ, 0xc0, !PT ;  /* 0xfffffffe04047812 */ /* 0x000fe200078ec0ff */
[C---:B------:R-:W-:Y:S01]  /*7aa0*/  IMAD R0, R147.reuse, c[0x0][0x294], R0 ;  /* 0x0000a50093007a24 */ /* 0x040fe200078e0200 */
[----:B------:R-:W-:Y:S01]  /*7ab0*/  IADD3 R24, R196, R56, RZ ;  /* 0x00000038c4187210 */ /* 0x000fe20007ffe0ff */
[----:B------:R-:W-:Y:S01]  /*7ac0*/  IMAD.WIDE.U32 R8, R147, c[0x0][0x290], RZ ;  /* 0x0000a40093087a25 */ /* 0x000fe200078e00ff */
[----:B------:R-:W-:-:S02]  /*7ad0*/  IADD3 R46, -R4, R131, RZ ;  /* 0x00000083042e7210 */ /* 0x000fc40007ffe1ff */
[----:B------:R-:W-:Y:S01]  /*7ae0*/  IADD3 R7, R3, R11, RZ ;  /* 0x0000000b03077210 */ /* 0x000fe20007ffe0ff */
[----:B------:R-:W-:Y:S01]  /*7af0*/  IMAD.IADD R5, R0, 0x1, R9 ;  /* 0x0000000100057824 */ /* 0x000fe200078e0209 */
[C---:B------:R-:W-:Y:S01]  /*7b00*/  SHF.L.U32 R57, R46.reuse, 0x3, RZ ;  /* 0x000000032e397819 */ /* 0x040fe200000006ff */
[----:B------:R-:W-:Y:S01]  /*7b10*/  IMAD R0, R46, 0x40, R24 ;  /* 0x000000402e007824 */ /* 0x000fe200078e0218 */
[----:B------:R-:W-:Y:S05]  /*7b20*/  @!P0 BRA `(.L_x_408) ;  /* 0x0000385000008947 */ /* 0x000fea0003800000 */
[----:B------:R-:W-:Y:S01]  /*7b30*/  @P6 IMAD.HI.U32 R3, R0, c[0x0][0x2c8], RZ ;  /* 0x0000b20000036a27 */ /* 0x000fe200078e00ff */
[----:B------:R-:W-:Y:S01]  /*7b40*/  MOV R6, R10 ;  /* 0x0000000a00067202 */ /* 0x000fe20000000f00 */
[----:B------:R-:W-:Y:S01]  /*7b50*/  BSSY B0, `(.L_x_409) ;  /* 0x0000062000007945 */ /* 0x000fe20003800000 */
[----:B------:R-:W-:Y:S01]  /*7b60*/  MOV R4, R8 ;  /* 0x0000000800047202 */ /* 0x000fe20000000f00 */
[----:B------:R-:W-:Y:S01]  /*7b70*/  IMAD.SHL.U32 R17, R46, 0x4, RZ ;  /* 0x000000042e117824 */ /* 0x000fe200078e00ff */
[----:B------:R-:W-:Y:S01]  /*7b80*/  @P6 SHF.R.U32.HI R0, RZ, c[0x0][0x2cc], R3 ;  /* 0x0000b300ff006a19 */ /* 0x000fe20000011603 */
[----:B------:R-:W-:Y:S01]  /*7b90*/  CS2R R68, SRZ ;  /* 0x0000000000447805 */ /* 0x000fe2000001ff00 */
[----:B------:R-:W-:Y:S01]  /*7ba0*/  CS2R R42, SRZ ;  /* 0x00000000002a7805 */ /* 0x000fe2000001ff00 */
[----:B------:R-:W-:Y:S01]  /*7bb0*/  CS2R R38, SRZ ;  /* 0x0000000000267805 */ /* 0x000fe2000001ff00 */
[----:B------:R-:W-:Y:S01]  /*7bc0*/  SHF.R.S32.HI R3, RZ, 0x1f, R0 ;  /* 0x0000001fff037819 */ /* 0x000fe20000011400 */
[----:B------:R-:W-:Y:S01]  /*7bd0*/  IMAD.WIDE.U32 R6, R0, c[0x0][0x280], R6 ;  /* 0x0000a00000067a25 */ /* 0x000fe200078e0006 */
[----:B------:R-:W-:Y:S01]  /*7be0*/  CS2R R34, SRZ ;  /* 0x0000000000227805 */ /* 0x000fe2000001ff00 */
[----:B------:R-:W-:Y:S01]  /*7bf0*/  CS2R R30, SRZ ;  /* 0x00000000001e7805 */ /* 0x000fe2000001ff00 */
[----:B------:R-:W-:Y:S01]  /*7c00*/  CS2R R20, SRZ ;  /* 0x0000000000147805 */ /* 0x000fe2000001ff00 */
[C---:B------:R-:W-:Y:S01]  /*7c10*/  IMAD R9, R3.reuse, c[0x0][0x280], RZ ;  /* 0x0000a00003097a24 */ /* 0x040fe200078e02ff */
[----:B------:R-:W-:Y:S01]  /*7c20*/  LEA R26, P1, R6, c[0x0][0x270], 0x1 ;  /* 0x00009c00061a7a11 */ /* 0x000fe200078208ff */
[----:B------:R-:W-:Y:S01]  /*7c30*/  IMAD R8, R3, c[0x0][0x290], RZ ;  /* 0x0000a40003087a24 */ /* 0x000fe200078e02ff */
[----:B---3--:R-:W-:Y:S01]  /*7c40*/  CS2R R14, SRZ ;  /* 0x00000000000e7805 */ /* 0x008fe2000001ff00 */
[C---:B------:R-:W-:Y:S01]  /*7c50*/  IMAD.WIDE.U32 R4, R0.reuse, c[0x0][0x290], R4 ;  /* 0x0000a40000047a25 */ /* 0x040fe200078e0004 */
[----:B------:R-:W-:Y:S01]  /*7c60*/  CS2R R44, SRZ ;  /* 0x00000000002c7805 */ /* 0x000fe2000001ff00 */
[----:B------:R-:W-:Y:S01]  /*7c70*/  CS2R R40, SRZ ;  /* 0x0000000000287805 */ /* 0x000fe2000001ff00 */
[----:B------:R-:W-:Y:S01]  /*7c80*/  CS2R R36, SRZ ;  /* 0x0000000000247805 */ /* 0x000fe2000001ff00 */
[----:B------:R-:W-:Y:S01]  /*7c90*/  IMAD R3, R0, c[0x0][0x284], R9 ;  /* 0x0000a10000037a24 */ /* 0x000fe200078e0209 */
[----:B------:R-:W-:Y:S01]  /*7ca0*/  LEA R27, P0, R4, c[0x0][0x288], 0x1 ;  /* 0x0000a200041b7a11 */ /* 0x000fe200078008ff */
[----:B------:R-:W-:Y:S01]  /*7cb0*/  IMAD R0, R0, c[0x0][0x294], R8 ;  /* 0x0000a50000007a24 */ /* 0x000fe200078e0208 */
[----:B------:R-:W-:Y:S01]  /*7cc0*/  CS2R R28, SRZ ;  /* 0x00000000001c7805 */ /* 0x000fe2000001ff00 */
[----:B------:R-:W-:Y:S01]  /*7cd0*/  IMAD.IADD R3, R7, 0x1, R3 ;  /* 0x0000000107037824 */ /* 0x000fe200078e0203 */
[----:B------:R-:W-:Y:S01]  /*7ce0*/  CS2R R22, SRZ ;  /* 0x0000000000167805 */ /* 0x000fe2000001ff00 */
[----:B------:R-:W-:Y:S01]  /*7cf0*/  CS2R R18, SRZ ;  /* 0x0000000000127805 */ /* 0x000fe2000001ff00 */
[----:B------:R-:W-:-:S02]  /*7d00*/  IADD3 R0, R5, R0, RZ ;  /* 0x0000000005007210 */ /* 0x000fc40007ffe0ff */
[----:B------:R-:W-:Y:S02]  /*7d10*/  LEA.HI.X R25, R6, c[0x0][0x274], R3, 0x1, P1 ;  /* 0x00009d0006197a11 */ /* 0x000fe400008f0c03 */
[----:B------:R-:W-:Y:S01]  /*7d20*/  LEA.HI.X R16, R4, c[0x0][0x28c], R0, 0x1, P0 ;  /* 0x0000a30004107a11 */ /* 0x000fe200000f0c00 */
[----:B------:R1:W2:Y:S01]  /*7d30*/  SHFL.IDX PT, R6, R27, RZ, 0x1e1f ;  /* 0x001e1fff1b067589 */ /* 0x0002a200000e0000 */
[----:B------:R-:W-:-:S03]  /*7d40*/  ISETP.GE.AND P0, PT, R24, R32, PT ;  /* 0x000000201800720c */ /* 0x000fc60003f06270 */
[----:B------:R1:W3:Y:S04]  /*7d50*/  SHFL.IDX PT, R4, R26, RZ, 0x1e1f ;  /* 0x001e1fff1a047589 */ /* 0x0002e800000e0000 */
[----:B------:R1:W4:Y:S04]  /*7d60*/  SHFL.IDX PT, R5, R25, RZ, 0x1e1f ;  /* 0x001e1fff19057589 */ /* 0x00032800000e0000 */
[----:B------:R1:W1:Y:S02]  /*7d70*/  SHFL.IDX PT, R7, R16, RZ, 0x1e1f ;  /* 0x001e1fff10077589 */ /* 0x00026400000e0000 */
[----:B------:R-:W-:Y:S05]  /*7d80*/  @P0 BRA `(.L_x_410) ;  /* 0x000003e000000947 */ /* 0x000fea0003800000 */
[C---:B------:R-:W-:Y:S01]  /*7d90*/  IADD3 R3, R17.reuse, 0x8, RZ ;  /* 0x0000000811037810 */ /* 0x040fe20007ffe0ff */
[----:B------:R-:W-:Y:S01]  /*7da0*/  CS2R R14, SRZ ;  /* 0x00000000000e7805 */ /* 0x000fe2000001ff00 */
[----:B------:R-:W-:Y:S01]  /*7db0*/  ISETP.GE.AND P0, PT, R17, c[0x0][0x27c], PT ;  /* 0x00009f0011007a0c */ /* 0x000fe20003f06270 */
[----:B------:R-:W-:Y:S01]  /*7dc0*/  CS2R R18, SRZ ;  /* 0x0000000000127805 */ /* 0x000fe2000001ff00 */
[----:B------:R-:W-:-:S02]  /*7dd0*/  ISETP.GE.AND P2, PT, R3, c[0x0][0x27c], PT ;  /* 0x00009f0003007a0c */ /* 0x000fc40003f46270 */
[----:B------:R-:W-:-:S09]  /*7de0*/  IADD3 R12, R17, 0x18, RZ ;  /* 0x00000018110c7810 */ /* 0x000fd20007ffe0ff */
[C---:B---34-:R-:W-:Y:S02]  /*7df0*/  @!P0 IMAD.WIDE R10, R17.reuse, 0x2, R4 ;  /* 0x00000002110a8825 */ /* 0x058fe400078e0204 */
[----:B------:R-:W-:Y:S02]  /*7e00*/  @!P2 SHF.R.S32.HI R0, RZ, 0x1f, R3 ;  /* 0x0000001fff00a819 */ /* 0x000fe40000011403 */
[C---:B-12---:R-:W-:Y:S01]  /*7e10*/  @!P0 IMAD.WIDE R8, R17.reuse, 0x2, R6 ;  /* 0x0000000211088825 */ /* 0x046fe200078e0206 */
[----:B------:R1:W5:Y:S01]  /*7e20*/  @!P0 LD.E.64 R14, [R10.64] ;  /* 0x0000000c0a0e8980 */ /* 0x000362000c101b00 */
[----:B------:R-:W-:Y:S02]  /*7e30*/  @!P2 LEA.HI R0, R0, R3, RZ, 0x2 ;  /* 0x000000030000a211 */ /* 0x000fe400078f10ff */
[----:B------:R-:W-:Y:S01]  /*7e40*/  IADD3 R3, R17, 0x10, RZ ;  /* 0x0000001011037810 */ /* 0x000fe20007ffe0ff */
[----:B------:R2:W5:Y:S03]  /*7e50*/  @!P0 LD.E.64 R18, [R8.64] ;  /* 0x0000000c08128980 */ /* 0x000566000c101b00 */
[----:B------:R-:W-:-:S02]  /*7e60*/  ISETP.GE.AND P1, PT, R3, c[0x0][0x27c], PT ;  /* 0x00009f0003007a0c */ /* 0x000fc40003f26270 */
[----:B------:R-:W-:Y:S01]  /*7e70*/  ISETP.GE.AND P0, PT, R12, c[0x0][0x27c], PT ;  /* 0x00009f000c007a0c */ /* 0x000fe20003f06270 */
[----:B------:R-:W-:Y:S01]  /*7e80*/  CS2R R22, SRZ ;  /* 0x0000000000167805 */ /* 0x000fe2000001ff00 */
[----:B------:R-:W-:Y:S01]  /*7e90*/  CS2R R30, SRZ ;  /* 0x00000000001e7805 */ /* 0x000fe2000001ff00 */
[----:B--2---:R-:W-:-:S08]  /*7ea0*/  @!P2 LOP3.LUT R8, R0, 0xfffffffc, RZ, 0xc0, !PT ;  /* 0xfffffffc0008a812 */ /* 0x004fd000078ec0ff */
[----:B------:R-:W-:-:S04]  /*7eb0*/  @!P1 SHF.R.S32.HI R0, RZ, 0x1f, R3 ;  /* 0x0000001fff009819 */ /* 0x000fc80000011403 */
[----:B------:R-:W-:Y:S01]  /*7ec0*/  @!P1 LEA.HI R0, R0, R3, RZ, 0x2 ;  /* 0x0000000300009211 */ /* 0x000fe200078f10ff */
[----:B-1----:R-:W-:-:S03]  /*7ed0*/  @!P2 IMAD.WIDE R10, R8, 0x2, R4 ;  /* 0x00000002080aa825 */ /* 0x002fc600078e0204 */
[----:B------:R-:W-:Y:S01]  /*7ee0*/  @!P1 LOP3.LUT R0, R0, 0xfffffffc, RZ, 0xc0, !PT ;  /* 0xfffffffc00009812 */ /* 0x000fe200078ec0ff */
[----:B------:R-:W-:Y:S01]  /*7ef0*/  @!P2 IMAD.WIDE R8, R8, 0x2, R6 ;  /* 0x000000020808a825 */ /* 0x000fe200078e0206 */
[----:B------:R-:W-:-:S04]  /*7f00*/  @!P0 SHF.R.S32.HI R3, RZ, 0x1f, R12 ;  /* 0x0000001fff038819 */ /* 0x000fc8000001140c */
[----:B------:R1:W5:Y:S01]  /*7f10*/  @!P2 LD.E.64 R22, [R8.64] ;  /* 0x0000000c0816a980 */ /* 0x000362000c101b00 */
[----:B------:R-:W-:Y:S01]  /*7f20*/  @!P0 LEA.HI R3, R3, R12, RZ, 0x2 ;  /* 0x0000000c03038211 */ /* 0x000fe200078f10ff */
[----:B------:R-:W-:Y:S01]  /*7f30*/  CS2R R20, SRZ ;  /* 0x0000000000147805 */ /* 0x000fe2000001ff00 */
[----:B------:R-:W-:Y:S01]  /*7f40*/  CS2R R28, SRZ ;  /* 0x00000000001c7805 */ /* 0x000fe2000001ff00 */
[C---:B------:R-:W-:Y:S01]  /*7f50*/  @!P1 IMAD.WIDE R12, R0.reuse, 0x2, R6 ;  /* 0x00000002000c9825 */ /* 0x040fe200078e0206 */
[----:B------:R-:W-:Y:S01]  /*7f60*/  CS2R R34, SRZ ;  /* 0x0000000000227805 */ /* 0x000fe2000001ff00 */
[----:B------:R-:W-:Y:S02]  /*7f70*/  CS2R R36, SRZ ;  /* 0x0000000000247805 */ /* 0x000fe4000001ff00 */
[----:B------:R2:W5:Y:S04]  /*7f80*/  @!P2 LD.E.64 R20, [R10.64] ;  /* 0x0000000c0a14a980 */ /* 0x000568000c101b00 */
[----:B------:R3:W5:Y:S01]  /*7f90*/  @!P1 LD.E.64 R28, [R12.64] ;  /* 0x0000000c0c1c9980 */ /* 0x000762000c101b00 */
[----:B-1----:R-:W-:-:S05]  /*7fa0*/  @!P1 IMAD.WIDE R8, R0, 0x2, R4 ;  /* 0x0000000200089825 */ /* 0x002fca00078e0204 */
[----:B------:R1:W5:Y:S01]  /*7fb0*/  @!P1 LD.E.64 R30, [R8.64] ;  /* 0x0000000c081e9980 */ /* 0x000362000c101b00 */
[C---:B---3--:R-:W-:Y:S02]  /*7fc0*/  IADD3 R12, R17.reuse, 0x20, RZ ;  /* 0x00000020110c7810 */ /* 0x048fe40007ffe0ff */
[----:B------:R-:W-:Y:S02]  /*7fd0*/  IADD3 R13, R17, 0x28, RZ ;  /* 0x00000028110d7810 */ /* 0x000fe40007ffe0ff */
[----:B------:R-:W-:Y:S02]  /*7fe0*/  ISETP.GE.AND P1, PT, R12, c[0x0][0x27c], PT ;  /* 0x00009f000c007a0c */ /* 0x000fe40003f26270 */
[----:B-1----:R-:W-:-:S05]  /*7ff0*/  @!P0 LOP3.LUT R8, R3, 0xfffffffc, RZ, 0xc0, !PT ;  /* 0xfffffffc03088812 */ /* 0x002fca00078ec0ff */
[----:B--2---:R-:W-:-:S04]  /*8000*/  @!P0 IMAD.WIDE R10, R8, 0x2, R4 ;  /* 0x00000002080a8825 */ /* 0x004fc800078e0204 */
[----:B------:R-:W-:Y:S01]  /*8010*/  @!P0 IMAD.WIDE R8, R8, 0x2, R6 ;  /* 0x0000000208088825 */ /* 0x000fe200078e0206 */
[----:B------:R1:W5:Y:S04]  /*8020*/  @!P0 LD.E.64 R34, [R10.64] ;  /* 0x0000000c0a228980 */ /* 0x000368000c101b00 */
[----:B------:R2:W5:Y:S01]  /*8030*/  @!P0 LD.E.64 R36, [R8.64] ;  /* 0x0000000c08248980 */ /* 0x000562000c101b00 */
[----:B------:R-:W-:Y:S02]  /*8040*/  ISETP.GE.AND P0, PT, R13, c[0x0][0x27c], PT ;  /* 0x00009f000d007a0c */ /* 0x000fe40003f06270 */
[----:B------:R-:W-:-:S11]  /*8050*/  @!P1 SHF.R.S32.HI R3, RZ, 0x1f, R12 ;  /* 0x0000001fff039819 */ /* 0x000fd6000001140c */
[----:B------:R-:W-:Y:S02]  /*8060*/  @!P0 SHF.R.S32.HI R0, RZ, 0x1f, R13 ;  /* 0x0000001fff008819 */ /* 0x000fe4000001140d */
[----:B--2---:R-:W-:Y:S02]  /*8070*/  @!P1 LEA.HI R8, R3, R12, RZ, 0x2 ;  /* 0x0000000c03089211 */ /* 0x004fe400078f10ff */
[----:B------:R-:W-:Y:S02]  /*8080*/  @!P0 LEA.HI R3, R0, R13, RZ, 0x2 ;  /* 0x0000000d00038211 */ /* 0x000fe400078f10ff */
[----:B------:R-:W-:Y:S02]  /*8090*/  @!P1 LOP3.LUT R0, R8, 0xfffffffc, RZ, 0xc0, !PT ;  /* 0xfffffffc08009812 */ /* 0x000fe400078ec0ff */
[----:B------:R-:W-:Y:S01]  /*80a0*/  @!P0 LOP3.LUT R3, R3, 0xfffffffc, RZ, 0xc0, !PT ;  /* 0xfffffffc03038812 */ /* 0x000fe200078ec0ff */
[----:B------:R-:W-:Y:S01]  /*80b0*/  CS2R R38, SRZ ;  /* 0x0000000000267805 */ /* 0x000fe2000001ff00 */
[----:B------:R-:W-:Y:S01]  /*80c0*/  CS2R R42, SRZ ;  /* 0x00000000002a7805 */ /* 0x000fe2000001ff00 */
[----:B-1----:R-:W-:Y:S01]  /*80d0*/  @!P1 IMAD.WIDE R10, R0, 0x2, R4 ;  /* 0x00000002000a9825 */ /* 0x002fe200078e0204 */
[----:B------:R-:W-:Y:S01]  /*80e0*/  CS2R R40, SRZ ;  /* 0x0000000000287805 */ /* 0x000fe2000001ff00 */
[----:B------:R-:W-:-:S02]  /*80f0*/  CS2R R44, SRZ ;  /* 0x00000000002c7805 */ /* 0x000fc4000001ff00 */
[C---:B------:R-:W-:Y:S01]  /*8100*/  @!P0 IMAD.WIDE R8, R3.reuse, 0x2, R4 ;  /* 0x0000000203088825 */ /* 0x040fe200078e0204 */
[----:B------:R1:W5:Y:S03]  /*8110*/  @!P1 LD.E.64 R38, [R10.64] ;  /* 0x0000000c0a269980 */ /* 0x000366000c101b00 */
[--C-:B------:R-:W-:Y:S01]  /*8120*/  @!P1 IMAD.WIDE R4, R0, 0x2, R6.reuse ;  /* 0x0000000200049825 */ /* 0x100fe200078e0206 */
[----:B------:R1:W5:Y:S03]  /*8130*/  @!P0 LD.E.64 R42, [R8.64] ;  /* 0x0000000c082a8980 */ /* 0x000366000c101b00 */
[----:B------:R-:W-:Y:S01]  /*8140*/  @!P0 IMAD.WIDE R6, R3, 0x2, R6 ;  /* 0x0000000203068825 */ /* 0x000fe200078e0206 */
[----:B------:R1:W5:Y:S04]  /*8150*/  @!P1 LD.E.64 R40, [R4.64] ;  /* 0x0000000c04289980 */ /* 0x000368000c101b00 */
[----:B------:R1:W5:Y:S02]  /*8160*/  @!P0 LD.E.64 R44, [R6.64] ;  /* 0x0000000c062c8980 */ /* 0x000364000c101b00 */
.L_x_410:
[----:B------:R-:W-:Y:S05]  /*8170*/  BSYNC B0 ;  /* 0x0000000000007941 */ /* 0x000fea0003800000 */
.L_x_409:
[----:B------:R-:W-:Y:S01]  /*8180*/  IADD3 R3, R24, 0x40, RZ ;  /* 0x0000004018037810 */ /* 0x000fe20007ffe0ff */
[----:B-----5:R-:W-:Y:S01]  /*8190*/  IMAD.MOV.U32 R0, RZ, RZ, R42 ;  /* 0x000000ffff007224 */ /* 0x020fe200078e002a */
[----:B-1----:R1:W4:Y:S02]  /*81a0*/  SHFL.IDX PT, R7, R16, 0x1, 0x1e1f ;  /* 0x003e1f0010077f89 */ /* 0x00232400000e0000 */
[----:B----4-:R-:W-:Y:S01]  /*81b0*/  IMAD.MOV.U32 R5, RZ, RZ, R43 ;  /* 0x000000ffff057224 */ /* 0x010fe200078e002b */
[----:B------:R-:W-:Y:S01]  /*81c0*/  ISETP.GE.AND P0, PT, R3, R32, PT ;  /* 0x000000200300720c */ /* 0x000fe20003f06270 */
[----:B---3--:R-:W-:Y:S01]  /*81d0*/  IMAD.MOV.U32 R4, RZ, RZ, R38 ;  /* 0x000000ffff047224 */ /* 0x008fe200078e0026 */
[----:B--2---:R-:W2:Y:S01]  /*81e0*/  SHFL.IDX PT, R6, R27, 0x1, 0x1e1f ;  /* 0x003e1f001b067f89 */ /* 0x004ea200000e0000 */
[----:B------:R-:W-:Y:S01]  /*81f0*/  IMAD.MOV.U32 R3, RZ, RZ, R39 ;  /* 0x000000ffff037224 */ /* 0x000fe200078e0027 */
[----:B------:R-:W-:Y:S01]  /*8200*/  PRMT R81, R5, 0x5410, R0 ;  /* 0x0000541005517816 */ /* 0x000fe20000000000 */
[----:B------:R-:W-:Y:S01]  /*8210*/  IMAD.MOV.U32 R0, RZ, RZ, R34 ;  /* 0x000000ffff007224 */ /* 0x000fe200078e0022 */
[----:B------:R-:W-:Y:S01]  /*8220*/  BSSY B0, `(.L_x_411) ;  /* 0x000006f000007945 */ /* 0x000fe20003800000 */
[----:B------:R-:W-:Y:S01]  /*8230*/  IMAD.MOV.U32 R5, RZ, RZ, R35 ;  /* 0x000000ffff057224 */ /* 0x000fe200078e0023 */
[----:B------:R-:W-:Y:S01]  /*8240*/  PRMT R77, R3, 0x5410, R4 ;  /* 0x00005410034d7816 */ /* 0x000fe20000000004 */
[----:B------:R-:W-:Y:S01]  /*8250*/  IMAD.MOV.U32 R3, RZ, RZ, R31 ;  /* 0x000000ffff037224 */ /* 0x000fe200078e001f */
[----:B------:R-:W-:Y:S01]  /*8260*/  PRMT R75, R75, 0x5410, R0 ;  /* 0x000054104b4b7816 */ /* 0x000fe20000000000 */
[----:B------:R-:W-:Y:S01]  /*8270*/  IMAD.MOV.U32 R0, RZ, RZ, R20 ;  /* 0x000000ffff007224 */ /* 0x000fe200078e0014 */
[----:B------:R-:W-:Y:S01]  /*8280*/  MOV R4, R30 ;  /* 0x0000001e00047202 */ /* 0x000fe20000000f00 */
[----:B------:R-:W-:Y:S01]  /*8290*/  IMAD.MOV.U32 R8, RZ, RZ, R37 ;  /* 0x000000ffff087224 */ /* 0x000fe200078e0025 */
[----:B------:R-:W-:Y:S01]  /*82a0*/  PRMT R75, R5, 0x7610, R75 ;  /* 0x00007610054b7816 */ /* 0x000fe2000000004b */
        /* <DEDUP_REMOVED lines=14> */
[----:B------:R-:W-:Y:S01]  /*8390*/  CS2R R62, SRZ ;  /* 0x00000000003e7805 */ /* 0x000fe2000001ff00 */
[----:B------:R-:W-:Y:S01]  /*83a0*/  PRMT R79, R79, 0x5410, R5 ;  /* 0x000054104f4f7816 */ /* 0x000fe20000000005 */
[----:B------:R-:W-:Y:S01]  /*83b0*/  CS2R R58, SRZ ;  /* 0x00000000003a7805 */ /* 0x000fe2000001ff00 */
[----:B------:R-:W-:Y:S01]  /*83c0*/  PRMT R76, R3, 0x5410, R4 ;  /* 0x00005410034c7816 */ /* 0x000fe20000000004 */
[----:B------:R-:W-:Y:S01]  /*83d0*/  IMAD.MOV.U32 R3, RZ, RZ, R28 ;  /* 0x000000ffff037224 */ /* 0x000fe200078e001c */
[----:B------:R-:W-:Y:S01]  /*83e0*/  PRMT R74, R74, 0x5410, R0 ;  /* 0x000054104a4a7816 */ /* 0x000fe20000000000 */
[----:B------:R-:W-:Y:S01]  /*83f0*/  IMAD.MOV.U32 R0, RZ, RZ, R29 ;  /* 0x000000ffff007224 */ /* 0x000fe200078e001d */
[----:B------:R-:W3:Y:S01]  /*8400*/  SHFL.IDX PT, R5, R25, 0x1, 0x1e1f ;  /* 0x003e1f0019057f89 */ /* 0x000ee200000e0000 */
[----:B------:R-:W-:Y:S01]  /*8410*/  CS2R R54, SRZ ;  /* 0x0000000000367805 */ /* 0x000fe2000001ff00 */
[----:B------:R-:W-:Y:S01]  /*8420*/  PRMT R74, R8, 0x7610, R74 ;  /* 0x00007610084a7816 */ /* 0x000fe2000000004a */
[----:B------:R-:W-:Y:S01]  /*8430*/  CS2R R48, SRZ ;  /* 0x0000000000307805 */ /* 0x000fe2000001ff00 */
[----:B------:R-:W-:Y:S01]  /*8440*/  PRMT R72, R0, 0x5410, R3 ;  /* 0x0000541000487816 */ /* 0x000fe20000000003 */
[----:B------:R-:W-:Y:S01]  /*8450*/  IMAD.MOV.U32 R3, RZ, RZ, R18 ;  /* 0x000000ffff037224 */ /* 0x000fe200078e0012 */
[----:B------:R-:W-:Y:S01]  /*8460*/  MOV R8, R23 ;  /* 0x0000001700087202 */ /* 0x000fe20000000f00 */
[----:B------:R-:W-:Y:S01]  /*8470*/  IMAD.MOV.U32 R0, RZ, RZ, R19 ;  /* 0x000000ffff007224 */ /* 0x000fe200078e0013 */
[----:B------:R4:W2:Y:S01]  /*8480*/  SHFL.IDX PT, R4, R26, 0x1, 0x1e1f ;  /* 0x003e1f001a047f89 */ /* 0x0008a200000e0000 */
[----:B------:R-:W-:Y:S01]  /*8490*/  CS2R R66, SRZ ;  /* 0x0000000000427805 */ /* 0x000fe2000001ff00 */
[----:B------:R-:W-:Y:S01]  /*84a0*/  PRMT R70, R8, 0x5410, R9 ;  /* 0x0000541008467816 */ /* 0x000fe20000000009 */
[----:B------:R-:W-:Y:S01]  /*84b0*/  CS2R R64, SRZ ;  /* 0x0000000000407805 */ /* 0x000fe2000001ff00 */
[----:B-1----:R-:W-:Y:S01]  /*84c0*/  PRMT R16, R0, 0x5410, R3 ;  /* 0x0000541000107816 */ /* 0x002fe20000000003 */
[----:B------:R-:W-:Y:S01]  /*84d0*/  CS2R R60, SRZ ;  /* 0x00000000003c7805 */ /* 0x000fe2000001ff00 */
[----:B------:R-:W-:Y:S01]  /*84e0*/  CS2R R52, SRZ ;  /* 0x0000000000347805 */ /* 0x000fe2000001ff00 */
[----:B------:R-:W-:Y:S01]  /*84f0*/  CS2R R50, SRZ ;  /* 0x0000000000327805 */ /* 0x000fe2000001ff00 */
[----:B------:R-:W-:Y:S01]  /*8500*/  CS2R R46, SRZ ;  /* 0x00000000002e7805 */ /* 0x000fe2000001ff00 */
[----:B----4-:R-:W-:Y:S01]  /*8510*/  CS2R R26, SRZ ;  /* 0x00000000001a7805 */ /* 0x010fe2000001ff00 */
[----:B------:R-:W-:Y:S05]  /*8520*/  @P0 BRA `(.L_x_412) ;  /* 0x000003e000000947 */ /* 0x000fea0003800000 */
[C---:B--23--:R-:W-:Y:S01]  /*8530*/  IADD3 R3, R17.reuse, 0x8, RZ ;  /* 0x0000000811037810 */ /* 0x04cfe20007ffe0ff */
[----:B------:R-:W-:Y:S01]  /*8540*/  CS2R R26, SRZ ;  /* 0x00000000001a7805 */ /* 0x000fe2000001ff00 */
[----:B------:R-:W-:Y:S01]  /*8550*/  ISETP.GE.AND P0, PT, R17, c[0x0][0x27c], PT ;  /* 0x00009f0011007a0c */ /* 0x000fe20003f06270 */
[----:B------:R-:W-:Y:S01]  /*8560*/  CS2R R46, SRZ ;  /* 0x00000000002e7805 */ /* 0x000fe2000001ff00 */
[----:B------:R-:W-:-:S02]  /*8570*/  ISETP.GE.AND P2, PT, R3, c[0x0][0x27c], PT ;  /* 0x00009f0003007a0c */ /* 0x000fc40003f46270 */
[----:B------:R-:W-:-:S09]  /*8580*/  IADD3 R12, R17, 0x18, RZ ;  /* 0x00000018110c7810 */ /* 0x000fd20007ffe0ff */
[C---:B------:R-:W-:Y:S02]  /*8590*/  @!P0 IMAD.WIDE R10, R17.reuse, 0x2, R4 ;  /* 0x00000002110a8825 */ /* 0x040fe400078e0204 */
[----:B------:R-:W-:Y:S02]  /*85a0*/  @!P2 SHF.R.S32.HI R0, RZ, 0x1f, R3 ;  /* 0x0000001fff00a819 */ /* 0x000fe40000011403 */
[C---:B------:R-:W-:Y:S01]  /*85b0*/  @!P0 IMAD.WIDE R8, R17.reuse, 0x2, R6 ;  /* 0x0000000211088825 */ /* 0x040fe200078e0206 */
[----:B------:R1:W5:Y:S01]  /*85c0*/  @!P0 LD.E.64 R26, [R10.64] ;  /* 0x0000000c0a1a8980 */ /* 0x000362000c101b00 */
[----:B------:R-:W-:Y:S02]  /*85d0*/  @!P2 LEA.HI R0, R0, R3, RZ, 0x2 ;  /* 0x000000030000a211 */ /* 0x000fe400078f10ff */
[----:B------:R-:W-:Y:S01]  /*85e0*/  IADD3 R3, R17, 0x10, RZ ;  /* 0x0000001011037810 */ /* 0x000fe20007ffe0ff */
[----:B------:R2:W5:Y:S03]  /*85f0*/  @!P0 LD.E.64 R46, [R8.64] ;  /* 0x0000000c082e8980 */ /* 0x000566000c101b00 */
[----:B------:R-:W-:-:S02]  /*8600*/  ISETP.GE.AND P1, PT, R3, c[0x0][0x27c], PT ;  /* 0x00009f0003007a0c */ /* 0x000fc40003f26270 */
[----:B------:R-:W-:Y:S02]  /*8610*/  @!P2 LOP3.LUT R0, R0, 0xfffffffc, RZ, 0xc0, !PT ;  /* 0xfffffffc0000a812 */ /* 0x000fe400078ec0ff */
[----:B------:R-:W-:Y:S01]  /*8620*/  ISETP.GE.AND P0, PT, R12, c[0x0][0x27c], PT ;  /* 0x00009f000c007a0c */ /* 0x000fe20003f06270 */
[----:B------:R-:W-:Y:S02]  /*8630*/  CS2R R50, SRZ ;  /* 0x0000000000327805 */ /* 0x000fe4000001ff00 */
[----:B-1----:R-:W-:-:S04]  /*8640*/  @!P2 IMAD.WIDE R10, R0, 0x2, R4 ;  /* 0x00000002000aa825 */ /* 0x002fc800078e0204 */
[----:B--2---:R-:W-:Y:S02]  /*8650*/  @!P2 IMAD.WIDE R8, R0, 0x2, R6 ;  /* 0x000000020008a825 */ /* 0x004fe400078e0206 */
[----:B------:R-:W-:-:S04]  /*8660*/  @!P1 SHF.R.S32.HI R0, RZ, 0x1f, R3 ;  /* 0x0000001fff009819 */ /* 0x000fc80000011403 */
[----:B------:R-:W-:Y:S01]  /*8670*/  @!P1 LEA.HI R0, R0, R3, RZ, 0x2 ;  /* 0x0000000300009211 */ /* 0x000fe200078f10ff */
[----:B------:R1:W5:Y:S03]  /*8680*/  @!P2 LD.E.64 R50, [R8.64] ;  /* 0x0000000c0832a980 */ /* 0x000366000c101b00 */
[----:B------:R-:W-:Y:S01]  /*8690*/  @!P1 LOP3.LUT R0, R0, 0xfffffffc, RZ, 0xc0, !PT ;  /* 0xfffffffc00009812 */ /* 0x000fe200078ec0ff */
[----:B------:R-:W-:Y:S01]  /*86a0*/  CS2R R54, SRZ ;  /* 0x0000000000367805 */ /* 0x000fe2000001ff00 */
[----:B------:R-:W-:Y:S01]  /*86b0*/  @!P0 SHF.R.S32.HI R3, RZ, 0x1f, R12 ;  /* 0x0000001fff038819 */ /* 0x000fe2000001140c */
[----:B------:R-:W-:-:S03]  /*86c0*/  CS2R R48, SRZ ;  /* 0x0000000000307805 */ /* 0x000fc6000001ff00 */
[----:B------:R-:W-:Y:S01]  /*86d0*/  @!P0 LEA.HI R3, R3, R12, RZ, 0x2 ;  /* 0x0000000c03038211 */ /* 0x000fe200078f10ff */
[----:B------:R-:W-:Y:S01]  /*86e0*/  CS2R R52, SRZ ;  /* 0x0000000000347805 */ /* 0x000fe2000001ff00 */
[C---:B------:R-:W-:Y:S01]  /*86f0*/  @!P1 IMAD.WIDE R12, R0.reuse, 0x2, R6 ;  /* 0x00000002000c9825 */ /* 0x040fe200078e0206 */
[----:B------:R2:W5:Y:S01]  /*8700*/  @!P2 LD.E.64 R48, [R10.64] ;  /* 0x0000000c0a30a980 */ /* 0x000562000c101b00 */
[----:B------:R-:W-:Y:S01]  /*8710*/  CS2R R58, SRZ ;  /* 0x00000000003a7805 */ /* 0x000fe2000001ff00 */
[----:B------:R-:W-:Y:S02]  /*8720*/  CS2R R60, SRZ ;  /* 0x00000000003c7805 */ /* 0x000fe4000001ff00 */
[----:B------:R3:W5:Y:S01]  /*8730*/  @!P1 LD.E.64 R52, [R12.64] ;  /* 0x0000000c0c349980 */ /* 0x000762000c101b00 */
[----:B-1----:R-:W-:-:S05]  /*8740*/  @!P1 IMAD.WIDE R8, R0, 0x2, R4 ;  /* 0x0000000200089825 */ /* 0x002fca00078e0204 */
[----:B------:R1:W5:Y:S01]  /*8750*/  @!P1 LD.E.64 R54, [R8.64] ;  /* 0x0000000c08369980 */ /* 0x000362000c101b00 */
[C---:B---3--:R-:W-:Y:S02]  /*8760*/  IADD3 R12, R17.reuse, 0x20, RZ ;  /* 0x00000020110c7810 */ /* 0x048fe40007ffe0ff */
[----:B------:R-:W-:Y:S02]  /*8770*/  IADD3 R13, R17, 0x28, RZ ;  /* 0x00000028110d7810 */ /* 0x000fe40007ffe0ff */
[----:B-1----:R-:W-:-:S05]  /*8780*/  @!P0 LOP3.LUT R8, R3, 0xfffffffc, RZ, 0xc0, !PT ;  /* 0xfffffffc03088812 */ /* 0x002fca00078ec0ff */
[----:B--2---:R-:W-:-:S04]  /*8790*/  @!P0 IMAD.WIDE R10, R8, 0x2, R4 ;  /* 0x00000002080a8825 */ /* 0x004fc800078e0204 */
[----:B------:R-:W-:Y:S01]  /*87a0*/  @!P0 IMAD.WIDE R8, R8, 0x2, R6 ;  /* 0x0000000208088825 */ /* 0x000fe200078e0206 */
[----:B------:R1:W5:Y:S01]  /*87b0*/  @!P0 LD.E.64 R58, [R10.64] ;  /* 0x0000000c0a3a8980 */ /* 0x000362000c101b00 */
[----:B------:R-:W-:-:S03]  /*87c0*/  ISETP.GE.AND P1, PT, R12, c[0x0][0x27c], PT ;  /* 0x00009f000c007a0c */ /* 0x000fc60003f26270 */
[----:B------:R2:W5:Y:S01]  /*87d0*/  @!P0 LD.E.64 R60, [R8.64] ;  /* 0x0000000c083c8980 */ /* 0x000562000c101b00 */
[----:B------:R-:W-:-:S09]  /*87e0*/  ISETP.GE.AND P0, PT, R13, c[0x0][0x27c], PT ;  /* 0x00009f000d007a0c */ /* 0x000fd20003f06270 */
[----:B------:R-:W-:-:S04]  /*87f0*/  @!P1 SHF.R.S32.HI R3, RZ, 0x1f, R12 ;  /* 0x0000001fff039819 */ /* 0x000fc8000001140c */
        /* <DEDUP_REMOVED lines=17> */
.L_x_412:
[----:B--23--:R-:W-:Y:S05]  /*8910*/  BSYNC B0 ;  /* 0x0000000000007941 */ /* 0x00cfea0003800000 */
.L_x_411:
[----:B-----5:R-:W-:Y:S01]  /*8920*/  IMAD.MOV.U32 R0, RZ, RZ, R68 ;  /* 0x000000ffff007224 */ /* 0x020fe200078e0044 */
[----:B-1----:R-:W-:Y:S01]  /*8930*/  LEA.HI R7, R56, R56, RZ, 0x1 ;  /* 0x0000003838077211 */ /* 0x002fe200078f08ff */
[----:B------:R-:W-:Y:S01]  /*8940*/  IMAD.MOV.U32 R5, RZ, RZ, R69 ;  /* 0x000000ffff057224 */ /* 0x000fe200078e0045 */
[----:B------:R-:W-:-:S04]  /*8950*/  DEPBAR.LE SB0, 0x1 ;  /* 0x000080400000791a */ /* 0x000fc80000000000 */
[----:B------:R-:W-:Y:S01]  /*8960*/  PRMT R91, R5, 0x5410, R0 ;  /* 0x00005410055b7816 */ /* 0x000fe20000000000 */
[----:B------:R-:W-:Y:S01]  /*8970*/  IMAD.MOV.U32 R0, RZ, RZ, R58 ;  /* 0x000000ffff007224 */ /* 0x000fe200078e003a */
[----:B------:R-:W-:Y:S01]  /*8980*/  BSSY B1, `(.L_x_413) ;  /* 0x000016c000017945 */ /* 0x000fe20003800000 */
[----:B------:R-:W-:Y:S02]  /*8990*/  IMAD.MOV.U32 R4, RZ, RZ, R62 ;  /* 0x000000ffff047224 */ /* 0x000fe400078e003e */
[----:B------:R-:W-:Y:S01]  /*89a0*/  IMAD.MOV.U32 R3, RZ, RZ, R63 ;  /* 0x000000ffff037224 */ /* 0x000fe200078e003f */
[----:B------:R-:W-:Y:S01]  /*89b0*/  PRMT R86, R86, 0x5410, R0 ;  /* 0x0000541056567816 */ /* 0x000fe20000000000 */
[----:B------:R-:W-:Y:S02]  /*89c0*/  IMAD.MOV.U32 R0, RZ, RZ, R48 ;  /* 0x000000ffff007224 */ /* 0x000fe400078e0030 */
[----:B------:R-:W-:Y:S01]  /*89d0*/  IMAD.MOV.U32 R5, RZ, RZ, R59 ;  /* 0x000000ffff057224 */ /* 0x000fe200078e003b */
[----:B------:R-:W-:Y:S01]  /*89e0*/  PRMT R88, R3, 0x5410, R4 ;  /* 0x0000541003587816 */ /* 0x000fe20000000004 */
[----:B------:R-:W-:Y:S01]  /*89f0*/  IMAD.MOV.U32 R4, RZ, RZ, R54 ;  /* 0x000000ffff047224 */ /* 0x000fe200078e0036 */
[----:B------:R-:W-:Y:S01]  /*8a00*/  PRMT R82, R82, 0x5410, R0 ;  /* 0x0000541052527816 */ /* 0x000fe20000000000 */
[----:B------:R-:W-:Y:S01]  /*8a10*/  IMAD.MOV.U32 R3, RZ, RZ, R55 ;  /* 0x000000ffff037224 */ /* 0x000fe200078e0037 */
[----:B------:R-:W-:Y:S01]  /*8a20*/  PRMT R86, R5, 0x7610, R86 ;  /* 0x0000761005567816 */ /* 0x000fe20000000056 */
[----:B------:R-:W-:Y:S01]  /*8a30*/  IMAD.MOV.U32 R0, RZ, RZ, R49 ;  /* 0x000000ffff007224 */ /* 0x000fe200078e0031 */
[----:B------:R-:W-:-:S02]  /*8a40*/  SHF.R.S32.HI R5, RZ, 0x1f, R132 ;  /* 0x0000001fff057819 */ /* 0x000fc40000011484 */
[----:B------:R-:W-:Y:S01]  /*8a50*/  PRMT R84, R3, 0x5410, R4 ;  /* 0x0000541003547816 */ /* 0x000fe20000000004 */
[----:B------:R-:W-:Y:S01]  /*8a60*/  IMAD.MOV.U32 R4, RZ, RZ, R26 ;  /* 0x000000ffff047224 */ /* 0x000fe200078e001a */
[----:B------:R-:W-:Y:S01]  /*8a70*/  PRMT R82, R0, 0x7610, R82 ;  /* 0x0000761000527816 */ /* 0x000fe20000000052 */
[----:B------:R-:W-:Y:S01]  /*8a80*/  IMAD.MOV.U32 R3, RZ, RZ, R27 ;  /* 0x000000ffff037224 */ /* 0x000fe200078e001b */
[----:B------:R-:W-:Y:S01]  /*8a90*/  LEA.HI R0, R5, R132, RZ, 0x2 ;  /* 0x0000008405007211 */ /* 0x000fe200078f10ff */
[----:B------:R-:W-:-:S03]  /*8aa0*/  IMAD.MOV.U32 R5, RZ, RZ, R66 ;  /* 0x000000ffff057224 */ /* 0x000fc600078e0042 */
[----:B------:R-:W-:Y:S01]  /*8ab0*/  PRMT R78, R3, 0x5410, R4 ;  /* 0x00005410034e7816 */ /* 0x000fe20000000004 */
[----:B------:R-:W-:Y:S01]  /*8ac0*/  IMAD.MOV.U32 R3, RZ, RZ, R67 ;  /* 0x000000ffff037224 */ /* 0x000fe200078e0043 */
[----:B------:R-:W-:Y:S01]  /*8ad0*/  LOP3.LUT R4, R0, 0xfffffffc, RZ, 0xc0, !PT ;  /* 0xfffffffc00047812 */ /* 0x000fe200078ec0ff */
[----:B------:R-:W-:-:S03]  /*8ae0*/  IMAD.MOV.U32 R0, RZ, RZ, R64 ;  /* 0x000000ffff007224 */ /* 0x000fc600078e0040 */
[----:B------:R-:W-:Y:S01]  /*8af0*/  PRMT R89, R3, 0x5410, R5 ;  /* 0x0000541003597816 */ /* 0x000fe20000000005 */
[----:B------:R-:W-:Y:S01]  /*8b00*/  IMAD.IADD R6, R132, 0x1, -R4 ;  /* 0x0000000184067824 */ /* 0x000fe200078e0a04 */
[----:B------:R-:W-:Y:S01]  /*8b10*/  PRMT R87, R87, 0x5410, R0 ;  /* 0x0000541057577816 */ /* 0x000fe20000000000 */
[----:B------:R-:W-:Y:S02]  /*8b20*/  IMAD.MOV.U32 R0, RZ, RZ, R65 ;  /* 0x000000ffff007224 */ /* 0x000fe400078e0041 */
[----:B------:R-:W-:Y:S01]  /*8b30*/  IMAD.SHL.U32 R3, R6, 0x40, RZ ;  /* 0x0000004006037824 */ /* 0x000fe200078e00ff */
[----:B------:R-:W-:Y:S01]  /*8b40*/  BAR.SYNC.DEFER_BLOCKING 0x0 ;  /* 0x0000000000007b1d */ /* 0x000fe20000010000 */
[----:B------:R-:W-:Y:S01]  /*8b50*/  IMAD.MOV.U32 R5, RZ, RZ, R60 ;  /* 0x000000ffff057224 */ /* 0x000fe200078e003c */
[----:B------:R-:W-:Y:S01]  /*8b60*/  PRMT R87, R0, 0x7610, R87 ;  /* 0x0000761000577816 */ /* 0x000fe20000000057 */
[----:B------:R-:W-:Y:S01]  /*8b70*/  IMAD.MOV.U32 R4, RZ, RZ, R61 ;  /* 0x000000ffff047224 */ /* 0x000fe200078e003d */
[----:B------:R-:W-:Y:S01]  /*8b80*/  LOP3.LUT R0, R3, 0xc0, RZ, 0xc0, !PT ;  /* 0x000000c003007812 */ /* 0x000fe200078ec0ff */
[----:B------:R-:W-:Y:S01]  /*8b90*/  IMAD.MOV.U32 R3, RZ, RZ, R52 ;  /* 0x000000ffff037224 */ /* 0x000fe200078e0034 */
[----:B------:R-:W-:Y:S01]  /*8ba0*/  LOP3.LUT P0, RZ, R6, 0x2, RZ, 0xc0, !PT ;  /* 0x0000000206ff7812 */ /* 0x000fe2000780c0ff */
[----:B------:R-:W-:Y:S01]  /*8bb0*/  IMAD.MOV.U32 R6, RZ, RZ, R51 ;  /* 0x000000ffff067224 */ /* 0x000fe200078e0033 */
[----:B------:R-:W-:-:S02]  /*8bc0*/  PRMT R85, R4, 0x5410, R5 ;  /* 0x0000541004557816 */ /* 0x000fc40000000005 */
[----:B------:R-:W-:Y:S01]  /*8bd0*/  PRMT R83, R83, 0x5410, R3 ;  /* 0x0000541053537816 */ /* 0x000fe20000000003 */
[----:B------:R-:W-:Y:S01]  /*8be0*/  IMAD.MOV.U32 R3, RZ, RZ, R53 ;  /* 0x000000ffff037224 */ /* 0x000fe200078e0035 */
[----:B------:R-:W-:Y:S02]  /*8bf0*/  LOP3.LUT R4, R0, 0x8, R57, 0xf8, !PT ;  /* 0x0000000800047812 */ /* 0x000fe400078ef839 */
[----:B------:R-:W-:Y:S02]  /*8c00*/  SHF.R.U32.HI R0, RZ, 0x3, R0 ;  /* 0x00000003ff007819 */ /* 0x000fe40000011600 */
[----:B------:R-:W-:Y:S01]  /*8c10*/  PRMT R83, R3, 0x7610, R83 ;  /* 0x0000761003537816 */ /* 0x000fe20000000053 */
[----:B------:R-:W-:Y:S01]  /*8c20*/  IMAD.IADD R3, R32, 0x1, -R196 ;  /* 0x0000000120037824 */ /* 0x000fe200078e0ac4 */
[----:B------:R-:W-:Y:S01]  /*8c30*/  LOP3.LUT R5, R4, R0, RZ, 0x3c, !PT ;  /* 0x0000000004057212 */ /* 0x000fe200078e3cff */
[----:B------:R-:W-:Y:S01]  /*8c40*/  IMAD.MOV.U32 R4, RZ, RZ, R50 ;  /* 0x000000ffff047224 */ /* 0x000fe200078e0032 */
[----:B------:R-:W-:-:S02]  /*8c50*/  LOP3.LUT R0, R7, 0x7fffffe, RZ, 0xc0, !PT ;  /* 0x07fffffe07007812 */ /* 0x000fc400078ec0ff */
[----:B------:R-:W-:Y:S02]  /*8c60*/  IMNMX R32, R3, 0x80, PT ;  /* 0x0000008003207817 */ /* 0x000fe40003800200 */
[----:B------:R-:W-:Y:S01]  /*8c70*/  PRMT R80, R80, 0x5410, R4 ;  /* 0x0000541050507816 */ /* 0x000fe20000000004 */
[C---:B------:R-:W-:Y:S01]  /*8c80*/  IMAD.IADD R0, R56.reuse, 0x1, -R0 ;  /* 0x0000000138007824 */ /* 0x040fe200078e0a00 */
[----:B------:R-:W-:Y:S01]  /*8c90*/  ISETP.GE.AND P1, PT, R56, R32, PT ;  /* 0x000000203800720c */ /* 0x000fe20003f26270 */
[----:B------:R-:W-:Y:S01]  /*8ca0*/  IMAD.MOV.U32 R4, RZ, RZ, R47 ;  /* 0x000000ffff047224 */ /* 0x000fe200078e002f */
[----:B------:R-:W-:Y:S01]  /*8cb0*/  PRMT R79, R6, 0x7610, R79 ;  /* 0x00007610064f7816 */ /* 0x000fe2000000004f */
[----:B------:R-:W-:-:S04]  /*8cc0*/  IMAD R0, R90, 0x8, R0 ;  /* 0x000000085a007824 */ /* 0x000fc800078e0200 */
[----:B------:R-:W-:Y:S02]  /*8cd0*/  IMAD.U32 R0, R0, 0x20, R5 ;  /* 0x0000002000007824 */ /* 0x000fe400078e0005 */
[----:B------:R-:W-:-:S03]  /*8ce0*/  IMAD.MOV.U32 R5, RZ, RZ, R46 ;  /* 0x000000ffff057224 */ /* 0x000fc600078e002e */
[C---:B------:R-:W-:Y:S02]  /*8cf0*/  IADD3 R3, R0.reuse, 0x10, RZ ;  /* 0x0000001000037810 */ /* 0x040fe40007ffe0ff */
[----:B------:R-:W-:Y:S02]  /*8d00*/  @P0 IADD3 R3, R0, -0x10, RZ ;  /* 0xfffffff000030810 */ /* 0x000fe40007ffe0ff */
[----:B------:R-:W-:Y:S02]  /*8d10*/  PRMT R57, R4, 0x5410, R5 ;  /* 0x0000541004397816 */ /* 0x000fe40000000005 */
[----:B------:R-:W-:Y:S02]  /*8d20*/  LEA R24, R0, 0x6080, 0x1 ;  /* 0x0000608000187811 */ /* 0x000fe400078e08ff */
[----:B------:R-:W-:Y:S01]  /*8d30*/  LEA R25, R3, 0x6080, 0x1 ;  /* 0x0000608003197811 */ /* 0x000fe200078e08ff */
[----:B------:R-:W-:Y:S05]  /*8d40*/  @P1 BRA `(.L_x_414) ;  /* 0x000012f000001947 */ /* 0x000fea0003800000 */
[----:B------:R-:W-:Y:S01]  /*8d50*/  ISETP.GE.AND P0, PT, R17, c[0x0][0x27c], PT ;  /* 0x00009f0011007a0c */ /* 0x000fe20003f06270 */
[----:B------:R-:W-:-:S12]  /*8d60*/  BSSY B0, `(.L_x_415) ;  /* 0x0000030000007945 */ /* 0x000fd80003800000 */
[----:B------:R-:W-:Y:S05]  /*8d70*/  @P0 BRA `(.L_x_416) ;  /* 0x000002e000000947 */ /* 0x000fea0003800000 */
[----:B------:R-:W1:Y:S01]  /*8d80*/  LDS.128 R4, [R24] ;  /* 0x0000000018047984 */ /* 0x000e620000000c00 */
[----:B------:R-:W-:Y:S02]  /*8d90*/  SHF.R.U64 R0, R14, 0x10, R15 ;  /* 0x000000100e007819 */ /* 0x000fe4000000120f */
[----:B------:R-:W-:Y:S02]  /*8da0*/  SHF.R.U32.HI R9, RZ, 0x10, R19 ;  /* 0x00000010ff097819 */ /* 0x000fe40000011613 */
[----:B------:R-:W-:Y:S02]  /*8db0*/  SHF.R.U32.HI R3, RZ, 0x10, R15 ;  /* 0x00000010ff037819 */ /* 0x000fe4000001160f */
[----:B------:R-:W-:Y:S02]  /*8dc0*/  SHF.R.U64 R8, R18, 0x10, R19 ;  /* 0x0000001012087819 */ /* 0x000fe40000001213 */
[----:B------:R-:W-:Y:S02]  /*8dd0*/  PRMT R12, R33, 0x5432, R0 ;  /* 0x00005432210c7816 */ /* 0x000fe40000000000 */
[----:B------:R-:W-:-:S02]  /*8de0*/  PRMT R0, R16, 0x5410, R9 ;  /* 0x0000541010007816 */ /* 0x000fc40000000009 */
[----:B------:R-:W-:Y:S02]  /*8df0*/  PRMT R3, R33, 0x5410, R3 ;  /* 0x0000541021037816 */ /* 0x000fe40000000003 */
[----:B------:R-:W-:Y:S01]  /*8e00*/  PRMT R11, R16, 0x5432, R8 ;  /* 0x00005432100b7816 */ /* 0x000fe20000000008 */
[C---:B------:R-:W-:Y:S01]  /*8e10*/  IMAD.U32 R15, R0.reuse, 0x10000, RZ ;  /* 0x00010000000f7824 */ /* 0x040fe200078e00ff */
[----:B------:R-:W-:Y:S01]  /*8e20*/  LOP3.LUT R19, R0, 0xffff0000, RZ, 0xc0, !PT ;  /* 0xffff000000137812 */ /* 0x000fe200078ec0ff */
[C---:B------:R-:W-:Y:S01]  /*8e30*/  IMAD.U32 R16, R3.reuse, 0x10000, RZ ;  /* 0x0001000003107824 */ /* 0x040fe200078e00ff */
[----:B------:R-:W-:Y:S02]  /*8e40*/  LOP3.LUT R18, R3, 0xffff0000, RZ, 0xc0, !PT ;  /* 0xffff000003127812 */ /* 0x000fe400078ec0ff */
[C---:B-1----:R-:W-:Y:S01]  /*8e50*/  LOP3.LUT R8, R6.reuse, 0xffff0000, RZ, 0xc0, !PT ;  /* 0xffff000006087812 */ /* 0x042fe200078ec0ff */
[----:B------:R-:W-:Y:S01]  /*8e60*/  IMAD.U32 R9, R6, 0x10000, RZ ;  /* 0x0001000006097824 */ /* 0x000fe200078e00ff */
        /* <DEDUP_REMOVED lines=8> */
[----:B------:R-:W-:Y:S01]  /*8ef0*/  SHF.L.U32 R14, R5, 0x10, RZ ;  /* 0x00000010050e7819 */ /* 0x000fe200000006ff */
[----:B------:R-:W-:-:S02]  /*8f00*/  FMUL.FTZ R3, R6, R19 ;  /* 0x0000001306037220 */ /* 0x000fc40000410000 */
[-C--:B------:R-:W-:Y:S02]  /*8f10*/  FMUL.FTZ R0, R6, R18.reuse ;  /* 0x0000001206007220 */ /* 0x080fe40000410000 */
[----:B------:R-:W-:Y:S01]  /*8f20*/  FFMA.FTZ R15, R9, R15, R8 ;  /* 0x0000000f090f7223 */ /* 0x000fe20000010008 */
[----:B------:R-:W-:Y:S01]  /*8f30*/  SHF.L.U32 R8, R12, 0x10, RZ ;  /* 0x000000100c087819 */ /* 0x000fe200000006ff */
[C---:B------:R-:W-:Y:S01]  /*8f40*/  IMAD.U32 R6, R11.reuse, 0x10000, RZ ;  /* 0x000100000b067824 */ /* 0x040fe200078e00ff */
[----:B------:R-:W-:Y:S01]  /*8f50*/  LOP3.LUT R11, R11, 0xffff0000, RZ, 0xc0, !PT ;  /* 0xffff00000b0b7812 */ /* 0x000fe200078ec0ff */
[----:B------:R-:W-:Y:S01]  /*8f60*/  FFMA.FTZ R9, R10, R18, -R3 ;  /* 0x000000120a097223 */ /* 0x000fe20000010803 */
[----:B------:R-:W-:Y:S01]  /*8f70*/  LOP3.LUT R12, R12, 0xffff0000, RZ, 0xc0, !PT ;  /* 0xffff00000c0c7812 */ /* 0x000fe200078ec0ff */
[----:B------:R-:W-:Y:S02]  /*8f80*/  FFMA.FTZ R10, R10, R19, R0 ;  /* 0x000000130a0a7223 */ /* 0x000fe40000010000 */
[----:B------:R-:W-:-:S02]  /*8f90*/  FMUL.FTZ R5, R7, R6 ;  /* 0x0000000607057220 */ /* 0x000fc40000410000 */
[----:B------:R-:W-:Y:S02]  /*8fa0*/  FMUL.FTZ R0, R4, R11 ;  /* 0x0000000b04007220 */ /* 0x000fe40000410000 */
[----:B------:R-:W-:Y:S01]  /*8fb0*/  FMUL.FTZ R3, R7, R8 ;  /* 0x0000000807037220 */ /* 0x000fe20000410000 */
[----:B------:R-:W-:Y:S01]  /*8fc0*/  F2FP.BF16.PACK_AB R7, R10, R9 ;  /* 0x000000090a07723e */ /* 0x000fe200000010ff */
[----:B------:R-:W-:Y:S02]  /*8fd0*/  FMUL.FTZ R4, R4, R12 ;  /* 0x0000000c04047220 */ /* 0x000fe40000410000 */
[C---:B------:R-:W-:Y:S02]  /*8fe0*/  FFMA.FTZ R8, R13.reuse, R8, -R5 ;  /* 0x000000080d087223 */ /* 0x040fe40000010805 */
[----:B------:R-:W-:Y:S01]  /*8ff0*/  FFMA.FTZ R3, R13, R6, R3 ;  /* 0x000000060d037223 */ /* 0x000fe20000010003 */
[----:B------:R-:W-:Y:S01]  /*9000*/  F2FP.BF16.PACK_AB R6, R15, R16 ;  /* 0x000000100f06723e */ /* 0x000fe200000010ff */
[----:B------:R-:W-:-:S02]  /*9010*/  FFMA.FTZ R0, R14, R12, -R0 ;  /* 0x0000000c0e007223 */ /* 0x000fc40000010800 */
[----:B------:R-:W-:Y:S01]  /*9020*/  FFMA.FTZ R5, R14, R11, R4 ;  /* 0x0000000b0e057223 */ /* 0x000fe20000010004 */
[----:B------:R-:W-:-:S04]  /*9030*/  F2FP.BF16.PACK_AB R4, R3, R8 ;  /* 0x000000080304723e */ /* 0x000fc800000010ff */
[----:B------:R-:W-:-:S05]  /*9040*/  F2FP.BF16.PACK_AB R5, R5, R0 ;  /* 0x000000000505723e */ /* 0x000fca00000010ff */
[----:B------:R1:W-:Y:S02]  /*9050*/  STS.128 [R24], R4 ;  /* 0x0000000418007388 */ /* 0x0003e40000000c00 */
.L_x_416:
[----:B------:R-:W-:Y:S05]  /*9060*/  BSYNC B0 ;  /* 0x0000000000007941 */ /* 0x000fea0003800000 */
.L_x_415:
[----:B------:R-:W-:Y:S01]  /*9070*/  IADD3 R0, R17, 0x8, RZ ;  /* 0x0000000811007810 */ /* 0x000fe20007ffe0ff */
[----:B------:R-:W-:Y:S03]  /*9080*/  BSSY B0, `(.L_x_417) ;  /* 0x0000031000007945 */ /* 0x000fe60003800000 */
[----:B------:R-:W-:-:S13]  /*9090*/  ISETP.GE.AND P0, PT, R0, c[0x0][0x27c], PT ;  /* 0x00009f0000007a0c */ /* 0x000fda0003f06270 */
[----:B------:R-:W-:Y:S05]  /*90a0*/  @P0 BRA `(.L_x_418) ;  /* 0x000002e000000947 */ /* 0x000fea0003800000 */
[----:B-1----:R-:W1:Y:S01]  /*90b0*/  LDS.128 R4, [R25] ;  /* 0x0000000019047984 */ /* 0x002e620000000c00 */
        /* <DEDUP_REMOVED lines=45> */
.L_x_418:
[----:B------:R-:W-:Y:S05]  /*9390*/  BSYNC B0 ;  /* 0x0000000000007941 */ /* 0x000fea0003800000 */
.L_x_417:
[----:B------:R-:W-:Y:S01]  /*93a0*/  IADD3 R0, R17, 0x10, RZ ;  /* 0x0000001011007810 */ /* 0x000fe20007ffe0ff */
[----:B------:R-:W-:Y:S03]  /*93b0*/  BSSY B0, `(.L_x_419) ;  /* 0x0000031000007945 */ /* 0x000fe60003800000 */
[----:B------:R-:W-:-:S13]  /*93c0*/  ISETP.GE.AND P0, PT, R0, c[0x0][0x27c], PT ;  /* 0x00009f0000007a0c */ /* 0x000fda0003f06270 */
[----:B------:R-:W-:Y:S05]  /*93d0*/  @P0 BRA `(.L_x_420) ;  /* 0x000002e000000947 */ /* 0x000fea0003800000 */
[----:B-1----:R-:W1:Y:S01]  /*93e0*/  LDS.128 R4, [R24+0x2000] ;  /* 0x0020000018047984 */ /* 0x002e620000000c00 */
        /* <DEDUP_REMOVED lines=44> */
[----:B------:R1:W-:Y:S02]  /*96b0*/  STS.128 [R24+0x2000], R4 ;  /* 0x0020000418007388 */ /* 0x0003e40000000c00 */
.L_x_420:
[----:B------:R-:W-:Y:S05]  /*96c0*/  BSYNC B0 ;  /* 0x0000000000007941 */ /* 0x000fea0003800000 */
.L_x_419:
        /* <DEDUP_REMOVED lines=50> */
.L_x_422:
[----:B------:R-:W-:Y:S05]  /*99f0*/  BSYNC B0 ;  /* 0x0000000000007941 */ /* 0x000fea0003800000 */
.L_x_421:
        /* <DEDUP_REMOVED lines=50> */
.L_x_424:
[----:B------:R-:W-:Y:S05]  /*9d20*/  BSYNC B0 ;  /* 0x0000000000007941 */ /* 0x000fea0003800000 */
.L_x_423:
[----:B------:R-:W-:-:S04]  /*9d30*/  IADD3 R0, R17, 0x28, RZ ;  /* 0x0000002811007810 */ /* 0x000fc80007ffe0ff */
        /* <DEDUP_REMOVED lines=48> */
.L_x_414:
[----:B------:R-:W-:Y:S05]  /*a040*/  BSYNC B1 ;  /* 0x0000000000017941 */ /* 0x000fea0003800000 */
.L_x_413:
[----:B------:R-:W-:-:S04]  /*a050*/  IADD3 R0, R56, 0x40, RZ ;  /* 0x0000004038007810 */ /* 0x000fc80007ffe0ff */
[----:B------:R-:W-:-:S13]  /*a060*/  ISETP.GE.AND P0, PT, R0, R32, PT ;  /* 0x000000200000720c */ /* 0x000fda0003f06270 */
[----:B------:R-:W-:Y:S05]  /*a070*/  @P0 BRA `(.L_x_425) ;  /* 0x00004f6000000947 */ /* 0x000fea0003800000 */
[----:B------:R-:W-:Y:S01]  /*a080*/  ISETP.GE.AND P0, PT, R17, c[0x0][0x27c], PT ;  /* 0x00009f0011007a0c */ /* 0x000fe20003f06270 */
[----:B------:R-:W-:-:S12]  /*a090*/  BSSY B0, `(.L_x_426) ;  /* 0x0000030000007945 */ /* 0x000fd80003800000 */
        /* <DEDUP_REMOVED lines=47> */
.L_x_427:
[----:B------:R-:W-:Y:S05]  /*a390*/  BSYNC B0 ;  /* 0x0000000000007941 */ /* 0x000fea0003800000 */
.L_x_426:
        /* <DEDUP_REMOVED lines=50> */
.L_x_429:
[----:B------:R-:W-:Y:S05]  /*a6c0*/  BSYNC B0 ;  /* 0x0000000000007941 */ /* 0x000fea0003800000 */
.L_x_428:
        /* <DEDUP_REMOVED lines=50> */
.L_x_431:
[----:B------:R-:W-:Y:S05]  /*a9f0*/  BSYNC B0 ;  /* 0x0000000000007941 */ /* 0x000fea0003800000 */
.L_x_430:
        /* <DEDUP_REMOVED lines=50> */
.L_x_433:
[----:B------:R-:W-:Y:S05]  /*ad20*/  BSYNC B0 ;  /* 0x0000000000007941 */ /* 0x000fea0003800000 */
.L_x_432:
        /* <DEDUP_REMOVED lines=50> */
.L_x_435:
[----:B------:R-:W-:Y:S05]  /*b050*/  BSYNC B0 ;  /* 0x0000000000007941 */ /* 0x000fea0003800000 */
.L_x_434:
        /* <DEDUP_REMOVED lines=28> */
[----:B------:R-:W-:Y:S02]  /*b220*/  FMUL.FTZ R0, R6, R17 ;  /* 0x0000001106007220 */ /* 0x000fe40000410000 */
        /* <DEDUP_REMOVED lines=21> */
.L_x_408:
[----:B------:R-:W-:Y:S01]  /*b380*/  @P6 IMAD.HI.U32 R3, R0, c[0x0][0x2c8], RZ ;  /* 0x0000b20000036a27 */ /* 0x000fe200078e00ff */
[----:B------:R-:W-:Y:S01]  /*b390*/  BSSY B0, `(.L_x_436) ;  /* 0x0000047000007945 */ /* 0x000fe20003800000 */
[----:B------:R-:W-:Y:S01]  /*b3a0*/  CS2R R82, SRZ ;  /* 0x0000000000527805 */ /* 0x000fe2000001ff00 */
[----:B------:R-:W-:Y:S01]  /*b3b0*/  CS2R R50, SRZ ;  /* 0x0000000000327805 */ /* 0x000fe2000001ff00 */
[----:B------:R-:W-:Y:S01]  /*b3c0*/  IMAD.MOV.U32 R6, RZ, RZ, R10 ;  /* 0x000000ffff067224 */ /* 0x000fe200078e000a */
[----:B------:R-:W-:Y:S01]  /*b3d0*/  @P6 SHF.R.U32.HI R0, RZ, c[0x0][0x2cc], R3 ;  /* 0x0000b300ff006a19 */ /* 0x000fe20000011603 */
[----:B------:R-:W-:Y:S01]  /*b3e0*/  IMAD.MOV.U32 R4, RZ, RZ, R8 ;  /* 0x000000ffff047224 */ /* 0x000fe200078e0008 */
[----:B------:R-:W-:Y:S01]  /*b3f0*/  CS2R R48, SRZ ;  /* 0x0000000000307805 */ /* 0x000fe2000001ff00 */
[----:B------:R-:W-:Y:S01]  /*b400*/  CS2R R38, SRZ ;  /* 0x0000000000267805 */ /* 0x000fe2000001ff00 */
[----:B------:R-:W-:Y:S01]  /*b410*/  SHF.R.S32.HI R3, RZ, 0x1f, R0 ;  /* 0x0000001fff037819 */ /* 0x000fe20000011400 */
[----:B------:R-:W-:Y:S01]  /*b420*/  IMAD.WIDE.U32 R6, R0, c[0x0][0x280], R6 ;  /* 0x0000a00000067a25 */ /* 0x000fe200078e0006 */
[----:B------:R-:W-:Y:S01]  /*b430*/  CS2R R36, SRZ ;  /* 0x0000000000247805 */ /* 0x000fe2000001ff00 */
[----:B------:R-:W-:Y:S01]  /*b440*/  CS2R R18, SRZ ;  /* 0x0000000000127805 */ /* 0x000fe2000001ff00 */
[----:B---3--:R-:W-:Y:S01]  /*b450*/  CS2R R16, SRZ ;  /* 0x0000000000107805 */ /* 0x008fe2000001ff00 */
[C---:B------:R-:W-:Y:S01]  /*b460*/  IMAD R9, R3.reuse, c[0x0][0x280], RZ ;  /* 0x0000a00003097a24 */ /* 0x040fe200078e02ff */
[----:B------:R-:W-:Y:S01]  /*b470*/  LEA R25, P1, R6, c[0x0][0x270], 0x1 ;  /* 0x00009c0006197a11 */ /* 0x000fe200078208ff */
[----:B------:R-:W-:Y:S01]  /*b480*/  IMAD R8, R3, c[0x0][0x290], RZ ;  /* 0x0000a40003087a24 */ /* 0x000fe200078e02ff */
[----:B------:R-:W-:Y:S01]  /*b490*/  CS2R R54, SRZ ;  /* 0x0000000000367805 */ /* 0x000fe2000001ff00 */
        /* <DEDUP_REMOVED lines=8> */
[----:B------:R-:W-:Y:S01]  /*b520*/  CS2R R20, SRZ ;  /* 0x0000000000147805 */ /* 0x000fe2000001ff00 */
[----:B------:R-:W-:-:S02]  /*b530*/  IADD3 R3, R7, R3, RZ ;  /* 0x0000000307037210 */ /* 0x000fc40007ffe0ff */
[----:B------:R-:W-:Y:S02]  /*b540*/  IADD3 R0, R5, R0, RZ ;  /* 0x0000000005007210 */ /* 0x000fe40007ffe0ff */
        /* <DEDUP_REMOVED lines=8> */
[C---:B------:R-:W-:Y:S01]  /*b5d0*/  ISETP.GE.AND P0, PT, R57.reuse, c[0x0][0x27c], PT ;  /* 0x00009f0039007a0c */ /* 0x040fe20003f06270 */
[----:B------:R-:W-:Y:S01]  /*b5e0*/  CS2R R18, SRZ ;  /* 0x0000000000127805 */ /* 0x000fe2000001ff00 */
[----:B------:R-:W-:Y:S01]  /*b5f0*/  CS2R R16, SRZ ;  /* 0x0000000000107805 */ /* 0x000fe2000001ff00 */
[----:B------:R-:W-:Y:S01]  /*b600*/  CS2R R22, SRZ ;  /* 0x0000000000167805 */ /* 0x000fe2000001ff00 */
[----:B------:R-:W-:Y:S01]  /*b610*/  CS2R R20, SRZ ;  /* 0x0000000000147805 */ /* 0x000fe2000001ff00 */
[----:B------:R-:W-:-:S02]  /*b620*/  IADD3 R12, R57, 0x10, RZ ;  /* 0x00000010390c7810 */ /* 0x000fc40007ffe0ff */
[----:B------:R-:W-:-:S06]  /*b630*/  IADD3 R13, R57, 0x20, RZ ;  /* 0x00000020390d7810 */ /* 0x000fcc0007ffe0ff */
[----:B--2-4-:R-:W-:-:S04]  /*b640*/  @!P0 IMAD.WIDE R10, R57, 0x2, R6 ;  /* 0x00000002390a8825 */ /* 0x014fc800078e0206 */
[----:B-1-3--:R-:W-:Y:S01]  /*b650*/  @!P0 IMAD.WIDE R8, R57, 0x2, R4 ;  /* 0x0000000239088825 */ /* 0x00afe200078e0204 */
[----:B------:R1:W5:Y:S01]  /*b660*/  @!P0 LD.E.128 R16, [R10.64] ;  /* 0x0000000c0a108980 */ /* 0x000362000c101d00 */
[----:B------:R-:W-:-:S03]  /*b670*/  ISETP.GE.AND P1, PT, R12, c[0x0][0x27c], PT ;  /* 0x00009f000c007a0c */ /* 0x000fc60003f26270 */
[----:B------:R2:W5:Y:S01]  /*b680*/  @!P0 LD.E.128 R20, [R8.64] ;  /* 0x0000000c08148980 */ /* 0x000562000c101d00 */
[----:B------:R-:W-:Y:S01]  /*b690*/  ISETP.GE.AND P0, PT, R13, c[0x0][0x27c], PT ;  /* 0x00009f000d007a0c */ /* 0x000fe20003f06270 */
        /* <DEDUP_REMOVED lines=8> */
[----:B------:R-:W-:-:S04]  /*b720*/  @!P1 SHF.R.S32.HI R3, RZ, 0x1f, R12 ;  /* 0x0000001fff039819 */ /* 0x000fc8000001140c */
[----:B------:R-:W-:Y:S02]  /*b730*/  @!P0 SHF.R.S32.HI R0, RZ, 0x1f, R13 ;  /* 0x0000001fff008819 */ /* 0x000fe4000001140d */
[----:B--2---:R-:W-:Y:S02]  /*b740*/  @!P1 LEA.HI R8, R3, R12, RZ, 0x3 ;  /* 0x0000000c03089211 */ /* 0x004fe400078f18ff */
[----:B------:R-:W-:Y:S02]  /*b750*/  @!P0 LEA.HI R3, R0, R13, RZ, 0x3 ;  /* 0x0000000d00038211 */ /* 0x000fe400078f18ff */
[----:B------:R-:W-:Y:S02]  /*b760*/  @!P1 LOP3.LUT R0, R8, 0xfffffff8, RZ, 0xc0, !PT ;  /* 0xfffffff808009812 */ /* 0x000fe400078ec0ff */
[----:B------:R-:W-:-:S03]  /*b770*/  @!P0 LOP3.LUT R3, R3, 0xfffffff8, RZ, 0xc0, !PT ;  /* 0xfffffff803038812 */ /* 0x000fc600078ec0ff */
[----:B-1----:R-:W-:-:S04]  /*b780*/  @!P1 IMAD.WIDE R10, R0, 0x2, R6 ;  /* 0x00000002000a9825 */ /* 0x002fc800078e0206 */
[C---:B------:R-:W-:Y:S01]  /*b790*/  @!P0 IMAD.WIDE R8, R3.reuse, 0x2, R6 ;  /* 0x0000000203088825 */ /* 0x040fe200078e0206 */
[----:B------:R1:W5:Y:S03]  /*b7a0*/  @!P1 LD.E.128 R36, [R10.64] ;  /* 0x0000000c0a249980 */ /* 0x000366000c101d00 */
[--C-:B------:R-:W-:Y:S01]  /*b7b0*/  @!P1 IMAD.WIDE R6, R0, 0x2, R4.reuse ;  /* 0x0000000200069825 */ /* 0x100fe200078e0204 */
[----:B------:R1:W5:Y:S03]  /*b7c0*/  @!P0 LD.E.128 R48, [R8.64] ;  /* 0x0000000c08308980 */ /* 0x000366000c101d00 */
[----:B------:R-:W-:Y:S01]  /*b7d0*/  @!P0 IMAD.WIDE R4, R3, 0x2, R4 ;  /* 0x0000000203048825 */ /* 0x000fe200078e0204 */
[----:B------:R1:W5:Y:S04]  /*b7e0*/  @!P1 LD.E.128 R40, [R6.64] ;  /* 0x0000000c06289980 */ /* 0x000368000c101d00 */
[----:B------:R1:W5:Y:S02]  /*b7f0*/  @!P0 LD.E.128 R52, [R4.64] ;  /* 0x0000000c04348980 */ /* 0x000364000c101d00 */
.L_x_437:
[----:B------:R-:W-:Y:S05]  /*b800*/  BSYNC B0 ;  /* 0x0000000000007941 */ /* 0x000fea0003800000 */
.L_x_436:
[----:B------:R-:W-:Y:S01]  /*b810*/  IADD3 R3, R24, 0x40, RZ ;  /* 0x0000004018037810 */ /* 0x000fe20007ffe0ff */
[----:B-----5:R-:W-:Y:S01]  /*b820*/  IMAD.MOV.U32 R0, RZ, RZ, R50 ;  /* 0x000000ffff007224 */ /* 0x020fe200078e0032 */
[----:B-1--4-:R-:W1:Y:S01]  /*b830*/  SHFL.IDX PT, R7, R15, 0x1, 0x1e1f ;  /* 0x003e1f000f077f89 */ /* 0x012e6200000e0000 */
[----:B------:R-:W-:Y:S01]  /*b840*/  IMAD.MOV.U32 R5, RZ, RZ, R51 ;  /* 0x000000ffff057224 */ /* 0x000fe200078e0033 */
[----:B------:R-:W-:Y:S01]  /*b850*/  ISETP.GE.AND P0, PT, R3, R32, PT ;  /* 0x000000200300720c */ /* 0x000fe20003f06270 */
[----:B---3--:R-:W-:Y:S01]  /*b860*/  IMAD.MOV.U32 R4, RZ, RZ, R48 ;  /* 0x000000ffff047224 */ /* 0x008fe200078e0030 */
[----:B--2---:R2:W3:Y:S01]  /*b870*/  SHFL.IDX PT, R6, R25, 0x1, 0x1e1f ;  /* 0x003e1f0019067f89 */ /* 0x0044e200000e0000 */
        /* <DEDUP_REMOVED lines=33> */
[----:B------:R4:W1:Y:S01]  /*ba90*/  SHFL.IDX PT, R5, R14, 0x1, 0x1e1f ;  /* 0x003e1f000e057f89 */ /* 0x00086200000e0000 */
[----:B------:R-:W-:Y:S01]  /*baa0*/  CS2R R68, SRZ ;  /* 0x0000000000447805 */ /* 0x000fe2000001ff00 */
[----:B------:R-:W-:Y:S01]  /*bab0*/  PRMT R59, R8, 0x7610, R59 ;  /* 0x00007610083b7816 */ /* 0x000fe2000000003b */
[----:B------:R-:W-:Y:S01]  /*bac0*/  CS2R R62, SRZ ;  /* 0x00000000003e7805 */ /* 0x000fe2000001ff00 */
[----:B------:R-:W-:Y:S01]  /*bad0*/  PRMT R58, R0, 0x5410, R3 ;  /* 0x00005410003a7816 */ /* 0x000fe20000000003 */
[----:B------:R-:W-:Y:S01]  /*bae0*/  IMAD.MOV.U32 R3, RZ, RZ, R20 ;  /* 0x000000ffff037224 */ /* 0x000fe200078e0014 */
[----:B------:R-:W-:Y:S01]  /*baf0*/  MOV R8, R23 ;  /* 0x0000001700087202 */ /* 0x000fe20000000f00 */
[----:B------:R-:W-:Y:S01]  /*bb00*/  IMAD.MOV.U32 R0, RZ, RZ, R21 ;  /* 0x000000ffff007224 */ /* 0x000fe200078e0015 */
[----:B------:R4:W1:Y:S01]  /*bb10*/  SHFL.IDX PT, R4, R26, 0x1, 0x1e1f ;  /* 0x003e1f001a047f89 */ /* 0x00086200000e0000 */
[----:B------:R-:W-:Y:S01]  /*bb20*/  CS2R R60, SRZ ;  /* 0x00000000003c7805 */ /* 0x000fe2000001ff00 */
[----:B--2---:R-:W-:Y:S01]  /*bb30*/  PRMT R25, R8, 0x5410, R9 ;  /* 0x0000541008197816 */ /* 0x004fe20000000009 */
[----:B------:R-:W-:Y:S01]  /*bb40*/  CS2R R78, SRZ ;  /* 0x00000000004e7805 */ /* 0x000fe2000001ff00 */
[----:B------:R-:W-:Y:S01]  /*bb50*/  PRMT R24, R0, 0x5410, R3 ;  /* 0x0000541000187816 */ /* 0x000fe20000000003 */
[----:B------:R-:W-:Y:S01]  /*bb60*/  CS2R R76, SRZ ;  /* 0x00000000004c7805 */ /* 0x000fe2000001ff00 */
[----:B------:R-:W-:Y:S01]  /*bb70*/  CS2R R74, SRZ ;  /* 0x00000000004a7805 */ /* 0x000fe2000001ff00 */
[----:B------:R-:W-:Y:S01]  /*bb80*/  CS2R R72, SRZ ;  /* 0x0000000000487805 */ /* 0x000fe2000001ff00 */
[----:B------:R-:W-:Y:S01]  /*bb90*/  CS2R R66, SRZ ;  /* 0x0000000000427805 */ /* 0x000fe2000001ff00 */
[----:B------:R-:W-:Y:S01]  /*bba0*/  CS2R R64, SRZ ;  /* 0x0000000000407805 */ /* 0x000fe2000001ff00 */
[----:B------:R-:W-:Y:S05]  /*bbb0*/  @P0 BRA `(.L_x_439) ;  /* 0x0000023000000947 */ /* 0x000fea0003800000 */
[C---:B---3--:R-:W-:Y:S01]  /*bbc0*/  ISETP.GE.AND P0, PT, R57.reuse, c[0x0][0x27c], PT ;  /* 0x00009f0039007a0c */ /* 0x048fe20003f06270 */
[----:B------:R-:W-:Y:S01]  /*bbd0*/  CS2R R62, SRZ ;  /* 0x00000000003e7805 */ /* 0x000fe2000001ff00 */
[----:B------:R-:W-:Y:S01]  /*bbe0*/  CS2R R60, SRZ ;  /* 0x00000000003c7805 */ /* 0x000fe2000001ff00 */
[----:B------:R-:W-:Y:S01]  /*bbf0*/  CS2R R66, SRZ ;  /* 0x0000000000427805 */ /* 0x000fe2000001ff00 */
[----:B------:R-:W-:Y:S01]  /*bc00*/  CS2R R64, SRZ ;  /* 0x0000000000407805 */ /* 0x000fe2000001ff00 */
[----:B------:R-:W-:-:S02]  /*bc10*/  IADD3 R12, R57, 0x10, RZ ;  /* 0x00000010390c7810 */ /* 0x000fc40007ffe0ff */
[----:B------:R-:W-:-:S06]  /*bc20*/  IADD3 R13, R57, 0x20, RZ ;  /* 0x00000020390d7810 */ /* 0x000fcc0007ffe0ff */
[----:B-1----:R-:W-:-:S04]  /*bc30*/  @!P0 IMAD.WIDE R10, R57, 0x2, R6 ;  /* 0x00000002390a8825 */ /* 0x002fc800078e0206 */
[----:B------:R-:W-:Y:S01]  /*bc40*/  @!P0 IMAD.WIDE R8, R57, 0x2, R4 ;  /* 0x0000000239088825 */ /* 0x000fe200078e0204 */
        /* <DEDUP_REMOVED lines=26> */
.L_x_439:
[----:B---3--:R-:W-:Y:S05]  /*bdf0*/  BSYNC B0 ;  /* 0x0000000000007941 */ /* 0x008fea0003800000 */
.L_x_438:
[----:B-----5:R-:W-:Y:S01]  /*be00*/  IMAD.MOV.U32 R0, RZ, RZ, R82 ;  /* 0x000000ffff007224 */ /* 0x020fe200078e0052 */
[----:B------:R-:W-:-:S04]  /*be10*/  DEPBAR.LE SB0, 0x1 ;  /* 0x000080400000791a */ /* 0x000fc80000000000 */
[----:B-1----:R-:W-:Y:S01]  /*be20*/  IMAD.MOV.U32 R5, RZ, RZ, R83 ;  /* 0x000000ffff057224 */ /* 0x002fe200078e0053 */
[----:B------:R-:W-:Y:S01]  /*be30*/  BSSY B1, `(.L_x_440) ;  /* 0x000019d000017945 */ /* 0x000fe20003800000 */
[----:B------:R-:W-:Y:S02]  /*be40*/  IMAD.MOV.U32 R4, RZ, RZ, R80 ;  /* 0x000000ffff047224 */ /* 0x000fe400078e0050 */
[----:B------:R-:W-:Y:S01]  /*be50*/  IMAD.MOV.U32 R3, RZ, RZ, R81 ;  /* 0x000000ffff037224 */ /* 0x000fe200078e0051 */
[----:B------:R-:W-:Y:S01]  /*be60*/  PRMT R103, R5, 0x5410, R0 ;  /* 0x0000541005677816 */ /* 0x000fe20000000000 */
[----:B------:R-:W-:Y:S01]  /*be70*/  IMAD.MOV.U32 R0, RZ, RZ, R70 ;  /* 0x000000ffff007224 */ /* 0x000fe200078e0046 */
[----:B------:R-:W-:Y:S02]  /*be80*/  MOV R5, R71 ;  /* 0x0000004700057202 */ /* 0x000fe40000000f00 */
[----:B------:R-:W-:Y:S01]  /*be90*/  PRMT R102, R3, 0x5410, R4 ;  /* 0x0000541003667816 */ /* 0x000fe20000000004 */
[----:B------:R-:W-:Y:S01]  /*bea0*/  IMAD.MOV.U32 R4, RZ, RZ, R68 ;  /* 0x000000ffff047224 */ /* 0x000fe200078e0044 */
[----:B------:R-:W-:Y:S01]  /*beb0*/  PRMT R98, R98, 0x5410, R0 ;  /* 0x0000541062627816 */ /* 0x000fe20000000000 */
[----:B------:R-:W-:-:S02]  /*bec0*/  IMAD.MOV.U32 R0, RZ, RZ, R62 ;  /* 0x000000ffff007224 */ /* 0x000fc400078e003e */
[----:B------:R-:W-:Y:S01]  /*bed0*/  IMAD.MOV.U32 R3, RZ, RZ, R69 ;  /* 0x000000ffff037224 */ /* 0x000fe200078e0045 */
[----:B------:R-:W-:Y:S01]  /*bee0*/  PRMT R98, R5, 0x7610, R98 ;  /* 0x0000761005627816 */ /* 0x000fe20000000062 */
        /* <DEDUP_REMOVED lines=9> */
[----:B------:R-:W-:-:S02]  /*bf80*/  MOV R4, R60 ;  /* 0x0000003c00047202 */ /* 0x000fc40000000f00 */
[----:B------:R-:W-:Y:S01]  /*bf90*/  PRMT R101, R5, 0x7610, R101 ;  /* 0x0000761005657816 */ /* 0x000fe20000000065 */
[----:B------:R-:W-:Y:S01]  /*bfa0*/  IMAD.IADD R5, R32, 0x1, -R196 ;  /* 0x0000000120057824 */ /* 0x000fe200078e0ac4 */
[----:B------:R-:W-:Y:S01]  /*bfb0*/  PRMT R93, R3, 0x5410, R4 ;  /* 0x00005410035d7816 */ /* 0x000fe20000000004 */
[----:B------:R-:W-:Y:S01]  /*bfc0*/  IMAD.MOV.U32 R3, RZ, RZ, R77 ;  /* 0x000000ffff037224 */ /* 0x000fe200078e004d */
[----:B------:R-:W-:Y:S02]  /*bfd0*/  MOV R4, R76 ;  /* 0x0000004c00047202 */ /* 0x000fe40000000f00 */
[----:B------:R-:W-:Y:S01]  /*bfe0*/  IMNMX R47, R5, 0x80, PT ;  /* 0x00000080052f7817 */ /* 0x000fe20003800200 */
[----:B------:R-:W-:Y:S01]  /*bff0*/  IMAD.MOV.U32 R5, RZ, RZ, R66 ;  /* 0x000000ffff057224 */ /* 0x000fe200078e0042 */
[----:B------:R-:W-:Y:S01]  /*c000*/  PRMT R96, R96, 0x5410, R0 ;  /* 0x0000541060607816 */ /* 0x000fe20000000000 */
[----:B------:R-:W-:Y:S01]  /*c010*/  IMAD.MOV.U32 R0, RZ, RZ, R73 ;  /* 0x000000ffff007224 */ /* 0x000fe200078e0049 */
[----:B------:R-:W-:Y:S01]  /*c020*/  BAR.SYNC.DEFER_BLOCKING 0x0 ;  /* 0x0000000000007b1d */ /* 0x000fe20000010000 */
[----:B------:R-:W-:-:S02]  /*c030*/  ISETP.GE.AND P0, PT, R56, R47, PT ;  /* 0x0000002f3800720c */ /* 0x000fc40003f06270 */
[----:B------:R-:W-:Y:S01]  /*c040*/  PRMT R100, R3, 0x5410, R4 ;  /* 0x0000541003647816 */ /* 0x000fe20000000004 */
[----:B------:R-:W-:Y:S01]  /*c050*/  IMAD.MOV.U32 R4, RZ, RZ, R75 ;  /* 0x000000ffff047224 */ /* 0x000fe200078e004b */
[----:B------:R-:W-:-:S04]  /*c060*/  MOV R3, R72 ;  /* 0x0000004800037202 */ /* 0x000fc80000000f00 */
[----:B------:R-:W-:Y:S01]  /*c070*/  PRMT R95, R0, 0x5410, R3 ;  /* 0x00005410005f7816 */ /* 0x000fe20000000003 */
[----:B------:R-:W-:Y:S01]  /*c080*/  IMAD.MOV.U32 R3, RZ, RZ, R64 ;  /* 0x000000ffff037224 */ /* 0x000fe200078e0040 */
[----:B------:R-:W-:Y:S01]  /*c090*/  PRMT R96, R4, 0x7610, R96 ;  /* 0x0000761004607816 */ /* 0x000fe20000000060 */
[----:B------:R-:W-:Y:S01]  /*c0a0*/  IMAD.MOV.U32 R0, RZ, RZ, R65 ;  /* 0x000000ffff007224 */ /* 0x000fe200078e0041 */
[----:B------:R-:W-:-:S04]  /*c0b0*/  MOV R4, R67 ;  /* 0x0000004300047202 */ /* 0x000fc80000000f00 */
[----:B------:R-:W-:Y:S02]  /*c0c0*/  PRMT R92, R4, 0x5410, R5 ;  /* 0x00005410045c7816 */ /* 0x000fe40000000005 */
[----:B------:R-:W-:Y:S01]  /*c0d0*/  PRMT R91, R0, 0x5410, R3 ;  /* 0x00005410005b7816 */ /* 0x000fe20000000003 */
[----:B------:R-:W-:Y:S05]  /*c0e0*/  @P0 BRA `(.L_x_441) ;  /* 0x0000171000000947 */ /* 0x000fea0003800000 */
[----:B------:R-:W-:Y:S01]  /*c0f0*/  ISETP.GE.AND P0, PT, R57, c[0x0][0x27c], PT ;  /* 0x00009f0039007a0c */ /* 0x000fe20003f06270 */
[----:B------:R-:W-:-:S12]  /*c100*/  BSSY B0, `(.L_x_442) ;  /* 0x0000075000007945 */ /* 0x000fd80003800000 */
[----:B------:R-:W-:Y:S05]  /*c110*/  @P0 BRA `(.L_x_443) ;  /* 0x0000073000000947 */ /* 0x000fea0003800000 */
[----:B------:R-:W-:Y:S01]  /*c120*/  IMAD.MOV.U32 R4, RZ, RZ, c[0x0][0x27c] ;  /* 0x00009f00ff047624 */ /* 0x000fe200078e00ff */
[----:B------:R-:W-:Y:S01]  /*c130*/  LEA.HI R3, R56, R56, RZ, 0x1 ;  /* 0x0000003838037211 */ /* 0x000fe200078f08ff */
[----:B------:R-:W-:Y:S01]  /*c140*/  IMAD.SHL.U32 R0, R132, 0x40, RZ ;  /* 0x0000004084007824 */ /* 0x000fe200078e00ff */
[----:B------:R-:W-:Y:S02]  /*c150*/  SHF.R.U64 R12, R18, 0x10, R19 ;  /* 0x00000010120c7819 */ /* 0x000fe40000001213 */
[----:B------:R-:W-:Y:S02]  /*c160*/  LOP3.LUT R3, R3, 0x7fffffe, RZ, 0xc0, !PT ;  /* 0x07fffffe03037812 */ /* 0x000fe400078ec0ff */
[----:B------:R-:W-:Y:S02]  /*c170*/  LEA.HI R4, R4, R46, RZ, 0x1d ;  /* 0x0000002e04047211 */ /* 0x000fe400078fe8ff */
[----:B------:R-:W-:Y:S01]  /*c180*/  LOP3.LUT R0, R0, 0xc0, RZ, 0xc0, !PT ;  /* 0x000000c000007812 */ /* 0x000fe200078ec0ff */
[----:B------:R-:W-:Y:S01]  /*c190*/  IMAD.IADD R3, R56, 0x1, -R3 ;  /* 0x0000000138037824 */ /* 0x000fe200078e0a03 */
[----:B------:R-:W-:-:S02]  /*c1a0*/  SHF.R.S32.HI R6, RZ, 0x1f, R4 ;  /* 0x0000001fff067819 */ /* 0x000fc40000011404 */
[----:B------:R-:W-:Y:S01]  /*c1b0*/  LOP3.LUT R5, R0, 0x18, R57, 0xf8, !PT ;  /* 0x0000001800057812 */ /* 0x000fe200078ef839 */
[----:B------:R-:W-:Y:S01]  /*c1c0*/  IMAD R3, R90, 0x8, R3 ;  /* 0x000000085a037824 */ /* 0x000fe200078e0203 */
[----:B------:R-:W-:Y:S02]  /*c1d0*/  SHF.R.U32.HI R8, RZ, 0x3, R0 ;  /* 0x00000003ff087819 */ /* 0x000fe40000011600 */
[----:B------:R-:W-:Y:S01]  /*c1e0*/  LEA.HI R6, R6, R4, RZ, 0x2 ;  /* 0x0000000406067211 */ /* 0x000fe200078f10ff */
[----:B------:R-:W-:Y:S01]  /*c1f0*/  IMAD.SHL.U32 R4, R4, 0x8, RZ ;  /* 0x0000000804047824 */ /* 0x000fe200078e00ff */
[----:B------:R-:W-:Y:S01]  /*c200*/  LOP3.LUT R7, R5, R8, RZ, 0x3c, !PT ;  /* 0x0000000805077212 */ /* 0x000fe200078e3cff */
[----:B------:R-:W-:Y:S01]  /*c210*/  IMAD.SHL.U32 R5, R3, 0x20, RZ ;  /* 0x0000002003057824 */ /* 0x000fe200078e00ff */
[----:B------:R-:W-:Y:S02]  /*c220*/  SHF.L.U32 R3, R6, 0xa, RZ ;  /* 0x0000000a06037819 */ /* 0x000fe400000006ff */
[----:B------:R-:W-:Y:S01]  /*c230*/  LOP3.LUT R0, R0, 0x18, R4, 0xf8, !PT ;  /* 0x0000001800007812 */ /* 0x000fe200078ef804 */
[----:B------:R-:W-:Y:S01]  /*c240*/  IMAD.IADD R4, R5, 0x1, R7 ;  /* 0x0000000105047824 */ /* 0x000fe200078e0207 */
[----:B------:R-:W-:-:S02]  /*c250*/  LOP3.LUT R3, R3, 0x7ffff000, RZ, 0xc0, !PT ;  /* 0x7ffff00003037812 */ /* 0x000fc400078ec0ff */
[----:B------:R-:W-:Y:S01]  /*c260*/  LOP3.LUT R0, R0, R8, RZ, 0x3c, !PT ;  /* 0x0000000800007212 */ /* 0x000fe200078e3cff */
[----:B------:R-:W-:Y:S01]  /*c270*/  IMAD.SHL.U32 R45, R4, 0x2, RZ ;  /* 0x00000002042d7824 */ /* 0x000fe200078e00ff */
[----:B----4-:R-:W-:Y:S02]  /*c280*/  SHF.R.U64 R14, R20, 0x10, R21 ;  /* 0x00000010140e7819 */ /* 0x010fe40000001215 */
[----:B------:R-:W-:Y:S02]  /*c290*/  IADD3 R0, R0, R3, R5 ;  /* 0x0000000300007210 */ /* 0x000fe40007ffe005 */
[----:B------:R-:W1:Y:S01]  /*c2a0*/  LDS.128 R8, [R45+0x6080] ;  /* 0x006080002d087984 */ /* 0x000e620000000c00 */
[----:B------:R-:W-:Y:S02]  /*c2b0*/  PRMT R26, R28, 0x5432, R12 ;  /* 0x000054321c1a7816 */ /* 0x000fe4000000000c */
[----:B------:R-:W-:Y:S01]  /*c2c0*/  IMAD.SHL.U32 R35, R0, 0x2, RZ ;  /* 0x0000000200237824 */ /* 0x000fe200078e00ff */
[----:B------:R-:W-:-:S02]  /*c2d0*/  SHF.R.U64 R0, R16, 0x10, R17 ;  /* 0x0000001010007819 */ /* 0x000fc40000001211 */
[----:B------:R-:W-:Y:S02]  /*c2e0*/  SHF.R.U32.HI R3, RZ, 0x10, R17 ;  /* 0x00000010ff037819 */ /* 0x000fe40000011611 */
[----:B------:R-:W2:Y:S01]  /*c2f0*/  LDS.128 R4, [R35+0x6080] ;  /* 0x0060800023047984 */ /* 0x000ea20000000c00 */
[----:B------:R-:W-:Y:S02]  /*c300*/  PRMT R12, R24, 0x5432, R14 ;  /* 0x00005432180c7816 */ /* 0x000fe4000000000e */
[----:B------:R-:W-:Y:S02]  /*c310*/  SHF.R.U32.HI R13, RZ, 0x10, R19 ;  /* 0x00000010ff0d7819 */ /* 0x000fe40000011613 */
[----:B------:R-:W-:Y:S01]  /*c320*/  SHF.R.U64 R16, R22, 0x10, R23 ;  /* 0x0000001016107819 */ /* 0x000fe20000001217 */
[----:B------:R-:W-:Y:S01]  /*c330*/  IMAD.U32 R30, R12, 0x10000, RZ ;  /* 0x000100000c1e7824 */ /* 0x000fe200078e00ff */
[----:B------:R-:W-:Y:S02]  /*c340*/  SHF.R.U32.HI R15, RZ, 0x10, R21 ;  /* 0x00000010ff0f7819 */ /* 0x000fe40000011615 */
[----:B------:R-:W-:-:S02]  /*c350*/  SHF.R.U32.HI R17, RZ, 0x10, R23 ;  /* 0x00000010ff117819 */ /* 0x000fc40000011617 */
[C---:B------:R-:W-:Y:S02]  /*c360*/  PRMT R18, R27.reuse, 0x5432, R0 ;  /* 0x000054321b127816 */ /* 0x040fe40000000000 */
[----:B------:R-:W-:Y:S02]  /*c370*/  PRMT R20, R27, 0x5410, R3 ;  /* 0x000054101b147816 */ /* 0x000fe40000000003 */
[----:B------:R-:W-:Y:S02]  /*c380*/  PRMT R27, R28, 0x5410, R13 ;  /* 0x000054101c1b7816 */ /* 0x000fe4000000000d */
[C---:B------:R-:W-:Y:S02]  /*c390*/  PRMT R23, R25.reuse, 0x5432, R16 ;  /* 0x0000543219177816 */ /* 0x040fe40000000010 */
[----:B------:R-:W-:Y:S02]  /*c3a0*/  PRMT R19, R24, 0x5410, R15 ;  /* 0x0000541018137816 */ /* 0x000fe4000000000f */
[----:B------:R-:W-:-:S02]  /*c3b0*/  PRMT R24, R25, 0x5410, R17 ;  /* 0x0000541019187816 */ /* 0x000fc40000000011 */
[----:B------:R-:W-:Y:S02]  /*c3c0*/  LOP3.LUT R12, R12, 0xffff0000, RZ, 0xc0, !PT ;  /* 0xffff00000c0c7812 */ /* 0x000fe400078ec0ff */
[C---:B-1----:R-:W-:Y:S01]  /*c3d0*/  SHF.L.U32 R16, R11.reuse, 0x10, RZ ;  /* 0x000000100b107819 */ /* 0x042fe200000006ff */
[----:B------:R-:W-:Y:S01]  /*c3e0*/  IMAD.U32 R13, R8, 0x10000, RZ ;  /* 0x00010000080d7824 */ /* 0x000fe200078e00ff */
[----:B------:R-:W-:Y:S01]  /*c3f0*/  LOP3.LUT R28, R11, 0xffff0000, RZ, 0xc0, !PT ;  /* 0xffff00000b1c7812 */ /* 0x000fe200078ec0ff */
[C---:B------:R-:W-:Y:S01]  /*c400*/  IMAD.U32 R15, R9.reuse, 0x10000, RZ ;  /* 0x00010000090f7824 */ /* 0x040fe200078e00ff */
[----:B------:R-:W-:Y:S01]  /*c410*/  SHF.L.U32 R11, R18, 0x10, RZ ;  /* 0x00000010120b7819 */ /* 0x000fe200000006ff */
[----:B------:R-:W-:Y:S01]  /*c420*/  IMAD.U32 R25, R10, 0x10000, RZ ;  /* 0x000100000a197824 */ /* 0x000fe200078e00ff */
[----:B------:R-:W-:Y:S01]  /*c430*/  LOP3.LUT R14, R8, 0xffff0000, RZ, 0xc0, !PT ;  /* 0xffff0000080e7812 */ /* 0x000fe200078ec0ff */
[C---:B--2---:R-:W-:Y:S01]  /*c440*/  IMAD.U32 R3, R4.reuse, 0x10000, RZ ;  /* 0x0001000004037824 */ /* 0x044fe200078e00ff */
[----:B------:R-:W-:Y:S01]  /*c450*/  LOP3.LUT R17, R9, 0xffff0000, RZ, 0xc0, !PT ;  /* 0xffff000009117812 */ /* 0x000fe200078ec0ff */
[----:B------:R-:W-:Y:S01]  /*c460*/  IMAD.U32 R8, R5, 0x10000, RZ ;  /* 0x0001000005087824 */ /* 0x000fe200078e00ff */
[----:B------:R-:W-:Y:S01]  /*c470*/  LOP3.LUT R4, R4, 0xffff0000, RZ, 0xc0, !PT ;  /* 0xffff000004047812 */ /* 0x000fe200078ec0ff */
[----:B------:R-:W-:Y:S01]  /*c480*/  FMUL.FTZ R0, R3, R30 ;  /* 0x0000001e03007220 */ /* 0x000fe20000410000 */
[----:B------:R-:W-:Y:S01]  /*c490*/  LOP3.LUT R9, R5, 0xffff0000, RZ, 0xc0, !PT ;  /* 0xffff000005097812 */ /* 0x000fe200078ec0ff */
[C---:B------:R-:W-:Y:S01]  /*c4a0*/  IMAD.U32 R5, R7.reuse, 0x10000, RZ ;  /* 0x0001000007057824 */ /* 0x040fe200078e00ff */
[----:B------:R-:W-:Y:S01]  /*c4b0*/  LOP3.LUT R21, R7, 0xffff0000, RZ, 0xc0, !PT ;  /* 0xffff000007157812 */ /* 0x000fe200078ec0ff */
[-C--:B------:R-:W-:Y:S01]  /*c4c0*/  FMUL.FTZ R3, R3, R11.reuse ;  /* 0x0000000b03037220 */ /* 0x080fe20000410000 */
[----:B------:R-:W-:Y:S01]  /*c4d0*/  LOP3.LUT R7, R18, 0xffff0000, RZ, 0xc0, !PT ;  /* 0xffff000012077812 */ /* 0x000fe200078ec0ff */
[----:B------:R-:W-:Y:S01]  /*c4e0*/  FFMA.FTZ R44, R13, R11, -R0 ;  /* 0x0000000b0d2c7223 */ /* 0x000fe20000010800 */
[----:B------:R-:W-:Y:S01]  /*c4f0*/  LOP3.LUT R29, R10, 0xffff0000, RZ, 0xc0, !PT ;  /* 0xffff00000a1d7812 */ /* 0x000fe200078ec0ff */
[C---:B------:R-:W-:Y:S01]  /*c500*/  IMAD.U32 R10, R6.reuse, 0x10000, RZ ;  /* 0x00010000060a7824 */ /* 0x040fe200078e00ff */
[----:B------:R-:W-:Y:S01]  /*c510*/  LOP3.LUT R22, R6, 0xffff0000, RZ, 0xc0, !PT ;  /* 0xffff000006167812 */ /* 0x000fe200078ec0ff */
[----:B------:R-:W-:-:S02]  /*c520*/  IMAD.U32 R11, R19, 0x10000, RZ ;  /* 0x00010000130b7824 */ /* 0x000fc400078e00ff */
[----:B------:R-:W-:Y:S02]  /*c530*/  FMUL.FTZ R0, R4, R12 ;  /* 0x0000000c04007220 */ /* 0x000fe40000410000 */
[----:B------:R-:W-:Y:S02]  /*c540*/  IMAD.U32 R6, R20, 0x10000, RZ ;  /* 0x0001000014067824 */ /* 0x000fe400078e00ff */
[----:B------:R-:W-:Y:S01]  /*c550*/  FFMA.FTZ R34, R13, R30, R3 ;  /* 0x0000001e0d227223 */ /* 0x000fe20000010003 */
[----:B------:R-:W-:Y:S01]  /*c560*/  SHF.L.U32 R13, R24, 0x10, RZ ;  /* 0x00000010180d7819 */ /* 0x000fe200000006ff */
[-C--:B------:R-:W-:Y:S02]  /*c570*/  FMUL.FTZ R4, R4, R7.reuse ;  /* 0x0000000704047220 */ /* 0x080fe40000410000 */
[----:B------:R-:W-:Y:S01]  /*c580*/  FFMA.FTZ R33, R14, R7, -R0 ;  /* 0x000000070e217223 */ /* 0x000fe20000010800 */
[----:B------:R-:W-:Y:S01]  /*c590*/  LOP3.LUT R7, R19, 0xffff0000, RZ, 0xc0, !PT ;  /* 0xffff000013077812 */ /* 0x000fe200078ec0ff */
[----:B------:R-:W-:-:S02]  /*c5a0*/  FMUL.FTZ R3, R8, R11 ;  /* 0x0000000b08037220 */ /* 0x000fc40000410000 */
[----:B------:R-:W-:Y:S01]  /*c5b0*/  FMUL.FTZ R0, R8, R6 ;  /* 0x0000000608007220 */ /* 0x000fe20000410000 */
[----:B------:R-:W-:Y:S01]  /*c5c0*/  LOP3.LUT R8, R20, 0xffff0000, RZ, 0xc0, !PT ;  /* 0xffff000014087812 */ /* 0x000fe200078ec0ff */
[----:B------:R-:W-:Y:S01]  /*c5d0*/  FFMA.FTZ R32, R14, R12, R4 ;  /* 0x0000000c0e207223 */ /* 0x000fe20000010004 */
[----:B------:R-:W-:Y:S01]  /*c5e0*/  LOP3.LUT R14, R24, 0xffff0000, RZ, 0xc0, !PT ;  /* 0xffff0000180e7812 */ /* 0x000fe200078ec0ff */
[----:B------:R-:W-:Y:S02]  /*c5f0*/  FFMA.FTZ R31, R15, R6, -R3 ;  /* 0x000000060f1f7223 */ /* 0x000fe40000010803 */
[----:B------:R-:W-:Y:S02]  /*c600*/  IMAD.U32 R4, R27, 0x10000, RZ ;  /* 0x000100001b047824 */ /* 0x000fe400078e00ff */
[----:B------:R-:W-:Y:S02]  /*c610*/  FFMA.FTZ R30, R15, R11, R0 ;  /* 0x0000000b0f1e7223 */ /* 0x000fe40000010000 */
[----:B------:R-:W-:-:S02]  /*c620*/  FMUL.FTZ R3, R5, R13 ;  /* 0x0000000d05037220 */ /* 0x000fc40000410000 */
[----:B------:R-:W-:Y:S02]  /*c630*/  IMAD.U32 R11, R23, 0x10000, RZ ;  /* 0x00010000170b7824 */ /* 0x000fe400078e00ff */
[-C--:B------:R-:W-:Y:S02]  /*c640*/  FMUL.FTZ R0, R5, R4.reuse ;  /* 0x0000000405007220 */ /* 0x080fe40000410000 */
[----:B------:R-:W-:Y:S02]  /*c650*/  FFMA.FTZ R18, R16, R4, -R3 ;  /* 0x0000000410127223 */ /* 0x000fe40000010803 */
[----:B------:R-:W-:Y:S02]  /*c660*/  IMAD.U32 R6, R26, 0x10000, RZ ;  /* 0x000100001a067824 */ /* 0x000fe400078e00ff */
[----:B------:R-:W-:Y:S02]  /*c670*/  FMUL.FTZ R5, R9, R7 ;  /* 0x0000000709057220 */ /* 0x000fe40000410000 */
[----:B------:R-:W-:-:S02]  /*c680*/  FMUL.FTZ R3, R10, R11 ;  /* 0x0000000b0a037220 */ /* 0x000fc40000410000 */
[----:B------:R-:W-:Y:S02]  /*c690*/  FFMA.FTZ R15, R16, R13, R0 ;  /* 0x0000000d100f7223 */ /* 0x000fe40000010000 */
[-C--:B------:R-:W-:Y:S01]  /*c6a0*/  FMUL.FTZ R4, R9, R8.reuse ;  /* 0x0000000809047220 */ /* 0x080fe20000410000 */
[----:B------:R-:W-:Y:S01]  /*c6b0*/  LOP3.LUT R9, R27, 0xffff0000, RZ, 0xc0, !PT ;  /* 0xffff00001b097812 */ /* 0x000fe200078ec0ff */
[----:B------:R-:W-:Y:S01]  /*c6c0*/  FFMA.FTZ R13, R17, R8, -R5 ;  /* 0x00000008110d7223 */ /* 0x000fe20000010805 */
[----:B------:R-:W-:Y:S01]  /*c6d0*/  LOP3.LUT R8, R23, 0xffff0000, RZ, 0xc0, !PT ;  /* 0xffff000017087812 */ /* 0x000fe200078ec0ff */
[-C--:B------:R-:W-:Y:S02]  /*c6e0*/  FMUL.FTZ R0, R10, R6.reuse ;  /* 0x000000060a007220 */ /* 0x080fe40000410000 */
[----:B------:R-:W-:Y:S01]  /*c6f0*/  FFMA.FTZ R10, R25, R6, -R3 ;  /* 0x00000006190a7223 */ /* 0x000fe20000010803 */
[----:B------:R-:W-:Y:S01]  /*c700*/  LOP3.LUT R6, R26, 0xffff0000, RZ, 0xc0, !PT ;  /* 0xffff00001a067812 */ /* 0x000fe200078ec0ff */
[----:B------:R-:W-:-:S02]  /*c710*/  FFMA.FTZ R12, R17, R7, R4 ;  /* 0x00000007110c7223 */ /* 0x000fc40000010004 */
[C---:B------:R-:W-:Y:S02]  /*c720*/  FMUL.FTZ R5, R22.reuse, R8 ;  /* 0x0000000816057220 */ /* 0x040fe40000410000 */
[----:B------:R-:W-:Y:S02]  /*c730*/  FMUL.FTZ R4, R22, R6 ;  /* 0x0000000616047220 */ /* 0x000fe40000410000 */
[----:B------:R-:W-:Y:S02]  /*c740*/  FFMA.FTZ R11, R25, R11, R0 ;  /* 0x0000000b190b7223 */ /* 0x000fe40000010000 */
[C---:B------:R-:W-:Y:S02]  /*c750*/  FMUL.FTZ R3, R21.reuse, R14 ;  /* 0x0000000e15037220 */ /* 0x040fe40000410000 */
[-C--:B------:R-:W-:Y:S02]  /*c760*/  FMUL.FTZ R0, R21, R9.reuse ;  /* 0x0000000915007220 */ /* 0x080fe40000410000 */
[C---:B------:R-:W-:Y:S01]  /*c770*/  FFMA.FTZ R7, R29.reuse, R6, -R5 ;  /* 0x000000061d077223 */ /* 0x040fe20000010805 */
[----:B------:R-:W-:Y:S01]  /*c780*/  F2FP.BF16.PACK_AB R5, R12, R30 ;  /* 0x0000001e0c05723e */ /* 0x000fe200000010ff */
[----:B------:R-:W-:Y:S01]  /*c790*/  FFMA.FTZ R6, R29, R8, R4 ;  /* 0x000000081d067223 */ /* 0x000fe20000010004 */
[----:B------:R-:W-:Y:S01]  /*c7a0*/  F2FP.BF16.PACK_AB R8, R33, R44 ;  /* 0x0000002c2108723e */ /* 0x000fe200000010ff */
[C---:B------:R-:W-:Y:S01]  /*c7b0*/  FFMA.FTZ R3, R28.reuse, R9, -R3 ;  /* 0x000000091c037223 */ /* 0x040fe20000010803 */
[----:B------:R-:W-:Y:S01]  /*c7c0*/  F2FP.BF16.PACK_AB R9, R13, R31 ;  /* 0x0000001f0d09723e */ /* 0x000fe200000010ff */
[----:B------:R-:W-:Y:S01]  /*c7d0*/  FFMA.FTZ R0, R28, R14, R0 ;  /* 0x0000000e1c007223 */ /* 0x000fe20000010000 */
[----:B------:R-:W-:-:S02]  /*c7e0*/  F2FP.BF16.PACK_AB R6, R6, R11 ;  /* 0x0000000b0606723e */ /* 0x000fc400000010ff */
[----:B------:R-:W-:Y:S02]  /*c7f0*/  F2FP.BF16.PACK_AB R10, R7, R10 ;  /* 0x0000000a070a723e */ /* 0x000fe400000010ff */
[----:B------:R-:W-:Y:S02]  /*c800*/  F2FP.BF16.PACK_AB R11, R3, R18 ;  /* 0x00000012030b723e */ /* 0x000fe400000010ff */
[----:B------:R-:W-:Y:S02]  /*c810*/  F2FP.BF16.PACK_AB R4, R32, R34 ;  /* 0x000000222004723e */ /* 0x000fe400000010ff */
[----:B------:R-:W-:Y:S01]  /*c820*/  F2FP.BF16.PACK_AB R7, R0, R15 ;  /* 0x0000000f0007723e */ /* 0x000fe200000010ff */
[----:B------:R1:W-:Y:S04]  /*c830*/  STS.128 [R45+0x6080], R8 ;  /* 0x006080082d007388 */ /* 0x0003e80000000c00 */
[----:B------:R1:W-:Y:S02]  /*c840*/  STS.128 [R35+0x6080], R4 ;  /* 0x0060800423007388 */ /* 0x0003e40000000c00 */
.L_x_443:
[----:B------:R-:W-:Y:S05]  /*c850*/  BSYNC B0 ;  /* 0x0000000000007941 */ /* 0x000fea0003800000 */
.L_x_442:
        /* <DEDUP_REMOVED lines=12> */
[----:B------:R-:W-:Y:S01]  /*c920*/  LOP3.LUT R0, R6, 0xc0, RZ, 0xc0, !PT ;  /* 0x000000c006007812 */ /* 0x000fe200078ec0ff */
[----:B------:R-:W-:Y:S01]  /*c930*/  IMAD.SHL.U32 R6, R5, 0x80, RZ ;  /* 0x0000008005067824 */ /* 0x000fe200078e00ff */
[----:B------:R-:W-:Y:S01]  /*c940*/  LEA.HI R3, R8, R3, RZ, 0x1d ;  /* 0x0000000308037211 */ /* 0x000fe200078fe8ff */
[----:B------:R-:W-:Y:S01]  /*c950*/  IMAD.IADD R5, R56, 0x1, -R7 ;  /* 0x0000000138057824 */ /* 0x000fe200078e0a07 */
[----:B------:R-:W-:Y:S02]  /*c960*/  LOP3.LUT R7, R0, 0x18, R4, 0xf8, !PT ;  /* 0x0000001800077812 */ /* 0x000fe400078ef804 */
[----:B------:R-:W-:Y:S01]  /*c970*/  SHF.R.U32.HI R10, RZ, 0x3, R0 ;  /* 0x00000003ff0a7819 */ /* 0x000fe20000011600 */
[----:B------:R-:W-:Y:S01]  /*c980*/  IMAD R4, R90, 0x8, R5 ;  /* 0x000000085a047824 */ /* 0x000fe200078e0205 */
[----:B------:R-:W-:Y:S02]  /*c990*/  SHF.R.S32.HI R5, RZ, 0x1f, R3 ;  /* 0x0000001fff057819 */ /* 0x000fe40000011403 */
[----:B------:R-:W-:Y:S01]  /*c9a0*/  LOP3.LUT R8, R7, R10, RZ, 0x3c, !PT ;  /* 0x0000000a07087212 */ /* 0x000fe200078e3cff */
[----:B------:R-:W-:Y:S01]  /*c9b0*/  IMAD.SHL.U32 R7, R3, 0x8, RZ ;  /* 0x0000000803077824 */ /* 0x000fe200078e00ff */
[----:B------:R-:W-:-:S02]  /*c9c0*/  LEA.HI R3, R5, R3, RZ, 0x2 ;  /* 0x0000000305037211 */ /* 0x000fc400078f10ff */
[----:B------:R-:W-:Y:S01]  /*c9d0*/  LOP3.LUT R9, R6, 0x7ffff000, RZ, 0xc0, !PT ;  /* 0x7ffff00006097812 */ /* 0x000fe200078ec0ff */
[----:B------:R-:W-:Y:S01]  /*c9e0*/  IMAD.SHL.U32 R6, R4, 0x20, RZ ;  /* 0x0000002004067824 */ /* 0x000fe200078e00ff */
[----:B------:R-:W-:Y:S01]  /*c9f0*/  LOP3.LUT R4, R0, 0x18, R7, 0xf8, !PT ;  /* 0x0000001800047812 */ /* 0x000fe200078ef807 */
[----:B------:R-:W-:Y:S01]  /*ca00*/  IMAD.SHL.U32 R0, R3, 0x400, RZ ;  /* 0x0000040003007824 */ /* 0x000fe200078e00ff */
[----:B------:R-:W-:Y:S02]  /*ca10*/  SHF.R.U64 R12, R38, 0x10, R39 ;  /* 0x00000010260c7819 */ /* 0x000fe40000001227 */
[----:B------:R-:W-:Y:S02]  /*ca20*/  LOP3.LUT R3, R4, R10, RZ, 0x3c, !PT ;  /* 0x0000000a04037212 */ /* 0x000fe400078e3cff */
[----:B------:R-:W-:Y:S02]  /*ca30*/  LOP3.LUT R0, R0, 0x7ffff000, RZ, 0xc0, !PT ;  /* 0x7ffff00000007812 */ /* 0x000fe400078ec0ff */
[----:B------:R-:W-:-:S02]  /*ca40*/  IADD3 R5, R8, R9, R6 ;  /* 0x0000000908057210 */ /* 0x000fc40007ffe006 */
[----:B------:R-:W-:Y:S02]  /*ca50*/  IADD3 R0, R3, R0, R6 ;  /* 0x0000000003007210 */ /* 0x000fe40007ffe006 */
[----:B----4-:R-:W-:Y:S01]  /*ca60*/  SHF.R.U64 R14, R40, 0x10, R41 ;  /* 0x00000010280e7819 */ /* 0x010fe20000001229 */
[----:B------:R-:W-:Y:S01]  /*ca70*/  IMAD.SHL.U32 R45, R5, 0x2, RZ ;  /* 0x00000002052d7824 */ /* 0x000fe200078e00ff */
[----:B------:R-:W-:Y:S01]  /*ca80*/  PRMT R26, R85, 0x5432, R12 ;  /* 0x00005432551a7816 */ /* 0x000fe2000000000c */
[----:B------:R-:W-:Y:S01]  /*ca90*/  IMAD.SHL.U32 R44, R0, 0x2, RZ ;  /* 0x00000002002c7824 */ /* 0x000fe200078e00ff */
[--C-:B------:R-:W-:Y:S02]  /*caa0*/  SHF.R.U64 R0, R36, 0x10, R37.reuse ;  /* 0x0000001024007819 */ /* 0x100fe40000001225 */
[----:B------:R-:W1:Y:S01]  /*cab0*/  LDS.128 R8, [R45+0x6080] ;  /* 0x006080002d087984 */ /* 0x000e620000000c00 */
[----:B------:R-:W-:Y:S02]  /*cac0*/  SHF.R.U32.HI R3, RZ, 0x10, R37 ;  /* 0x00000010ff037819 */ /* 0x000fe40000011625 */
[----:B------:R-:W-:Y:S01]  /*cad0*/  PRMT R12, R58, 0x5432, R14 ;  /* 0x000054323a0c7816 */ /* 0x000fe2000000000e */
[----:B------:R-:W2:Y:S01]  /*cae0*/  LDS.128 R4, [R44+0x6080] ;  /* 0x006080002c047984 */ /* 0x000ea20000000c00 */
[----:B------:R-:W-:-:S02]  /*caf0*/  SHF.R.U64 R16, R42, 0x10, R43 ;  /* 0x000000102a107819 */ /* 0x000fc4000000122b */
[----:B------:R-:W-:Y:S01]  /*cb00*/  SHF.R.U32.HI R13, RZ, 0x10, R39 ;  /* 0x00000010ff0d7819 */ /* 0x000fe20000011627 */
[----:B------:R-:W-:Y:S01]  /*cb10*/  IMAD.U32 R30, R12, 0x10000, RZ ;  /* 0x000100000c1e7824 */ /* 0x000fe200078e00ff */
[----:B------:R-:W-:Y:S02]  /*cb20*/  SHF.R.U32.HI R15, RZ, 0x10, R41 ;  /* 0x00000010ff0f7819 */ /* 0x000fe40000011629 */
[----:B------:R-:W-:Y:S02]  /*cb30*/  SHF.R.U32.HI R17, RZ, 0x10, R43 ;  /* 0x00000010ff117819 */ /* 0x000fe4000001162b */
[C---:B------:R-:W-:Y:S02]  /*cb40*/  PRMT R18, R84.reuse, 0x5432, R0 ;  /* 0x0000543254127816 */ /* 0x040fe40000000000 */
[----:B------:R-:W-:Y:S02]  /*cb50*/  PRMT R20, R84, 0x5410, R3 ;  /* 0x0000541054147816 */ /* 0x000fe40000000003 */
[----:B------:R-:W-:-:S02]  /*cb60*/  PRMT R23, R59, 0x5432, R16 ;  /* 0x000054323b177816 */ /* 0x000fc40000000010 */
[----:B------:R-:W-:Y:S02]  /*cb70*/  PRMT R27, R85, 0x5410, R13 ;  /* 0x00005410551b7816 */ /* 0x000fe4000000000d */
[----:B------:R-:W-:Y:S02]  /*cb80*/  PRMT R19, R58, 0x5410, R15 ;  /* 0x000054103a137816 */ /* 0x000fe4000000000f */
[----:B------:R-:W-:Y:S02]  /*cb90*/  PRMT R24, R59, 0x5410, R17 ;  /* 0x000054103b187816 */ /* 0x000fe40000000011 */
[----:B------:R-:W-:Y:S01]  /*cba0*/  LOP3.LUT R12, R12, 0xffff0000, RZ, 0xc0, !PT ;  /* 0xffff00000c0c7812 */ /* 0x000fe200078ec0ff */
[C---:B-1----:R-:W-:Y:S01]  /*cbb0*/  IMAD.U32 R16, R11.reuse, 0x10000, RZ ;  /* 0x000100000b107824 */ /* 0x042fe200078e00ff */
[----:B------:R-:W-:Y:S01]  /*cbc0*/  LOP3.LUT R28, R11, 0xffff0000, RZ, 0xc0, !PT ;  /* 0xffff00000b1c7812 */ /* 0x000fe200078ec0ff */
[C---:B------:R-:W-:Y:S01]  /*cbd0*/  IMAD.U32 R13, R8.reuse, 0x10000, RZ ;  /* 0x00010000080d7824 */ /* 0x040fe200078e00ff */
[----:B------:R-:W-:Y:S01]  /*cbe0*/  LOP3.LUT R14, R8, 0xffff0000, RZ, 0xc0, !PT ;  /* 0xffff0000080e7812 */ /* 0x000fe200078ec0ff */
[C---:B--2---:R-:W-:Y:S01]  /*cbf0*/  IMAD.U32 R3, R4.reuse, 0x10000, RZ ;  /* 0x0001000004037824 */ /* 0x044fe200078e00ff */
[C---:B------:R-:W-:Y:S01]  /*cc00*/  LOP3.LUT R17, R9.reuse, 0xffff0000, RZ, 0xc0, !PT ;  /* 0xffff000009117812 */ /* 0x040fe200078ec0ff */
[----:B------:R-:W-:Y:S01]  /*cc10*/  IMAD.U32 R15, R9, 0x10000, RZ ;  /* 0x00010000090f7824 */ /* 0x000fe200078e00ff */
[----:B------:R-:W-:Y:S01]  /*cc20*/  LOP3.LUT R4, R4, 0xffff0000, RZ, 0xc0, !PT ;  /* 0xffff000004047812 */ /* 0x000fe200078ec0ff */
[----:B------:R-:W-:Y:S01]  /*cc30*/  IMAD.U32 R11, R18, 0x10000, RZ ;  /* 0x00010000120b7824 */ /* 0x000fe200078e00ff */
[----:B------:R-:W-:Y:S01]  /*cc40*/  LOP3.LUT R9, R5, 0xffff0000, RZ, 0xc0, !PT ;  /* 0xffff000005097812 */ /* 0x000fe200078ec0ff */
[----:B------:R-:W-:Y:S01]  /*cc50*/  FMUL.FTZ R0, R3, R30 ;  /* 0x0000001e03007220 */ /* 0x000fe20000410000 */
[----:B------:R-:W-:Y:S01]  /*cc60*/  LOP3.LUT R21, R7, 0xffff0000, RZ, 0xc0, !PT ;  /* 0xffff000007157812 */ /* 0x000fe200078ec0ff */
[----:B------:R-:W-:Y:S01]  /*cc70*/  IMAD.U32 R8, R5, 0x10000, RZ ;  /* 0x0001000005087824 */ /* 0x000fe200078e00ff */
[----:B------:R-:W-:Y:S01]  /*cc80*/  LOP3.LUT R29, R10, 0xffff0000, RZ, 0xc0, !PT ;  /* 0xffff00000a1d7812 */ /* 0x000fe200078ec0ff */
[----:B------:R-:W-:Y:S01]  /*cc90*/  IMAD.U32 R5, R7, 0x10000, RZ ;  /* 0x0001000007057824 */ /* 0x000fe200078e00ff */
[----:B------:R-:W-:Y:S01]  /*cca0*/  LOP3.LUT R7, R18, 0xffff0000, RZ, 0xc0, !PT ;  /* 0xffff000012077812 */ /* 0x000fe200078ec0ff */
[----:B------:R-:W-:Y:S01]  /*ccb0*/  IMAD.U32 R25, R10, 0x10000, RZ ;  /* 0x000100000a197824 */ /* 0x000fe200078e00ff */
[----:B------:R-:W-:Y:S01]  /*ccc0*/  LOP3.LUT R22, R6, 0xffff0000, RZ, 0xc0, !PT ;  /* 0xffff000006167812 */ /* 0x000fe200078ec0ff */
[----:B------:R-:W-:-:S02]  /*ccd0*/  FMUL.FTZ R3, R3, R11 ;  /* 0x0000000b03037220 */ /* 0x000fc40000410000 */
[----:B------:R-:W-:Y:S02]  /*cce0*/  FFMA.FTZ R35, R13, R11, -R0 ;  /* 0x0000000b0d237223 */ /* 0x000fe40000010800 */
[----:B------:R-:W-:Y:S02]  /*ccf0*/  IMAD.U32 R10, R6, 0x10000, RZ ;  /* 0x00010000060a7824 */ /* 0x000fe400078e00ff */
[----:B------:R-:W-:Y:S02]  /*cd00*/  IMAD.U32 R11, R19, 0x10000, RZ ;  /* 0x00010000130b7824 */ /* 0x000fe400078e00ff */
[----:B------:R-:W-:Y:S02]  /*cd10*/  FMUL.FTZ R0, R4, R12 ;  /* 0x0000000c04007220 */ /* 0x000fe40000410000 */
[----:B------:R-:W-:Y:S02]  /*cd20*/  IMAD.U32 R6, R20, 0x10000, RZ ;  /* 0x0001000014067824 */ /* 0x000fe400078e00ff */
[----:B------:R-:W-:-:S02]  /*cd30*/  FFMA.FTZ R34, R13, R30, R3 ;  /* 0x0000001e0d227223 */ /* 0x000fc40000010003 */
[-C--:B------:R-:W-:Y:S02]  /*cd40*/  FMUL.FTZ R4, R4, R7.reuse ;  /* 0x0000000704047220 */ /* 0x080fe40000410000 */
[----:B------:R-:W-:Y:S01]  /*cd50*/  FFMA.FTZ R33, R14, R7, -R0 ;  /* 0x000000070e217223 */ /* 0x000fe20000010800 */
[----:B------:R-:W-:Y:S01]  /*cd60*/  LOP3.LUT R7, R19, 0xffff0000, RZ, 0xc0, !PT ;  /* 0xffff000013077812 */ /* 0x000fe200078ec0ff */
[----:B------:R-:W-:Y:S02]  /*cd70*/  FMUL.FTZ R3, R8, R11 ;  /* 0x0000000b08037220 */ /* 0x000fe40000410000 */
[----:B------:R-:W-:Y:S02]  /*cd80*/  IMAD.U32 R13, R24, 0x10000, RZ ;  /* 0x00010000180d7824 */ /* 0x000fe400078e00ff */
[----:B------:R-:W-:Y:S01]  /*cd90*/  FMUL.FTZ R0, R8, R6 ;  /* 0x0000000608007220 */ /* 0x000fe20000410000 */
[----:B------:R-:W-:Y:S01]  /*cda0*/  LOP3.LUT R8, R20, 0xffff0000, RZ, 0xc0, !PT ;  /* 0xffff000014087812 */ /* 0x000fe200078ec0ff */
[----:B------:R-:W-:Y:S01]  /*cdb0*/  FFMA.FTZ R32, R14, R12, R4 ;  /* 0x0000000c0e207223 */ /* 0x000fe20000010004 */
[----:B------:R-:W-:Y:S01]  /*cdc0*/  LOP3.LUT R14, R24, 0xffff0000, RZ, 0xc0, !PT ;  /* 0xffff0000180e7812 */ /* 0x000fe200078ec0ff */
[----:B------:R-:W-:-:S02]  /*cdd0*/  FFMA.FTZ R31, R15, R6, -R3 ;  /* 0x000000060f1f7223 */ /* 0x000fc40000010803 */
[----:B------:R-:W-:Y:S02]  /*cde0*/  IMAD.U32 R4, R27, 0x10000, RZ ;  /* 0x000100001b047824 */ /* 0x000fe400078e00ff */
[----:B------:R-:W-:Y:S02]  /*cdf0*/  FFMA.FTZ R30, R15, R11, R0 ;  /* 0x0000000b0f1e7223 */ /* 0x000fe40000010000 */
[----:B------:R-:W-:Y:S02]  /*ce00*/  FMUL.FTZ R3, R5, R13 ;  /* 0x0000000d05037220 */ /* 0x000fe40000410000 */
[----:B------:R-:W-:Y:S02]  /*ce10*/  IMAD.U32 R11, R23, 0x10000, RZ ;  /* 0x00010000170b7824 */ /* 0x000fe400078e00ff */
[-C--:B------:R-:W-:Y:S02]  /*ce20*/  FMUL.FTZ R0, R5, R4.reuse ;  /* 0x0000000405007220 */ /* 0x080fe40000410000 */
[----:B------:R-:W-:-:S02]  /*ce30*/  FFMA.FTZ R18, R16, R4, -R3 ;  /* 0x0000000410127223 */ /* 0x000fc40000010803 */
[----:B------:R-:W-:Y:S02]  /*ce40*/  IMAD.U32 R6, R26, 0x10000, RZ ;  /* 0x000100001a067824 */ /* 0x000fe400078e00ff */
[C---:B------:R-:W-:Y:S02]  /*ce50*/  FMUL.FTZ R5, R9.reuse, R7 ;  /* 0x0000000709057220 */ /* 0x040fe40000410000 */
[----:B------:R-:W-:Y:S02]  /*ce60*/  FMUL.FTZ R3, R10, R11 ;  /* 0x0000000b0a037220 */ /* 0x000fe40000410000 */
[----:B------:R-:W-:Y:S02]  /*ce70*/  FFMA.FTZ R15, R16, R13, R0 ;  /* 0x0000000d100f7223 */ /* 0x000fe40000010000 */
[-C--:B------:R-:W-:Y:S01]  /*ce80*/  FMUL.FTZ R4, R9, R8.reuse ;  /* 0x0000000809047220 */ /* 0x080fe20000410000 */
[----:B------:R-:W-:Y:S01]  /*ce90*/  LOP3.LUT R9, R27, 0xffff0000, RZ, 0xc0, !PT ;  /* 0xffff00001b097812 */ /* 0x000fe200078ec0ff */
[----:B------:R-:W-:Y:S01]  /*cea0*/  FFMA.FTZ R13, R17, R8, -R5 ;  /* 0x00000008110d7223 */ /* 0x000fe20000010805 */
[----:B------:R-:W-:Y:S01]  /*ceb0*/  LOP3.LUT R8, R23, 0xffff0000, RZ, 0xc0, !PT ;  /* 0xffff000017087812 */ /* 0x000fe200078ec0ff */
[----:B------:R-:W-:-:S02]  /*cec0*/  FMUL.FTZ R0, R10, R6 ;  /* 0x000000060a007220 */ /* 0x000fc40000410000 */
[----:B------:R-:W-:Y:S01]  /*ced0*/  FFMA.FTZ R10, R25, R6, -R3 ;  /* 0x00000006190a7223 */ /* 0x000fe20000010803 */
[----:B------:R-:W-:Y:S01]  /*cee0*/  LOP3.LUT R6, R26, 0xffff0000, RZ, 0xc0, !PT ;  /* 0xffff00001a067812 */ /* 0x000fe200078ec0ff */
[----:B------:R-:W-:Y:S02]  /*cef0*/  FFMA.FTZ R12, R17, R7, R4 ;  /* 0x00000007110c7223 */ /* 0x000fe40000010004 */
[C---:B------:R-:W-:Y:S02]  /*cf00*/  FMUL.FTZ R5, R22.reuse, R8 ;  /* 0x0000000816057220 */ /* 0x040fe40000410000 */
[----:B------:R-:W-:Y:S02]  /*cf10*/  FMUL.FTZ R4, R22, R6 ;  /* 0x0000000616047220 */ /* 0x000fe40000410000 */
[----:B------:R-:W-:Y:S02]  /*cf20*/  FFMA.FTZ R11, R25, R11, R0 ;  /* 0x0000000b190b7223 */ /* 0x000fe40000010000 */
[----:B------:R-:W-:-:S02]  /*cf30*/  FMUL.FTZ R3, R21, R14 ;  /* 0x0000000e15037220 */ /* 0x000fc40000410000 */
[----:B------:R-:W-:Y:S02]  /*cf40*/  FMUL.FTZ R0, R21, R9 ;  /* 0x0000000915007220 */ /* 0x000fe40000410000 */
[C---:B------:R-:W-:Y:S01]  /*cf50*/  FFMA.FTZ R7, R29.reuse, R6, -R5 ;  /* 0x000000061d077223 */ /* 0x040fe20000010805 */
[----:B------:R-:W-:Y:S01]  /*cf60*/  F2FP.BF16.PACK_AB R5, R12, R30 ;  /* 0x0000001e0c05723e */ /* 0x000fe200000010ff */
[----:B------:R-:W-:Y:S01]  /*cf70*/  FFMA.FTZ R6, R29, R8, R4 ;  /* 0x000000081d067223 */ /* 0x000fe20000010004 */
[----:B------:R-:W-:Y:S01]  /*cf80*/  F2FP.BF16.PACK_AB R8, R33, R35 ;  /* 0x000000232108723e */ /* 0x000fe200000010ff */
[C---:B------:R-:W-:Y:S01]  /*cf90*/  FFMA.FTZ R3, R28.reuse, R9, -R3 ;  /* 0x000000091c037223 */ /* 0x040fe20000010803 */
[----:B------:R-:W-:Y:S01]  /*cfa0*/  F2FP.BF16.PACK_AB R9, R13, R31 ;  /* 0x0000001f0d09723e */ /* 0x000fe200000010ff */
[----:B------:R-:W-:Y:S01]  /*cfb0*/  FFMA.FTZ R0, R28, R14, R0 ;  /* 0x0000000e1c007223 */ /* 0x000fe20000010000 */
[----:B------:R-:W-:Y:S02]  /*cfc0*/  F2FP.BF16.PACK_AB R6, R6, R11 ;  /* 0x0000000b0606723e */ /* 0x000fe400000010ff */
[----:B------:R-:W-:-:S02]  /*cfd0*/  F2FP.BF16.PACK_AB R10, R7, R10 ;  /* 0x0000000a070a723e */ /* 0x000fc400000010ff */
[----:B------:R-:W-:Y:S02]  /*cfe0*/  F2FP.BF16.PACK_AB R11, R3, R18 ;  /* 0x00000012030b723e */ /* 0x000fe400000010ff */
[----:B------:R-:W-:Y:S02]  /*cff0*/  F2FP.BF16.PACK_AB R4, R32, R34 ;  /* 0x000000222004723e */ /* 0x000fe400000010ff */
[----:B------:R-:W-:Y:S01]  /*d000*/  F2FP.BF16.PACK_AB R7, R0, R15 ;  /* 0x0000000f0007723e */ /* 0x000fe200000010ff */
[----:B------:R1:W-:Y:S04]  /*d010*/  STS.128 [R45+0x6080], R8 ;  /* 0x006080082d007388 */ /* 0x0003e80000000c00 */
[----:B------:R1:W-:Y:S02]  /*d020*/  STS.128 [R44+0x6080], R4 ;  /* 0x006080042c007388 */ /* 0x0003e40000000c00 */
.L_x_445:
[----:B------:R-:W-:Y:S05]  /*d030*/  BSYNC B0 ;  /* 0x0000000000007941 */ /* 0x000fea0003800000 */
.L_x_444:
        /* <DEDUP_REMOVED lines=124> */
.L_x_441:
[----:B------:R-:W-:Y:S05]  /*d800*/  BSYNC B1 ;  /* 0x0000000000017941 */ /* 0x000fea0003800000 */
.L_x_440:
[----:B------:R-:W-:-:S04]  /*d810*/  IADD3 R19, R56, 0x40, RZ ;  /* 0x0000004038137810 */ /* 0x000fc80007ffe0ff */
[----:B------:R-:W-:-:S13]  /*d820*/  ISETP.GE.AND P0, PT, R19, R47, PT ;  /* 0x0000002f1300720c */ /* 0x000fda0003f06270 */
[----:B------:R-:W-:Y:S05]  /*d830*/  @P0 BRA `(.L_x_425) ;  /* 0x000017a000000947 */ /* 0x000fea0003800000 */
[----:B------:R-:W-:Y:S01]  /*d840*/  ISETP.GE.AND P0, PT, R57, c[0x0][0x27c], PT ;  /* 0x00009f0039007a0c */ /* 0x000fe20003f06270 */
[----:B------:R-:W-:-:S12]  /*d850*/  BSSY B0, `(.L_x_446) ;  /* 0x0000078000007945 */ /* 0x000fd80003800000 */
[----:B------:R-:W-:Y:S05]  /*d860*/  @P0 BRA `(.L_x_447) ;  /* 0x0000076000000947 */ /* 0x000fea0003800000 */
[----:B------:R-:W-:Y:S01]  /*d870*/  SHF.R.S32.HI R0, RZ, 0x1f, R19 ;  /* 0x0000001fff007819 */ /* 0x000fe20000011413 */
[----:B-1----:R-:W-:Y:S01]  /*d880*/  IMAD.MOV.U32 R6, RZ, RZ, c[0x0][0x27c] ;  /* 0x00009f00ff067624 */ /* 0x002fe200078e00ff */
[-C--:B------:R-:W-:Y:S02]  /*d890*/  LEA.HI R3, R19, R19.reuse, RZ, 0x1 ;  /* 0x0000001313037211 */ /* 0x080fe400078f08ff */
[----:B------:R-:W-:Y:S02]  /*d8a0*/  LEA.HI R0, R0, R19, RZ, 0x3 ;  /* 0x0000001300007211 */ /* 0x000fe400078f18ff */
[----:B------:R-:W-:Y:S01]  /*d8b0*/  LEA.HI R6, R6, R46, RZ, 0x1d ;  /* 0x0000002e06067211 */ /* 0x000fe200078fe8ff */
[C---:B------:R-:W-:Y:S01]  /*d8c0*/  IMAD.SHL.U32 R4, R3.reuse, 0x20, RZ ;  /* 0x0000002003047824 */ /* 0x040fe200078e00ff */
[----:B------:R-:W-:Y:S01]  /*d8d0*/  LOP3.LUT R5, R3, 0x7fffffe, RZ, 0xc0, !PT ;  /* 0x07fffffe03057812 */ /* 0x000fe200078ec0ff */
[----:B------:R-:W-:Y:S01]  /*d8e0*/  IMAD.SHL.U32 R3, R0, 0x20, RZ ;  /* 0x0000002000037824 */ /* 0x000fe200078e00ff */
[----:B------:R-:W-:-:S02]  /*d8f0*/  SHF.R.S32.HI R7, RZ, 0x1f, R6 ;  /* 0x0000001fff077819 */ /* 0x000fc40000011406 */
[----:B------:R-:W-:Y:S01]  /*d900*/  LOP3.LUT R0, R4, 0xc0, RZ, 0xc0, !PT ;  /* 0x000000c004007812 */ /* 0x000fe200078ec0ff */
[----:B------:R-:W-:Y:S01]  /*d910*/  IMAD.IADD R4, R19, 0x1, -R5 ;  /* 0x0000000113047824 */ /* 0x000fe200078e0a05 */
[----:B------:R-:W-:Y:S02]  /*d920*/  LOP3.LUT R3, R3, 0xffffff00, RZ, 0xc0, !PT ;  /* 0xffffff0003037812 */ /* 0x000fe400078ec0ff */
[----:B------:R-:W-:Y:S01]  /*d930*/  LEA.HI R7, R7, R6, RZ, 0x2 ;  /* 0x0000000607077211 */ /* 0x000fe200078f10ff */
[----:B------:R-:W-:Y:S01]  /*d940*/  IMAD.SHL.U32 R6, R6, 0x8, RZ ;  /* 0x0000000806067824 */ /* 0x000fe200078e00ff */
[----:B------:R-:W-:Y:S01]  /*d950*/  LOP3.LUT R5, R0, 0x18, R57, 0xf8, !PT ;  /* 0x0000001800057812 */ /* 0x000fe200078ef839 */
[----:B------:R-:W-:Y:S01]  /*d960*/  IMAD R4, R4, 0x20, R3 ;  /* 0x0000002004047824 */ /* 0x000fe200078e0203 */
[----:B------:R-:W-:Y:S02]  /*d970*/  SHF.R.U32.HI R8, RZ, 0x3, R0 ;  /* 0x00000003ff087819 */ /* 0x000fe40000011600 */
[----:B------:R-:W-:Y:S01]  /*d980*/  LOP3.LUT R3, R0, 0x18, R6, 0xf8, !PT ;  /* 0x0000001800037812 */ /* 0x000fe200078ef806 */
[----:B------:R-:W-:Y:S01]  /*d990*/  IMAD.SHL.U32 R0, R7, 0x400, RZ ;  /* 0x0000040007007824 */ /* 0x000fe200078e00ff */
[----:B------:R-:W-:-:S02]  /*d9a0*/  LOP3.LUT R5, R5, R8, RZ, 0x3c, !PT ;  /* 0x0000000805057212 */ /* 0x000fc400078e3cff */
[----:B------:R-:W-:Y:S02]  /*d9b0*/  LOP3.LUT R3, R3, R8, RZ, 0x3c, !PT ;  /* 0x0000000803037212 */ /* 0x000fe400078e3cff */
[----:B------:R-:W-:Y:S01]  /*d9c0*/  LOP3.LUT R0, R0, 0x7ffff000, RZ, 0xc0, !PT ;  /* 0x7ffff00000007812 */ /* 0x000fe200078ec0ff */
[----:B------:R-:W-:Y:S01]  /*d9d0*/  IMAD.IADD R5, R4, 0x1, R5 ;  /* 0x0000000104057824 */ /* 0x000fe200078e0205 */
[----:B------:R-:W-:Y:S02]  /*d9e0*/  SHF.R.U64 R12, R62, 0x10, R63 ;  /* 0x000000103e0c7819 */ /* 0x000fe4000000123f */
[----:B------:R-:W-:Y:S01]  /*d9f0*/  IADD3 R0, R3, R0, R4 ;  /* 0x0000000003007210 */ /* 0x000fe20007ffe004 */
[----:B------:R-:W-:Y:S01]  /*da00*/  IMAD.SHL.U32 R37, R5, 0x2, RZ ;  /* 0x0000000205257824 */ /* 0x000fe200078e00ff */
[----:B----4-:R-:W-:Y:S02]  /*da10*/  SHF.R.U64 R14, R64, 0x10, R65 ;  /* 0x00000010400e7819 */ /* 0x010fe40000001241 */
[----:B------:R-:W-:Y:S01]  /*da20*/  PRMT R27, R94, 0x5432, R12 ;  /* 0x000054325e1b7816 */ /* 0x000fe2000000000c */
[----:B------:R-:W-:Y:S01]  /*da30*/  IMAD.SHL.U32 R35, R0, 0x2, RZ ;  /* 0x0000000200237824 */ /* 0x000fe200078e00ff */
[----:B------:R-:W1:Y:S01]  /*da40*/  LDS.128 R8, [R37+0x6080] ;  /* 0x0060800025087984 */ /* 0x000e620000000c00 */
[----:B------:R-:W-:-:S02]  /*da50*/  SHF.R.U64 R0, R60, 0x10, R61 ;  /* 0x000000103c007819 */ /* 0x000fc4000000123d */
[----:B------:R-:W-:Y:S01]  /*da60*/  SHF.R.U32.HI R3, RZ, 0x10, R61 ;  /* 0x00000010ff037819 */ /* 0x000fe2000001163d */
[----:B------:R-:W2:Y:S01]  /*da70*/  LDS.128 R4, [R35+0x6080] ;  /* 0x0060800023047984 */ /* 0x000ea20000000c00 */
[----:B------:R-:W-:Y:S02]  /*da80*/  PRMT R12, R91, 0x5432, R14 ;  /* 0x000054325b0c7816 */ /* 0x000fe4000000000e */
[----:B------:R-:W-:Y:S02]  /*da90*/  SHF.R.U64 R16, R66, 0x10, R67 ;  /* 0x0000001042107819 */ /* 0x000fe40000001243 */
[----:B------:R-:W-:Y:S01]  /*daa0*/  SHF.R.U32.HI R13, RZ, 0x10, R63 ;  /* 0x00000010ff0d7819 */ /* 0x000fe2000001163f */
[----:B------:R-:W-:Y:S01]  /*dab0*/  IMAD.U32 R31, R12, 0x10000, RZ ;  /* 0x000100000c1f7824 */ /* 0x000fe200078e00ff */
[C---:B------:R-:W-:Y:S02]  /*dac0*/  PRMT R18, R93.reuse, 0x5432, R0 ;  /* 0x000054325d127816 */ /* 0x040fe40000000000 */
[----:B------:R-:W-:-:S02]  /*dad0*/  PRMT R21, R93, 0x5410, R3 ;  /* 0x000054105d157816 */ /* 0x000fc40000000003 */
[----:B------:R-:W-:Y:S02]  /*dae0*/  SHF.R.U32.HI R15, RZ, 0x10, R65 ;  /* 0x00000010ff0f7819 */ /* 0x000fe40000011641 */
[----:B------:R-:W-:Y:S02]  /*daf0*/  SHF.R.U32.HI R17, RZ, 0x10, R67 ;  /* 0x00000010ff117819 */ /* 0x000fe40000011643 */
[----:B------:R-:W-:Y:S02]  /*db00*/  PRMT R24, R92, 0x5432, R16 ;  /* 0x000054325c187816 */ /* 0x000fe40000000010 */
[----:B------:R-:W-:Y:S02]  /*db10*/  PRMT R28, R94, 0x5410, R13 ;  /* 0x000054105e1c7816 */ /* 0x000fe4000000000d */
[----:B------:R-:W-:Y:S02]  /*db20*/  PRMT R20, R91, 0x5410, R15 ;  /* 0x000054105b147816 */ /* 0x000fe4000000000f */
[----:B------:R-:W-:-:S02]  /*db30*/  PRMT R25, R92, 0x5410, R17 ;  /* 0x000054105c197816 */ /* 0x000fc40000000011 */
[----:B------:R-:W-:Y:S01]  /*db40*/  LOP3.LUT R12, R12, 0xffff0000, RZ, 0xc0, !PT ;  /* 0xffff00000c0c7812 */ /* 0x000fe200078ec0ff */
[C---:B-1----:R-:W-:Y:S01]  /*db50*/  IMAD.U32 R16, R11.reuse, 0x10000, RZ ;  /* 0x000100000b107824 */ /* 0x042fe200078e00ff */
[----:B------:R-:W-:Y:S01]  /*db60*/  LOP3.LUT R29, R11, 0xffff0000, RZ, 0xc0, !PT ;  /* 0xffff00000b1d7812 */ /* 0x000fe200078ec0ff */
[C---:B------:R-:W-:Y:S01]  /*db70*/  IMAD.U32 R13, R8.reuse, 0x10000, RZ ;  /* 0x00010000080d7824 */ /* 0x040fe200078e00ff */
[----:B------:R-:W-:Y:S01]  /*db80*/  LOP3.LUT R14, R8, 0xffff0000, RZ, 0xc0, !PT ;  /* 0xffff0000080e7812 */ /* 0x000fe200078ec0ff */
[----:B--2---:R-:W-:Y:S01]  /*db90*/  IMAD.U32 R3, R4, 0x10000, RZ ;  /* 0x0001000004037824 */ /* 0x004fe200078e00ff */
[----:B------:R-:W-:Y:S01]  /*dba0*/  LOP3.LUT R17, R9, 0xffff0000, RZ, 0xc0, !PT ;  /* 0xffff000009117812 */ /* 0x000fe200078ec0ff */
[----:B------:R-:W-:Y:S01]  /*dbb0*/  IMAD.U32 R11, R18, 0x10000, RZ ;  /* 0x00010000120b7824 */ /* 0x000fe200078e00ff */
[----:B------:R-:W-:Y:S01]  /*dbc0*/  LOP3.LUT R4, R4, 0xffff0000, RZ, 0xc0, !PT ;  /* 0xffff000004047812 */ /* 0x000fe200078ec0ff */
[----:B------:R-:W-:Y:S01]  /*dbd0*/  FMUL.FTZ R0, R3, R31 ;  /* 0x0000001f03007220 */ /* 0x000fe20000410000 */
[----:B------:R-:W-:Y:S01]  /*dbe0*/  LOP3.LUT R22, R7, 0xffff0000, RZ, 0xc0, !PT ;  /* 0xffff000007167812 */ /* 0x000fe200078ec0ff */
[----:B------:R-:W-:Y:S01]  /*dbf0*/  IMAD.U32 R15, R9, 0x10000, RZ ;  /* 0x00010000090f7824 */ /* 0x000fe200078e00ff */
[C---:B------:R-:W-:Y:S01]  /*dc00*/  LOP3.LUT R9, R5.reuse, 0xffff0000, RZ, 0xc0, !PT ;  /* 0xffff000005097812 */ /* 0x040fe200078ec0ff */
[----:B------:R-:W-:Y:S01]  /*dc10*/  IMAD.U32 R8, R5, 0x10000, RZ ;  /* 0x0001000005087824 */ /* 0x000fe200078e00ff */
[----:B------:R-:W-:Y:S01]  /*dc20*/  SHF.L.U32 R26, R10, 0x10, RZ ;  /* 0x000000100a1a7819 */ /* 0x000fe200000006ff */
[----:B------:R-:W-:Y:S01]  /*dc30*/  IMAD.U32 R5, R7, 0x10000, RZ ;  /* 0x0001000007057824 */ /* 0x000fe200078e00ff */
[----:B------:R-:W-:Y:S01]  /*dc40*/  LOP3.LUT R7, R18, 0xffff0000, RZ, 0xc0, !PT ;  /* 0xffff000012077812 */ /* 0x000fe200078ec0ff */
[-C--:B------:R-:W-:Y:S01]  /*dc50*/  FMUL.FTZ R3, R3, R11.reuse ;  /* 0x0000000b03037220 */ /* 0x080fe20000410000 */
[----:B------:R-:W-:Y:S01]  /*dc60*/  LOP3.LUT R30, R10, 0xffff0000, RZ, 0xc0, !PT ;  /* 0xffff00000a1e7812 */ /* 0x000fe200078ec0ff */
[----:B------:R-:W-:Y:S01]  /*dc70*/  FFMA.FTZ R38, R13, R11, -R0 ;  /* 0x0000000b0d267223 */ /* 0x000fe20000010800 */
[----:B------:R-:W-:Y:S01]  /*dc80*/  SHF.L.U32 R11, R20, 0x10, RZ ;  /* 0x00000010140b7819 */ /* 0x000fe200000006ff */
[C---:B------:R-:W-:Y:S01]  /*dc90*/  IMAD.U32 R10, R6.reuse, 0x10000, RZ ;  /* 0x00010000060a7824 */ /* 0x040fe200078e00ff */
[----:B------:R-:W-:Y:S01]  /*dca0*/  LOP3.LUT R23, R6, 0xffff0000, RZ, 0xc0, !PT ;  /* 0xffff000006177812 */ /* 0x000fe200078ec0ff */
[----:B------:R-:W-:-:S02]  /*dcb0*/  FMUL.FTZ R0, R4, R12 ;  /* 0x0000000c04007220 */ /* 0x000fc40000410000 */
[----:B------:R-:W-:Y:S02]  /*dcc0*/  IMAD.U32 R6, R21, 0x10000, RZ ;  /* 0x0001000015067824 */ /* 0x000fe400078e00ff */
[----:B------:R-:W-:Y:S02]  /*dcd0*/  FFMA.FTZ R36, R13, R31, R3 ;  /* 0x0000001f0d247223 */ /* 0x000fe40000010003 */
[-C--:B------:R-:W-:Y:S02]  /*dce0*/  FMUL.FTZ R4, R4, R7.reuse ;  /* 0x0000000704047220 */ /* 0x080fe40000410000 */
[----:B------:R-:W-:Y:S01]  /*dcf0*/  FFMA.FTZ R34, R14, R7, -R0 ;  /* 0x000000070e227223 */ /* 0x000fe20000010800 */
[----:B------:R-:W-:Y:S01]  /*dd00*/  LOP3.LUT R7, R20, 0xffff0000, RZ, 0xc0, !PT ;  /* 0xffff000014077812 */ /* 0x000fe200078ec0ff */
[----:B------:R-:W-:Y:S02]  /*dd10*/  FMUL.FTZ R3, R8, R11 ;  /* 0x0000000b08037220 */ /* 0x000fe40000410000 */
[----:B------:R-:W-:-:S02]  /*dd20*/  IMAD.U32 R13, R25, 0x10000, RZ ;  /* 0x00010000190d7824 */ /* 0x000fc400078e00ff */
[----:B------:R-:W-:Y:S01]  /*dd30*/  FMUL.FTZ R0, R8, R6 ;  /* 0x0000000608007220 */ /* 0x000fe20000410000 */
[----:B------:R-:W-:Y:S01]  /*dd40*/  LOP3.LUT R8, R21, 0xffff0000, RZ, 0xc0, !PT ;  /* 0xffff000015087812 */ /* 0x000fe200078ec0ff */
[----:B------:R-:W-:Y:S01]  /*dd50*/  FFMA.FTZ R33, R14, R12, R4 ;  /* 0x0000000c0e217223 */ /* 0x000fe20000010004 */
[----:B------:R-:W-:Y:S01]  /*dd60*/  LOP3.LUT R14, R25, 0xffff0000, RZ, 0xc0, !PT ;  /* 0xffff0000190e7812 */ /* 0x000fe200078ec0ff */
[C---:B------:R-:W-:Y:S02]  /*dd70*/  FFMA.FTZ R32, R15.reuse, R6, -R3 ;  /* 0x000000060f207223 */ /* 0x040fe40000010803 */
        /* <DEDUP_REMOVED lines=37> */
.L_x_447:
[----:B------:R-:W-:Y:S05]  /*dfd0*/  BSYNC B0 ;  /* 0x0000000000007941 */ /* 0x000fea0003800000 */
.L_x_446:
[----:B-1----:R-:W-:Y:S01]  /*dfe0*/  IADD3 R4, R57, 0x10, RZ ;  /* 0x0000001039047810 */ /* 0x002fe20007ffe0ff */
[----:B------:R-:W-:Y:S03]  /*dff0*/  BSSY B0, `(.L_x_448) ;  /* 0x000007f000007945 */ /* 0x000fe60003800000 */
[----:B------:R-:W-:-:S13]  /*e000*/  ISETP.GE.AND P0, PT, R4, c[0x0][0x27c], PT ;  /* 0x00009f0004007a0c */ /* 0x000fda0003f06270 */
[----:B------:R-:W-:Y:S05]  /*e010*/  @P0 BRA `(.L_x_449) ;  /* 0x000007c000000947 */ /* 0x000fea0003800000 */
[----:B------:R-:W-:Y:S01]  /*e020*/  SHF.R.S32.HI R0, RZ, 0x1f, R19 ;  /* 0x0000001fff007819 */ /* 0x000fe20000011413 */
[----:B------:R-:W-:Y:S01]  /*e030*/  IMAD.MOV.U32 R10, RZ, RZ, c[0x0][0x27c] ;  /* 0x00009f00ff0a7624 */ /* 0x000fe200078e00ff */
[-C--:B------:R-:W-:Y:S02]  /*e040*/  LEA.HI R6, R19, R19.reuse, RZ, 0x1 ;  /* 0x0000001313067211 */ /* 0x080fe400078f08ff */
[----:B------:R-:W-:Y:S02]  /*e050*/  LEA.HI R0, R0, R19, RZ, 0x3 ;  /* 0x0000001300007211 */ /* 0x000fe400078f18ff */
[----:B------:R-:W-:Y:S02]  /*e060*/  SHF.R.S32.HI R9, RZ, 0x1f, R4 ;  /* 0x0000001fff097819 */ /* 0x000fe40000011404 */
[----:B------:R-:W-:Y:S01]  /*e070*/  LOP3.LUT R3, R6, 0x7fffffe, RZ, 0xc0, !PT ;  /* 0x07fffffe06037812 */ /* 0x000fe200078ec0ff */
[----:B------:R-:W-:Y:S01]  /*e080*/  IMAD.SHL.U32 R0, R0, 0x20, RZ ;  /* 0x0000002000007824 */ /* 0x000fe200078e00ff */
[CC--:B------:R-:W-:Y:S01]  /*e090*/  LEA.HI R7, R9.reuse, R4.reuse, RZ, 0x3 ;  /* 0x0000000409077211 */ /* 0x0c0fe200078f18ff */
[----:B------:R-:W-:Y:S01]  /*e0a0*/  IMAD.SHL.U32 R6, R6, 0x20, RZ ;  /* 0x0000002006067824 */ /* 0x000fe200078e00ff */
[----:B------:R-:W-:Y:S01]  /*e0b0*/  LEA.HI R4, R9, R4, RZ, 0x5 ;  /* 0x0000000409047211 */ /* 0x000fe200078f28ff */
[----:B------:R-:W-:Y:S01]  /*e0c0*/  IMAD.IADD R8, R19, 0x1, -R3 ;  /* 0x0000000113087824 */ /* 0x000fe200078e0a03 */
[----:B------:R-:W-:-:S02]  /*e0d0*/  LOP3.LUT R5, R0, 0xffffff00, RZ, 0xc0, !PT ;  /* 0xffffff0000057812 */ /* 0x000fc400078ec0ff */
[----:B------:R-:W-:Y:S02]  /*e0e0*/  SHF.R.S32.HI R3, RZ, 0x3, R7 ;  /* 0x00000003ff037819 */ /* 0x000fe40000011407 */
[----:B------:R-:W-:Y:S01]  /*e0f0*/  LOP3.LUT R0, R6, 0xc0, RZ, 0xc0, !PT ;  /* 0x000000c006007812 */ /* 0x000fe200078ec0ff */
[----:B------:R-:W-:Y:S01]  /*e100*/  IMAD R8, R8, 0x20, R5 ;  /* 0x0000002008087824 */ /* 0x000fe200078e0205 */
[----:B------:R-:W-:Y:S01]  /*e110*/  LEA.HI R3, R10, R3, RZ, 0x1d ;  /* 0x000000030a037211 */ /* 0x000fe200078fe8ff */
[----:B------:R-:W-:Y:S01]  /*e120*/  IMAD.SHL.U32 R5, R4, 0x80, RZ ;  /* 0x0000008004057824 */ /* 0x000fe200078e00ff */
[----:B------:R-:W-:Y:S02]  /*e130*/  LOP3.LUT R6, R0, 0x18, R7, 0xf8, !PT ;  /* 0x0000001800067812 */ /* 0x000fe400078ef807 */
[----:B------:R-:W-:Y:S02]  /*e140*/  SHF.R.S32.HI R4, RZ, 0x1f, R3 ;  /* 0x0000001fff047819 */ /* 0x000fe40000011403 */
[----:B------:R-:W-:Y:S01]  /*e150*/  LOP3.LUT R7, R5, 0x7ffff000, RZ, 0xc0, !PT ;  /* 0x7ffff00005077812 */ /* 0x000fe200078ec0ff */
[----:B------:R-:W-:Y:S01]  /*e160*/  IMAD.SHL.U32 R5, R3, 0x8, RZ ;  /* 0x0000000803057824 */ /* 0x000fe200078e00ff */
[----:B------:R-:W-:-:S02]  /*e170*/  LEA.HI R3, R4, R3, RZ, 0x2 ;  /* 0x0000000304037211 */ /* 0x000fc400078f10ff */
[----:B------:R-:W-:Y:S02]  /*e180*/  SHF.R.U32.HI R9, RZ, 0x3, R0 ;  /* 0x00000003ff097819 */ /* 0x000fe40000011600 */
[----:B------:R-:W-:Y:S01]  /*e190*/  LOP3.LUT R4, R0, 0x18, R5, 0xf8, !PT ;  /* 0x0000001800047812 */ /* 0x000fe200078ef805 */
[----:B------:R-:W-:Y:S01]  /*e1a0*/  IMAD.SHL.U32 R0, R3, 0x400, RZ ;  /* 0x0000040003007824 */ /* 0x000fe200078e00ff */
[-C--:B------:R-:W-:Y:S02]  /*e1b0*/  LOP3.LUT R6, R6, R9.reuse, RZ, 0x3c, !PT ;  /* 0x0000000906067212 */ /* 0x080fe400078e3cff */
[----:B------:R-:W-:Y:S02]  /*e1c0*/  LOP3.LUT R3, R4, R9, RZ, 0x3c, !PT ;  /* 0x0000000904037212 */ /* 0x000fe400078e3cff */
[----:B------:R-:W-:Y:S02]  /*e1d0*/  LOP3.LUT R0, R0, 0x7ffff000, RZ, 0xc0, !PT ;  /* 0x7ffff00000007812 */ /* 0x000fe400078ec0ff */
[----:B------:R-:W-:-:S02]  /*e1e0*/  IADD3 R5, R6, R8, R7 ;  /* 0x0000000806057210 */ /* 0x000fc40007ffe007 */
[----:B------:R-:W-:Y:S02]  /*e1f0*/  IADD3 R0, R3, R0, R8 ;  /* 0x0000000003007210 */ /* 0x000fe40007ffe008 */
[----:B------:R-:W-:Y:S01]  /*e200*/  SHF.R.U64 R12, R70, 0x10, R71 ;  /* 0x00000010460c7819 */ /* 0x000fe20000001247 */
[----:B------:R-:W-:Y:S01]  /*e210*/  IMAD.SHL.U32 R37, R5, 0x2, RZ ;  /* 0x0000000205257824 */ /* 0x000fe200078e00ff */
[----:B----4-:R-:W-:Y:S01]  /*e220*/  SHF.R.U64 R14, R72, 0x10, R73 ;  /* 0x00000010480e7819 */ /* 0x010fe20000001249 */
[----:B------:R-:W-:Y:S01]  /*e230*/  IMAD.SHL.U32 R35, R0, 0x2, RZ ;  /* 0x0000000200237824 */ /* 0x000fe200078e00ff */
[----:B------:R-:W-:Y:S02]  /*e240*/  PRMT R27, R98, 0x5432, R12 ;  /* 0x00005432621b7816 */ /* 0x000fe4000000000c */
[----:B------:R-:W1:Y:S01]  /*e250*/  LDS.128 R8, [R37+0x6080] ;  /* 0x0060800025087984 */ /* 0x000e620000000c00 */
[--C-:B------:R-:W-:Y:S02]  /*e260*/  SHF.R.U64 R0, R68, 0x10, R69.reuse ;  /* 0x0000001044007819 */ /* 0x100fe40000001245 */
[----:B------:R-:W-:Y:S01]  /*e270*/  SHF.R.U32.HI R3, RZ, 0x10, R69 ;  /* 0x00000010ff037819 */ /* 0x000fe20000011645 */
[----:B------:R-:W2:Y:S01]  /*e280*/  LDS.128 R4, [R35+0x6080] ;  /* 0x0060800023047984 */ /* 0x000ea20000000c00 */
[----:B------:R-:W-:-:S02]  /*e290*/  PRMT R12, R95, 0x5432, R14 ;  /* 0x000054325f0c7816 */ /* 0x000fc4000000000e */
[----:B------:R-:W-:Y:S02]  /*e2a0*/  SHF.R.U64 R16, R74, 0x10, R75 ;  /* 0x000000104a107819 */ /* 0x000fe4000000124b */
[----:B------:R-:W-:Y:S01]  /*e2b0*/  SHF.R.U32.HI R13, RZ, 0x10, R71 ;  /* 0x00000010ff0d7819 */ /* 0x000fe20000011647 */
[----:B------:R-:W-:Y:S01]  /*e2c0*/  IMAD.U32 R31, R12, 0x10000, RZ ;  /* 0x000100000c1f7824 */ /* 0x000fe200078e00ff */
[----:B------:R-:W-:Y:S02]  /*e2d0*/  SHF.R.U32.HI R15, RZ, 0x10, R73 ;  /* 0x00000010ff0f7819 */ /* 0x000fe40000011649 */
[----:B------:R-:W-:Y:S02]  /*e2e0*/  SHF.R.U32.HI R17, RZ, 0x10, R75 ;  /* 0x00000010ff117819 */ /* 0x000fe4000001164b */
[C---:B------:R-:W-:Y:S02]  /*e2f0*/  PRMT R18, R97.reuse, 0x5432, R0 ;  /* 0x0000543261127816 */ /* 0x040fe40000000000 */
[----:B------:R-:W-:-:S02]  /*e300*/  PRMT R21, R97, 0x5410, R3 ;  /* 0x0000541061157816 */ /* 0x000fc40000000003 */
[----:B------:R-:W-:Y:S02]  /*e310*/  PRMT R24, R96, 0x5432, R16 ;  /* 0x0000543260187816 */ /* 0x000fe40000000010 */
        /* <DEDUP_REMOVED lines=32> */
[C---:B------:R-:W-:Y:S02]  /*e520*/  FMUL.FTZ R3, R8.reuse, R11 ;  /* 0x0000000b08037220 */ /* 0x040fe40000410000 */
        /* <DEDUP_REMOVED lines=8> */
[C---:B------:R-:W-:Y:S02]  /*e5b0*/  FMUL.FTZ R3, R5.reuse, R13 ;  /* 0x0000000d05037220 */ /* 0x040fe40000410000 */
        /* <DEDUP_REMOVED lines=12> */
[C---:B------:R-:W-:Y:S01]  /*e680*/  FFMA.FTZ R10, R26.reuse, R6, -R3 ;  /* 0x000000061a0a7223 */ /* 0x040fe20000010803 */
[----:B------:R-:W-:Y:S01]  /*e690*/  LOP3.LUT R6, R27, 0xffff0000, RZ, 0xc0, !PT ;  /* 0xffff00001b067812 */ /* 0x000fe200078ec0ff */
[----:B------:R-:W-:Y:S02]  /*e6a0*/  FFMA.FTZ R12, R17, R7, R4 ;  /* 0x00000007110c7223 */ /* 0x000fe40000010004 */
[C---:B------:R-:W-:Y:S02]  /*e6b0*/  FMUL.FTZ R5, R23.reuse, R8 ;  /* 0x0000000817057220 */ /* 0x040fe40000410000 */
[----:B------:R-:W-:Y:S02]  /*e6c0*/  FMUL.FTZ R4, R23, R6 ;  /* 0x0000000617047220 */ /* 0x000fe40000410000 */
[----:B------:R-:W-:Y:S02]  /*e6d0*/  FFMA.FTZ R11, R26, R11, R0 ;  /* 0x0000000b1a0b7223 */ /* 0x000fe40000010000 */
[----:B------:R-:W-:-:S02]  /*e6e0*/  FMUL.FTZ R3, R22, R14 ;  /* 0x0000000e16037220 */ /* 0x000fc40000410000 */
        /* <DEDUP_REMOVED lines=15> */
.L_x_449:
[----:B------:R-:W-:Y:S05]  /*e7e0*/  BSYNC B0 ;  /* 0x0000000000007941 */ /* 0x000fea0003800000 */
.L_x_448:
[----:B------:R-:W-:-:S04]  /*e7f0*/  IADD3 R0, R57, 0x20, RZ ;  /* 0x0000002039007810 */ /* 0x000fc80007ffe0ff */
[----:B------:R-:W-:-:S13]  /*e800*/  ISETP.GE.AND P0, PT, R0, c[0x0][0x27c], PT ;  /* 0x00009f0000007a0c */ /* 0x000fda0003f06270 */
[----:B------:R-:W-:Y:S05]  /*e810*/  @P0 BRA `(.L_x_425) ;  /* 0x000007c000000947 */ /* 0x000fea0003800000 */
[----:B------:R-:W-:Y:S01]  /*e820*/  SHF.R.S32.HI R3, RZ, 0x1f, R19 ;  /* 0x0000001fff037819 */ /* 0x000fe20000011413 */
[----:B-1----:R-:W-:Y:S01]  /*e830*/  IMAD.MOV.U32 R11, RZ, RZ, c[0x0][0x27c] ;  /* 0x00009f00ff0b7624 */ /* 0x002fe200078e00ff */
[-C--:B------:R-:W-:Y:S02]  /*e840*/  LEA.HI R5, R19, R19.reuse, RZ, 0x1 ;  /* 0x0000001313057211 */ /* 0x080fe400078f08ff */
[----:B------:R-:W-:Y:S02]  /*e850*/  SHF.R.S32.HI R10, RZ, 0x1f, R0 ;  /* 0x0000001fff0a7819 */ /* 0x000fe40000011400 */
[----:B------:R-:W-:Y:S02]  /*e860*/  LEA.HI R3, R3, R19, RZ, 0x3 ;  /* 0x0000001303037211 */ /* 0x000fe400078f18ff */
[C---:B------:R-:W-:Y:S01]  /*e870*/  LOP3.LUT R4, R5.reuse, 0x7fffffe, RZ, 0xc0, !PT ;  /* 0x07fffffe05047812 */ /* 0x040fe200078ec0ff */
[----:B------:R-:W-:Y:S01]  /*e880*/  IMAD.SHL.U32 R5, R5, 0x20, RZ ;  /* 0x0000002005057824 */ /* 0x000fe200078e00ff */
[----:B------:R-:W-:Y:S01]  /*e890*/  LEA.HI R6, R10, R0, RZ, 0x3 ;  /* 0x000000000a067211 */ /* 0x000fe200078f18ff */
[----:B------:R-:W-:Y:S01]  /*e8a0*/  IMAD.SHL.U32 R3, R3, 0x20, RZ ;  /* 0x0000002003037824 */ /* 0x000fe200078e00ff */
[----:B------:R-:W-:Y:S01]  /*e8b0*/  SHF.R.U64 R12, R82, 0x10, R83 ;  /* 0x00000010520c7819 */ /* 0x000fe20000001253 */
[----:B------:R-:W-:Y:S01]  /*e8c0*/  IMAD.IADD R9, R19, 0x1, -R4 ;  /* 0x0000000113097824 */ /* 0x000fe200078e0a04 */
[----:B------:R-:W-:-:S02]  /*e8d0*/  SHF.R.S32.HI R8, RZ, 0x3, R6 ;  /* 0x00000003ff087819 */ /* 0x000fc40000011406 */
[----:B------:R-:W-:Y:S02]  /*e8e0*/  LEA.HI R4, R10, R0, RZ, 0x5 ;  /* 0x000000000a047211 */ /* 0x000fe400078f28ff */
[----:B------:R-:W-:Y:S02]  /*e8f0*/  LOP3.LUT R7, R3, 0xffffff00, RZ, 0xc0, !PT ;  /* 0xffffff0003077812 */ /* 0x000fe400078ec0ff */
[----:B------:R-:W-:Y:S01]  /*e900*/  LOP3.LUT R0, R5, 0xc0, RZ, 0xc0, !PT ;  /* 0x000000c005007812 */ /* 0x000fe200078ec0ff */
[----:B------:R-:W-:Y:S01]  /*e910*/  IMAD.SHL.U32 R5, R4, 0x80, RZ ;  /* 0x0000008004057824 */ /* 0x000fe200078e00ff */
[----:B------:R-:W-:Y:S01]  /*e920*/  LEA.HI R3, R11, R8, RZ, 0x1d ;  /* 0x000000080b037211 */ /* 0x000fe200078fe8ff */
[----:B------:R-:W-:Y:S01]  /*e930*/  IMAD R8, R9, 0x20, R7 ;  /* 0x0000002009087824 */ /* 0x000fe200078e0207 */
[----:B------:R-:W-:Y:S02]  /*e940*/  LOP3.LUT R6, R0, 0x18, R6, 0xf8, !PT ;  /* 0x0000001800067812 */ /* 0x000fe400078ef806 */
[----:B------:R-:W-:-:S02]  /*e950*/  SHF.R.S32.HI R4, RZ, 0x1f, R3 ;  /* 0x0000001fff047819 */ /* 0x000fc40000011403 */
[----:B------:R-:W-:Y:S01]  /*e960*/  LOP3.LUT R7, R5, 0x7ffff000, RZ, 0xc0, !PT ;  /* 0x7ffff00005077812 */ /* 0x000fe200078ec0ff */
[----:B------:R-:W-:Y:S01]  /*e970*/  IMAD.SHL.U32 R5, R3, 0x8, RZ ;  /* 0x0000000803057824 */ /* 0x000fe200078e00ff */
[----:B------:R-:W-:Y:S02]  /*e980*/  LEA.HI R3, R4, R3, RZ, 0x2 ;  /* 0x0000000304037211 */ /* 0x000fe400078f10ff */
[----:B------:R-:W-:Y:S02]  /*e990*/  SHF.R.U32.HI R9, RZ, 0x3, R0 ;  /* 0x00000003ff097819 */ /* 0x000fe40000011600 */
[----:B------:R-:W-:Y:S01]  /*e9a0*/  LOP3.LUT R4, R0, 0x18, R5, 0xf8, !PT ;  /* 0x0000001800047812 */ /* 0x000fe200078ef805 */
[----:B------:R-:W-:Y:S01]  /*e9b0*/  IMAD.SHL.U32 R0, R3, 0x400, RZ ;  /* 0x0000040003007824 */ /* 0x000fe200078e00ff */
[-C--:B------:R-:W-:Y:S02]  /*e9c0*/  LOP3.LUT R6, R6, R9.reuse, RZ, 0x3c, !PT ;  /* 0x0000000906067212 */ /* 0x080fe400078e3cff */
[----:B------:R-:W-:-:S02]  /*e9d0*/  LOP3.LUT R3, R4, R9, RZ, 0x3c, !PT ;  /* 0x0000000904037212 */ /* 0x000fc400078e3cff */
[----:B------:R-:W-:Y:S02]  /*e9e0*/  LOP3.LUT R0, R0, 0x7ffff000, RZ, 0xc0, !PT ;  /* 0x7ffff00000007812 */ /* 0x000fe400078ec0ff */
[----:B------:R-:W-:Y:S02]  /*e9f0*/  IADD3 R5, R6, R8, R7 ;  /* 0x0000000806057210 */ /* 0x000fe40007ffe007 */
[----:B------:R-:W-:Y:S02]  /*ea00*/  IADD3 R0, R3, R0, R8 ;  /* 0x0000000003007210 */ /* 0x000fe40007ffe008 */
[----:B----4-:R-:W-:Y:S01]  /*ea10*/  SHF.R.U64 R14, R76, 0x10, R77 ;  /* 0x000000104c0e7819 */ /* 0x010fe2000000124d */
[----:B------:R-:W-:Y:S01]  /*ea20*/  IMAD.SHL.U32 R35, R5, 0x2, RZ ;  /* 0x0000000205237824 */ /* 0x000fe200078e00ff */
[----:B------:R-:W-:Y:S01]  /*ea30*/  PRMT R26, R103, 0x5432, R12 ;  /* 0x00005432671a7816 */ /* 0x000fe2000000000c */
[----:B------:R-:W-:Y:S01]  /*ea40*/  IMAD.SHL.U32 R33, R0, 0x2, RZ ;  /* 0x0000000200217824 */ /* 0x000fe200078e00ff */
[----:B------:R-:W-:-:S02]  /*ea50*/  SHF.R.U64 R0, R80, 0x10, R81 ;  /* 0x0000001050007819 */ /* 0x000fc40000001251 */
[----:B------:R-:W1:Y:S01]  /*ea60*/  LDS.128 R8, [R35+0x6080] ;  /* 0x0060800023087984 */ /* 0x000e620000000c00 */
[----:B------:R-:W-:Y:S02]  /*ea70*/  SHF.R.U32.HI R3, RZ, 0x10, R81 ;  /* 0x00000010ff037819 */ /* 0x000fe40000011651 */
[----:B------:R-:W-:Y:S01]  /*ea80*/  PRMT R12, R100, 0x5432, R14 ;  /* 0x00005432640c7816 */ /* 0x000fe2000000000e */
[----:B------:R-:W2:Y:S01]  /*ea90*/  LDS.128 R4, [R33+0x6080] ;  /* 0x0060800021047984 */ /* 0x000ea20000000c00 */
[----:B------:R-:W-:Y:S02]  /*eaa0*/  SHF.R.U64 R16, R78, 0x10, R79 ;  /* 0x000000104e107819 */ /* 0x000fe4000000124f */
[----:B------:R-:W-:Y:S01]  /*eab0*/  PRMT R18, R102, 0x5432, R0 ;  /* 0x0000543266127816 */ /* 0x000fe20000000000 */
[----:B------:R-:W-:Y:S01]  /*eac0*/  IMAD.U32 R30, R12, 0x10000, RZ ;  /* 0x000100000c1e7824 */ /* 0x000fe200078e00ff */
[----:B------:R-:W-:Y:S02]  /*ead0*/  SHF.R.U32.HI R15, RZ, 0x10, R77 ;  /* 0x00000010ff0f7819 */ /* 0x000fe4000001164d */
[----:B------:R-:W-:-:S02]  /*eae0*/  SHF.R.U32.HI R13, RZ, 0x10, R83 ;  /* 0x00000010ff0d7819 */ /* 0x000fc40000011653 */
[----:B------:R-:W-:Y:S02]  /*eaf0*/  SHF.R.U32.HI R17, RZ, 0x10, R79 ;  /* 0x00000010ff117819 */ /* 0x000fe4000001164f */
[----:B------:R-:W-:Y:S02]  /*eb00*/  PRMT R20, R102, 0x5410, R3 ;  /* 0x0000541066147816 */ /* 0x000fe40000000003 */
[----:B------:R-:W-:Y:S02]  /*eb10*/  PRMT R23, R101, 0x5432, R16 ;  /* 0x0000543265177816 */ /* 0x000fe40000000010 */
[----:B------:R-:W-:Y:S02]  /*eb20*/  PRMT R19, R100, 0x5410, R15 ;  /* 0x0000541064137816 */ /* 0x000fe4000000000f */
[----:B------:R-:W-:Y:S02]  /*eb30*/  PRMT R27, R103, 0x5410, R13 ;  /* 0x00005410671b7816 */ /* 0x000fe4000000000d */
[----:B------:R-:W-:-:S02]  /*eb40*/  PRMT R24, R101, 0x5410, R17 ;  /* 0x0000541065187816 */ /* 0x000fc40000000011 */
[----:B------:R-:W-:Y:S01]  /*eb50*/  LOP3.LUT R12, R12, 0xffff0000, RZ, 0xc0, !PT ;  /* 0xffff00000c0c7812 */ /* 0x000fe200078ec0ff */
[C---:B-1----:R-:W-:Y:S01]  /*eb60*/  IMAD.U32 R16, R11.reuse, 0x10000, RZ ;  /* 0x000100000b107824 */ /* 0x042fe200078e00ff */
[----:B------:R-:W-:Y:S01]  /*eb70*/  LOP3.LUT R28, R11, 0xffff0000, RZ, 0xc0, !PT ;  /* 0xffff00000b1c7812 */ /* 0x000fe200078ec0ff */
[----:B------:R-:W-:Y:S01]  /*eb80*/  IMAD.U32 R11, R18, 0x10000, RZ ;  /* 0x00010000120b7824 */ /* 0x000fe200078e00ff */
[----:B------:R-:W-:Y:S01]  /*eb90*/  LOP3.LUT R14, R8, 0xffff0000, RZ, 0xc0, !PT ;  /* 0xffff0000080e7812 */ /* 0x000fe200078ec0ff */
[----:B--2---:R-:W-:Y:S01]  /*eba0*/  IMAD.U32 R3, R4, 0x10000, RZ ;  /* 0x0001000004037824 */ /* 0x004fe200078e00ff */
        /* <DEDUP_REMOVED lines=11> */
[----:B------:R-:W-:Y:S01]  /*ec60*/  FMUL.FTZ R3, R3, R11 ;  /* 0x0000000b03037220 */ /* 0x000fe20000410000 */
[----:B------:R-:W-:Y:S01]  /*ec70*/  LOP3.LUT R22, R6, 0xffff0000, RZ, 0xc0, !PT ;  /* 0xffff000006167812 */ /* 0x000fe200078ec0ff */
[----:B------:R-:W-:-:S02]  /*ec80*/  IMAD.U32 R7, R19, 0x10000, RZ ;  /* 0x0001000013077824 */ /* 0x000fc400078e00ff */
[----:B------:R-:W-:Y:S02]  /*ec90*/  IMAD.U32 R25, R10, 0x10000, RZ ;  /* 0x000100000a197824 */ /* 0x000fe400078e00ff */
[C---:B------:R-:W-:Y:S02]  /*eca0*/  FFMA.FTZ R36, R13.reuse, R11, -R0 ;  /* 0x0000000b0d247223 */ /* 0x040fe40000010800 */
[----:B------:R-:W-:Y:S02]  /*ecb0*/  IMAD.U32 R10, R6, 0x10000, RZ ;  /* 0x00010000060a7824 */ /* 0x000fe400078e00ff */
[----:B------:R-:W-:Y:S02]  /*ecc0*/  FMUL.FTZ R0, R4, R12 ;  /* 0x0000000c04007220 */ /* 0x000fe40000410000 */
[----:B------:R-:W-:Y:S02]  /*ecd0*/  FFMA.FTZ R34, R13, R30, R3 ;  /* 0x0000001e0d227223 */ /* 0x000fe40000010003 */
[----:B------:R-:W-:-:S02]  /*ece0*/  IMAD.U32 R6, R20, 0x10000, RZ ;  /* 0x0001000014067824 */ /* 0x000fc400078e00ff */
[-C--:B------:R-:W-:Y:S02]  /*ecf0*/  FMUL.FTZ R4, R4, R18.reuse ;  /* 0x0000001204047220 */ /* 0x080fe40000410000 */
[----:B------:R-:W-:Y:S02]  /*ed00*/  FMUL.FTZ R3, R8, R7 ;  /* 0x0000000708037220 */ /* 0x000fe40000410000 */
[----:B------:R-:W-:Y:S02]  /*ed10*/  IMAD.U32 R13, R24, 0x10000, RZ ;  /* 0x00010000180d7824 */ /* 0x000fe400078e00ff */
[----:B------:R-:W-:Y:S02]  /*ed20*/  FFMA.FTZ R32, R14, R18, -R0 ;  /* 0x000000120e207223 */ /* 0x000fe40000010800 */
[----:B------:R-:W-:Y:S01]  /*ed30*/  FMUL.FTZ R0, R8, R6 ;  /* 0x0000000608007220 */ /* 0x000fe20000410000 */
[----:B------:R-:W-:Y:S01]  /*ed40*/  LOP3.LUT R8, R20, 0xffff0000, RZ, 0xc0, !PT ;  /* 0xffff000014087812 */ /* 0x000fe200078ec0ff */
[----:B------:R-:W-:Y:S01]  /*ed50*/  FFMA.FTZ R31, R14, R12, R4 ;  /* 0x0000000c0e1f7223 */ /* 0x000fe20000010004 */
[----:B------:R-:W-:Y:S01]  /*ed60*/  LOP3.LUT R14, R24, 0xffff0000, RZ, 0xc0, !PT ;  /* 0xffff0000180e7812 */ /* 0x000fe200078ec0ff */
[----:B------:R-:W-:-:S02]  /*ed70*/  FFMA.FTZ R30, R15, R6, -R3 ;  /* 0x000000060f1e7223 */ /* 0x000fc40000010803 */
[----:B------:R-:W-:Y:S02]  /*ed80*/  IMAD.U32 R4, R27, 0x10000, RZ ;  /* 0x000100001b047824 */ /* 0x000fe400078e00ff */
[----:B------:R-:W-:Y:S02]  /*ed90*/  FMUL.FTZ R3, R5, R13 ;  /* 0x0000000d05037220 */ /* 0x000fe40000410000 */
[----:B------:R-:W-:Y:S01]  /*eda0*/  FFMA.FTZ R18, R15, R7, R0 ;  /* 0x000000070f127223 */ /* 0x000fe20000010000 */
[----:B------:R-:W-:Y:S01]  /*edb0*/  LOP3.LUT R7, R19, 0xffff0000, RZ, 0xc0, !PT ;  /* 0xffff000013077812 */ /* 0x000fe200078ec0ff */
[----:B------:R-:W-:Y:S02]  /*edc0*/  IMAD.U32 R11, R23, 0x10000, RZ ;  /* 0x00010000170b7824 */ /* 0x000fe400078e00ff */
[-C--:B------:R-:W-:Y:S02]  /*edd0*/  FMUL.FTZ R0, R5, R4.reuse ;  /* 0x0000000405007220 */ /* 0x080fe40000410000 */
[----:B------:R-:W-:-:S02]  /*ede0*/  FFMA.FTZ R15, R16, R4, -R3 ;  /* 0x00000004100f7223 */ /* 0x000fc40000010803 */
[C---:B------:R-:W-:Y:S02]  /*edf0*/  FMUL.FTZ R4, R9.reuse, R8 ;  /* 0x0000000809047220 */ /* 0x040fe40000410000 */
[----:B------:R-:W-:Y:S02]  /*ee00*/  IMAD.U32 R6, R26, 0x10000, RZ ;  /* 0x000100001a067824 */ /* 0x000fe400078e00ff */
[----:B------:R-:W-:Y:S02]  /*ee10*/  FMUL.FTZ R3, R10, R11 ;  /* 0x0000000b0a037220 */ /* 0x000fe40000410000 */
[----:B------:R-:W-:Y:S02]  /*ee20*/  FMUL.FTZ R5, R9, R7 ;  /* 0x0000000709057220 */ /* 0x000fe40000410000 */
[----:B------:R-:W-:Y:S02]  /*ee30*/  FFMA.FTZ R16, R16, R13, R0 ;  /* 0x0000000d10107223 */ /* 0x000fe40000010000 */
[----:B------:R-:W-:Y:S01]  /*ee40*/  FFMA.FTZ R13, R17, R7, R4 ;  /* 0x00000007110d7223 */ /* 0x000fe20000010004 */
[----:B------:R-:W-:Y:S01]  /*ee50*/  LOP3.LUT R7, R23, 0xffff0000, RZ, 0xc0, !PT ;  /* 0xffff000017077812 */ /* 0x000fe200078ec0ff */
[----:B------:R-:W-:-:S02]  /*ee60*/  FMUL.FTZ R0, R10, R6 ;  /* 0x000000060a007220 */ /* 0x000fc40000410000 */
[----:B------:R-:W-:Y:S01]  /*ee70*/  FFMA.FTZ R12, R25, R6, -R3 ;  /* 0x00000006190c7223 */ /* 0x000fe20000010803 */
[----:B------:R-:W-:Y:S01]  /*ee80*/  LOP3.LUT R6, R26, 0xffff0000, RZ, 0xc0, !PT ;  /* 0xffff00001a067812 */ /* 0x000fe200078ec0ff */
[----:B------:R-:W-:Y:S01]  /*ee90*/  FFMA.FTZ R9, R17, R8, -R5 ;  /* 0x0000000811097223 */ /* 0x000fe20000010805 */
[----:B------:R-:W-:Y:S01]  /*eea0*/  LOP3.LUT R8, R27, 0xffff0000, RZ, 0xc0, !PT ;  /* 0xffff00001b087812 */ /* 0x000fe200078ec0ff */
[C---:B------:R-:W-:Y:S02]  /*eeb0*/  FMUL.FTZ R5, R22.reuse, R7 ;  /* 0x0000000716057220 */ /* 0x040fe40000410000 */
[----:B------:R-:W-:Y:S01]  /*eec0*/  FMUL.FTZ R4, R22, R6 ;  /* 0x0000000616047220 */ /* 0x000fe20000410000 */
[----:B------:R-:W-:Y:S01]  /*eed0*/  F2FP.BF16.PACK_AB R9, R9, R30 ;  /* 0x0000001e0909723e */ /* 0x000fe200000010ff */
        /* <DEDUP_REMOVED lines=13> */
[----:B------:R-:W-:-:S03]  /*efb0*/  F2FP.BF16.PACK_AB R7, R0, R16 ;  /* 0x000000100007723e */ /* 0x000fc600000010ff */
[----:B------:R1:W-:Y:S04]  /*efc0*/  STS.128 [R35+0x6080], R8 ;  /* 0x0060800823007388 */ /* 0x0003e80000000c00 */
[----:B------:R1:W-:Y:S02]  /*efd0*/  STS.128 [R33+0x6080], R4 ;  /* 0x0060800421007388 */ /* 0x0003e40000000c00 */
.L_x_425:
[----:B------:R-:W-:Y:S05]  /*efe0*/  BSYNC B2 ;  /* 0x0000000000027941 */ /* 0x000fea0003800000 */
.L_x_407:
[----:B------:R-:W-:Y:S01]  /*eff0*/  LOP3.LUT R0, R109, 0xfffffff8, RZ, 0xc0, !PT ;  /* 0xfffffff86d007812 */ /* 0x000fe200078ec0ff */
[----:B-1----:R-:W-:Y:S01]  /*f000*/  IMAD.WIDE.U32 R6, R121, c[0x0][0x208], RZ ;  /* 0x0000820079067a25 */ /* 0x002fe200078e00ff */
[----:B------:R-:W-:Y:S01]  /*f010*/  SHF.R.S32.HI R3, RZ, 0x1f, R99 ;  /* 0x0000001fff037819 */ /* 0x000fe20000011463 */
[----:B------:R-:W-:-:S04]  /*f020*/  DEPBAR.LE SB0, 0x0 ;  /* 0x000080000000791a */ /* 0x000fc80000000000 */
[----:B------:R-:W-:Y:S01]  /*f030*/  IMAD.IADD R9, R131, 0x1, -R0 ;  /* 0x0000000183097824 */ /* 0x000fe200078e0a00 */
[----:B------:R-:W-:Y:S01]  /*f040*/  LOP3.LUT R0, R104, 0x7fffffe, RZ, 0xc0, !PT ;  /* 0x07fffffe68007812 */ /* 0x000fe200078ec0ff */
[----:B------:R-:W-:Y:S01]  /*f050*/  IMAD.MOV.U32 R244, RZ, RZ, R110 ;  /* 0x000000fffff47224 */ /* 0x000fe200078e006e */
[----:B------:R-:W-:Y:S01]  /*f060*/  LEA.HI R12, R3, R99, RZ, 0x3 ;  /* 0x00000063030c7211 */ /* 0x000fe200078f18ff */
[----:B------:R-:W-:Y:S01]  /*f070*/  IMAD.MOV.U32 R245, RZ, RZ, R111 ;  /* 0x000000fffff57224 */ /* 0x000fe200078e006f */
[----:B------:R-:W-:Y:S01]  /*f080*/  LEA.HI R8, R9, R9, RZ, 0x1 ;  /* 0x0000000909087211 */ /* 0x000fe200078f08ff */
[----:B------:R-:W-:Y:S01]  /*f090*/  IMAD.IADD R119, R99, 0x1, -R0 ;  /* 0x0000000163777824 */ /* 0x000fe200078e0a00 */
[----:B------:R-:W-:Y:S01]  /*f0a0*/  LEA.HI R10, R90, R90, RZ, 0x1 ;  /* 0x0000005a5a0a7211 */ /* 0x000fe200078f08ff */
[----:B------:R-:W-:Y:S01]  /*f0b0*/  IMAD R0, R105, c[0x0][0x208], RZ ;  /* 0x0000820069007a24 */ /* 0x000fe200078e02ff */
[----:B------:R-:W-:Y:S01]  /*f0c0*/  SHF.R.S32.HI R11, RZ, 0x1, R8 ;  /* 0x00000001ff0b7819 */ /* 0x000fe20000011408 */
[----:B------:R-:W-:Y:S01]  /*f0d0*/  IMAD.MOV.U32 R244, RZ, RZ, R246 ;  /* 0x000000fffff47224 */ /* 0x000fe200078e00f6 */
[----:B------:R-:W-:Y:S01]  /*f0e0*/  ISETP.GT.AND P2, PT, R131, 0x3f, PT ;  /* 0x0000003f8300780c */ /* 0x000fe20003f44270 */
[----:B------:R-:W-:Y:S01]  /*f0f0*/  IMAD R3, R121, c[0x0][0x20c], R0 ;  /* 0x0000830079037a24 */ /* 0x000fe200078e0200 */
[----:B------:R-:W-:Y:S01]  /*f100*/  BAR.SYNC.DEFER_BLOCKING 0x0 ;  /* 0x0000000000007b1d */ /* 0x000fe20000010000 */
[C---:B------:R-:W-:Y:S01]  /*f110*/  IMAD.SHL.U32 R0, R11.reuse, 0x40, RZ ;  /* 0x000000400b007824 */ /* 0x040fe200078e00ff */
[----:B------:R-:W-:Y:S01]  /*f120*/  LOP3.LUT P1, RZ, R11, 0x2, RZ, 0xc0, !PT ;  /* 0x000000020bff7812 */ /* 0x000fe2000782c0ff */
[----:B------:R-:W-:Y:S01]  /*f130*/  IMAD.SHL.U32 R13, R107, 0x8, RZ ;  /* 0x000000086b0d7824 */ /* 0x000fe200078e00ff */
[----:B------:R-:W-:Y:S01]  /*f140*/  LOP3.LUT R130, R130, 0xffffffbf, RZ, 0xc0, !PT ;  /* 0xffffffbf82827812 */ /* 0x000fe200078ec0ff */
[----:B------:R-:W-:Y:S01]  /*f150*/  IMAD.WIDE.U32 R4, R6, 0x30, R244 ;  /* 0x0000003006047825 */ /* 0x000fe200078e00f4 */
[----:B------:R-:W-:Y:S01]  /*f160*/  LOP3.LUT R0, R0, 0xc0, RZ, 0xc0, !PT ;  /* 0x000000c000007812 */ /* 0x000fe200078ec0ff */
[----:B------:R-:W-:Y:S02]  /*f170*/  STL.64 [R1+0x38], R244 ;  /* 0x000038f401007387 */ /* 0x000fe40000100a00 */
[----:B------:R-:W-:Y:S01]  /*f180*/  IMAD.IADD R6, R7, 0x1, R3 ;  /* 0x0000000107067824 */ /* 0x000fe200078e0203 */
[----:B------:R-:W-:Y:S01]  /*f190*/  LOP3.LUT R3, R10, 0xfffffffe, RZ, 0xc0, !PT ;  /* 0xfffffffe0a037812 */ /* 0x000fe200078ec0ff */
[----:B------:R-:W-:Y:S01]  /*f1a0*/  IMAD.SHL.U32 R222, R222, 0x2, RZ ;  /* 0x00000002dede7824 */ /* 0x000fe200078e00ff */
[----:B------:R-:W-:Y:S01]  /*f1b0*/  LOP3.LUT R7, R8, 0x3fffffe, RZ, 0xc0, !PT ;  /* 0x03fffffe08077812 */ /* 0x000fe200078ec0ff */
[----:B------:R-:W-:Y:S01]  /*f1c0*/  IMAD R10, R6, 0x30, RZ ;  /* 0x00000030060a7824 */ /* 0x000fe200078e02ff */
[----:B------:R-:W-:Y:S01]  /*f1d0*/  LOP3.LUT R8, R0, 0x8, R13, 0xf8, !PT ;  /* 0x0000000800087812 */ /* 0x000fe200078ef80d */
[----:B------:R-:W-:Y:S01]  /*f1e0*/  IMAD.IADD R6, R90, 0x1, -R3 ;  /* 0x000000015a067824 */ /* 0x000fe200078e0a03 */
[----:B------:R-:W-:Y:S01]  /*f1f0*/  SHF.R.U32.HI R0, RZ, 0x3, R0 ;  /* 0x00000003ff007819 */ /* 0x000fe20000011600 */
[----:B------:R-:W-:Y:S01]  /*f200*/  IMAD.IADD R3, R9, 0x1, -R7 ;  /* 0x0000000109037824 */ /* 0x000fe200078e0a07 */
[----:B------:R-:W-:-:S02]  /*f210*/  LEA R22, P0, R4, c[0x0][0x1f8], 0x1 ;  /* 0x00007e0004167a11 */ /* 0x000fc400078008ff */
[----:B------:R-:W-:Y:S01]  /*f220*/  LOP3.LUT R7, R8, R0, RZ, 0x3c, !PT ;  /* 0x0000000008077212 */ /* 0x000fe200078e3cff */
[----:B------:R-:W-:Y:S01]  /*f230*/  IMAD.IADD R0, R5, 0x1, R10 ;  /* 0x0000000105007824 */ /* 0x000fe200078e020a */
[----:B------:R-:W-:Y:S01]  /*f240*/  @P2 LOP3.LUT R130, R130, 0x40, RZ, 0xfc, !PT ;  /* 0x0000004082822812 */ /* 0x000fe200078efcff */
[----:B------:R-:W-:Y:S02]  /*f250*/  IMAD R3, R6, 0x8, R3 ;  /* 0x0000000806037824 */ /* 0x000fe400078e0203 */
[----:B------:R-:W-:Y:S01]  /*f260*/  IMAD.SHL.U32 R5, R106, 0x40, RZ ;  /* 0x000000406a057824 */ /* 0x000fe200078e00ff */
[----:B------:R-:W-:Y:S01]  /*f270*/  LEA.HI.X R23, R4, c[0x0][0x1fc], R0, 0x1, P0 ;  /* 0x00007f0004177a11 */ /* 0x000fe200000f0c00 */
[----:B------:R-:W-:Y:S01]  /*f280*/  IMAD.U32 R0, R3, 0x20, R7 ;  /* 0x0000002003007824 */ /* 0x000fe200078e0007 */
[----:B------:R-:W-:Y:S01]  /*f290*/  STL [R1+0x20], R130 ;  /* 0x0000208201007387 */ /* 0x000fe20000100800 */
[----:B------:R-:W-:Y:S01]  /*f2a0*/  IMAD.SHL.U32 R4, R6, 0x8, RZ ;  /* 0x0000000806047824 */ /* 0x000fe200078e00ff */
[----:B------:R-:W-:Y:S01]  /*f2b0*/  LOP3.LUT R3, R5, 0xc0, RZ, 0xc0, !PT ;  /* 0x000000c005037812 */ /* 0x000fe200078ec0ff */
[----:B------:R-:W-:Y:S01]  /*f2c0*/  IMAD.SHL.U32 R208, R0, 0x2, RZ ;  /* 0x0000000200d07824 */ /* 0x000fe200078e00ff */
[----:B------:R-:W-:Y:S01]  /*f2d0*/  SEL R6, RZ, 0x2, P3 ;  /* 0x00000002ff067807 */ /* 0x000fe20001800000 */
[----:B------:R-:W-:Y:S01]  /*f2e0*/  IMAD.SHL.U32 R5, R12, 0x20, RZ ;  /* 0x000000200c057824 */ /* 0x000fe200078e00ff */
[----:B------:R-:W-:-:S02]  /*f2f0*/  LOP3.LUT R4, R3, 0x8, R4, 0xf8, !PT ;  /* 0x0000000803047812 */ /* 0x000fc400078ef804 */
[----:B------:R-:W-:Y:S01]  /*f300*/  SHF.R.U32.HI R3, RZ, 0x3, R3 ;  /* 0x00000003ff037819 */ /* 0x000fe20000011603 */
[----:B------:R-:W-:Y:S01]  /*f310*/  IMAD.IADD R25, R6, 0x1, R108 ;  /* 0x0000000106197824 */ /* 0x000fe200078e026c */
[----:B------:R-:W-:Y:S01]  /*f320*/  IADD3 R0, R208, 0x3c80, RZ ;  /* 0x00003c80d0007810 */ /* 0x000fe20007ffe0ff */
[----:B------:R-:W-:Y:S01]  /*f330*/  LDSM.16.M88.4 R36, [R208+0x3c80] ;  /* 0x003c8000d024783b */ /* 0x000fe20000000200 */
[----:B------:R-:W-:Y:S01]  /*f340*/  LOP3.LUT R117, R4, R3, RZ, 0x3c, !PT ;  /* 0x0000000304757212 */ /* 0x000fe200078e3cff */
[----:B------:R-:W-:Y:S01]  /*f350*/  @!P2 IMAD.MOV.U32 R3, RZ, RZ, c[0x0][0x208] ;  /* 0x00008200ff03a624 */ /* 0x000fe200078e00ff */
[----:B------:R-:W-:Y:S01]  /*f360*/  LOP3.LUT R118, R5, 0xffffff00, RZ, 0xc0, !PT ;  /* 0xffffff0005767812 */ /* 0x000fe200078ec0ff */
[----:B------:R-:W-:Y:S01]  /*f370*/  @!P2 IMAD.MOV.U32 R5, RZ, RZ, c[0x0][0x20c] ;  /* 0x00008300ff05a624 */ /* 0x000fe200078e00ff */
[----:B------:R-:W-:Y:S01]  /*f380*/  SEL R4, RZ, 0x4, P4 ;  /* 0x00000004ff047807 */ /* 0x000fe20002000000 */
[----:B------:R-:W-:Y:S01]  /*f390*/  LDSM.16.M88.4 R32, [R208+0x4080] ;  /* 0x00408000d020783b */ /* 0x000fe20000000200 */
[----:B------:R-:W-:-:S02]  /*f3a0*/  IADD3 R213, R208, 0x3ca0, RZ ;  /* 0x00003ca0d0d57810 */ /* 0x000fc40007ffe0ff */
[----:B------:R-:W-:Y:S01]  /*f3b0*/  @P1 IADD3 R213, R0, -0x20, RZ ;  /* 0xffffffe000d51810 */ /* 0x000fe20007ffe0ff */
[----:B------:R-:W-:Y:S01]  /*f3c0*/  IMAD R0, R123, 0x200, R118 ;  /* 0x000002007b007824 */ /* 0x000fe200078e0276 */
[----:B------:R-:W-:Y:S01]  /*f3d0*/  @!P2 LEA R20, P0, R3, R22, 0x6 ;  /* 0x000000160314a211 */ /* 0x000fe200078030ff */
[----:B------:R-:W-:Y:S01]  /*f3e0*/  IMAD.IADD R24, R4, 0x1, R25 ;  /* 0x0000000104187824 */ /* 0x000fe200078e0219 */
[----:B------:R-:W-:Y:S01]  /*f3f0*/  LDSM.16.M88.4 R28, [R208+0x4480] ;  /* 0x00448000d01c783b */ /* 0x000fe20000000200 */
[----:B------:R-:W-:Y:S01]  /*f400*/  IMAD R0, R119, 0x20, R0 ;  /* 0x0000002077007824 */ /* 0x000fe200078e0200 */
[----:B------:R-:W-:Y:S02]  /*f410*/  @!P2 LEA.HI.X R21, R3, R23, R5, 0x6, P0 ;  /* 0x000000170315a211 */ /* 0x000fe400000f3405 */
[----:B------:R-:W-:Y:S01]  /*f420*/  IADD3 R3, R116, R128, -R132 ;  /* 0x0000008074037210 */ /* 0x000fe20007ffe884 */
[----:B------:R-:W-:Y:S01]  /*f430*/  IMAD.IADD R0, R117, 0x1, R0 ;  /* 0x0000000175007824 */ /* 0x000fe200078e0200 */
[----:B------:R-:W-:Y:S01]  /*f440*/  LOP3.LUT P0, RZ, R24, 0x1, RZ, 0xc0, !PT ;  /* 0x0000000118ff7812 */ /* 0x000fe2000780c0ff */
[----:B------:R-:W-:Y:S01]  /*f450*/  LDSM.16.M88.4 R40, [R213] ;  /* 0x00000000d528783b */ /* 0x000fe20000000200 */
[----:B------:R-:W-:Y:S01]  /*f460*/  IADD3 R221, R213, 0x400, RZ ;  /* 0x00000400d5dd7810 */ /* 0x000fe20007ffe0ff */
[----:B------:R-:W-:Y:S01]  /*f470*/  IMAD.SHL.U32 R211, R0, 0x2, RZ ;  /* 0x0000000200d37824 */ /* 0x000fe200078e00ff */
[----:B------:R-:W-:Y:S01]  /*f480*/  ISETP.LT.OR P0, PT, R3, 0x1, !P0 ;  /* 0x000000010300780c */ /* 0x000fe20004701670 */
[----:B------:R-:W-:Y:S01]  /*f490*/  LDSM.16.M88.4 R44, [R213+0x400] ;  /* 0x00040000d52c783b */ /* 0x000fe20000000200 */
[----:B------:R-:W-:Y:S01]  /*f4a0*/  IMAD R0, R119, 0x20, R118 ;  /* 0x0000002077007824 */ /* 0x000fe200078e0276 */
[----:B------:R-:W-:Y:S01]  /*f4b0*/  IADD3 R220, R213, 0x800, RZ ;  /* 0x00000800d5dc7810 */ /* 0x000fe20007ffe0ff */
[----:B------:R-:W-:Y:S01]  /*f4c0*/  IMAD R212, R2, 0x2, R211 ;  /* 0x0000000202d47824 */ /* 0x000fe200078e02d3 */
[----:B---34-:R-:W1:Y:S01]  /*f4d0*/  LDSM.16.M88.4 R12, [R211+0x6080] ;  /* 0x00608000d30c783b */ /* 0x018e620000000200 */
[----:B------:R-:W-:Y:S01]  /*f4e0*/  IMAD.IADD R0, R117, 0x1, R0 ;  /* 0x0000000175007824 */ /* 0x000fe200078e0200 */
[----:B------:R-:W-:-:S02]  /*f4f0*/  IADD3 R219, R213, 0xc00, RZ ;  /* 0x00000c00d5db7810 */ /* 0x000fc40007ffe0ff */
[----:B------:R-:W2:Y:S01]  /*f500*/  LDSM.16.M88.4 R8, [R211+0x7080] ;  /* 0x00708000d308783b */ /* 0x000ea20000000200 */
[C---:B------:R-:W-:Y:S02]  /*f510*/  IADD3 R218, R213.reuse, 0x1000, RZ ;  /* 0x00001000d5da7810 */ /* 0x040fe40007ffe0ff */
[C---:B------:R-:W-:Y:S01]  /*f520*/  IADD3 R217, R213.reuse, 0x1400, RZ ;  /* 0x00001400d5d97810 */ /* 0x040fe20007ffe0ff */
[----:B------:R-:W-:Y:S01]  /*f530*/  LDSM.16.M88.4 R16, [R212+0x6080] ;  /* 0x00608000d410783b */ /* 0x000fe20000000200 */
[C---:B------:R-:W-:Y:S02]  /*f540*/  IADD3 R216, R213.reuse, 0x1800, RZ ;  /* 0x00001800d5d87810 */ /* 0x040fe40007ffe0ff */
[C---:B------:R-:W-:Y:S01]  /*f550*/  IADD3 R215, R213.reuse, 0x1c00, RZ ;  /* 0x00001c00d5d77810 */ /* 0x040fe20007ffe0ff */
[----:B------:R-:W3:Y:S01]  /*f560*/  LDSM.16.M88.4 R4, [R212+0x7080] ;  /* 0x00708000d404783b */ /* 0x000ee20000000200 */
[----:B------:R-:W-:-:S03]  /*f570*/  IADD3 R214, R213, 0x2000, RZ ;  /* 0x00002000d5d67810 */ /* 0x000fc60007ffe0ff */
[----:B------:R-:W4:Y:S04]  /*f580*/  LDSM.16.M88.4 R48, [R213+0x800] ;  /* 0x00080000d530783b */ /* 0x000f280000000200 */
[----:B------:R-:W-:Y:S01]  /*f590*/  @!PT LDS RZ, [RZ] ;  /* 0x00000000fffff984 */ /* 0x000fe20000000800 */
[----:B------:R-:W-:Y:S01]  /*f5a0*/  @!PT LDS RZ, [RZ] ;  /* 0x00000000fffff984 */ /* 0x000fe20000000800 */
[----:B------:R-:W-:Y:S01]  /*f5b0*/  @!PT LDS RZ, [RZ] ;  /* 0x00000000fffff984 */ /* 0x000fe20000000800 */
[----:B------:R2:W-:Y:S01]  /*f5c0*/  LDGSTS.E.BYPASS.LTC128B.128 [R222+0x1880], [R22.64], !P0 ;  /* 0x0188000016de7fae */ /* 0x0005e2000c101d4c */
[----:B------:R-:W-:-:S04]  /*f5d0*/  LOP3.LUT P0, RZ, R24, 0x2, RZ, 0xc0, !PT ;  /* 0x0000000218ff7812 */ /* 0x000fc8000780c0ff */
[----:B------:R-:W-:-:S13]  /*f5e0*/  ISETP.LT.OR P0, PT, R3, 0x1, !P0 ;  /* 0x000000010300780c */ /* 0x000fda0004701670 */
[----:B------:R3:W-:Y:S01]  /*f5f0*/  LDGSTS.E.BYPASS.LTC128B.128 [R222+0x2480], [R22.64+0x40], !P0 ;  /* 0x0248004016de7fae */ /* 0x0007e2000c101d4c */
[----:B------:R-:W-:Y:S01]  /*f600*/  LOP3.LUT P0, RZ, R24, 0x4, RZ, 0xc0, !PT ;  /* 0x0000000418ff7812 */ /* 0x000fe2000780c0ff */
[----:B-1----:R-:W-:Y:S03]  /*f610*/  HMMA.16816.F32.BF16 R84, R12, R38, RZ ;  /* 0x000000260c54723c */ /* 0x002fe600000418ff */
[----:B------:R-:W-:-:S05]  /*f620*/  ISETP.LT.OR P0, PT, R3, 0x1, !P0 ;  /* 0x000000010300780c */ /* 0x000fca0004701670 */
[C---:B--2---:R-:W-:Y:S08]  /*f630*/  HMMA.16816.F32.BF16 R68, R8.reuse, R36, RZ ;  /* 0x000000240844723c */ /* 0x044ff000000418ff */
[----:B------:R1:W-:Y:S01]  /*f640*/  LDGSTS.E.BYPASS.LTC128B.128 [R222+0x3080], [R22.64+0x80], !P0 ;  /* 0x0308008016de7fae */ /* 0x0003e2000c101d4c */
[----:B------:R-:W-:Y:S01]  /*f650*/  @!P2 LOP3.LUT P0, RZ, R25, 0x1, RZ, 0xc0, !PT ;  /* 0x0000000119ffa812 */ /* 0x000fe2000780c0ff */
[----:B------:R-:W-:Y:S03]  /*f660*/  HMMA.16816.F32.BF16 R60, R8, R32, RZ ;  /* 0x00000020083c723c */ /* 0x000fe600000418ff */
[----:B------:R-:W-:-:S05]  /*f670*/  @!P2 ISETP.LT.OR P0, PT, R3, 0x21, !P0 ;  /* 0x000000210300a80c */ /* 0x000fca0004701670 */
[C---:B------:R-:W-:Y:S08]  /*f680*/  HMMA.16816.F32.BF16 R52, R8.reuse, R28, RZ ;  /* 0x0000001c0834723c */ /* 0x040ff000000418ff */
[----:B------:R1:W-:Y:S01]  /*f690*/  @!P2 LDGSTS.E.BYPASS.LTC128B.128 [R222+0x2080], [R20.64], !P0 ;  /* 0x0208000014deafae */ /* 0x0003e2000c101d4c */
[----:B------:R-:W-:Y:S01]  /*f6a0*/  @!P2 LOP3.LUT P0, RZ, R25, 0x2, RZ, 0xc0, !PT ;  /* 0x0000000219ffa812 */ /* 0x000fe2000780c0ff */
[----:B------:R-:W-:Y:S03]  /*f6b0*/  HMMA.16816.F32.BF16 R64, R8, R38, RZ ;  /* 0x000000260840723c */ /* 0x000fe600000418ff */
[----:B------:R-:W-:-:S05]  /*f6c0*/  @!P2 ISETP.LT.OR P0, PT, R3, 0x21, !P0 ;  /* 0x000000210300a80c */ /* 0x000fca0004701670 */
[C---:B------:R-:W-:Y:S08]  /*f6d0*/  HMMA.16816.F32.BF16 R56, R8.reuse, R34, RZ ;  /* 0x000000220838723c */ /* 0x040ff000000418ff */
[----:B------:R-:W-:Y:S01]  /*f6e0*/  HMMA.16816.F32.BF16 R8, R8, R30, RZ ;  /* 0x0000001e0808723c */ /* 0x000fe200000418ff */
[----:B------:R1:W-:Y:S01]  /*f6f0*/  @!P2 LDGSTS.E.BYPASS.LTC128B.128 [R222+0x2c80], [R20.64+0x40], !P0 ;  /* 0x02c8004014deafae */ /* 0x0003e2000c101d4c */
[----:B------:R-:W-:-:S06]  /*f700*/  @!P2 ISETP.LT.OR P0, PT, R3, 0x21, P4 ;  /* 0x000000210300a80c */ /* 0x000fcc0002701670 */
[C---:B------:R-:W-:Y:S07]  /*f710*/  HMMA.16816.F32.BF16 R24, R12.reuse, R36, RZ ;  /* 0x000000240c18723c */ /* 0x040fee00000418ff */
[----:B------:R1:W-:Y:S01]  /*f720*/  @!P2 LDGSTS.E.BYPASS.LTC128B.128 [R222+0x3880], [R20.64+0x80], !P0 ;  /* 0x0388008014deafae */ /* 0x0003e2000c101d4c */
[C---:B------:R-:W-:Y:S01]  /*f730*/  HMMA.16816.F32.BF16 R36, R12.reuse, R32, RZ ;  /* 0x000000200c24723c */ /* 0x040fe200000418ff */
[----:B------:R-:W-:Y:S02]  /*f740*/  ISETP.GT.AND P0, PT, R121, R241, PT ;  /* 0x000000f17900720c */ /* 0x000fe40003f04270 */
[----:B------:R-:W0:Y:S05]  /*f750*/  LDGDEPBAR ;  /* 0x00000000000079af */ /* 0x000e2a0000000000 */
[C---:B------:R-:W-:Y:S01]  /*f760*/  HMMA.16816.F32.BF16 R80, R12.reuse, R34, RZ ;  /* 0x000000220c50723c */ /* 0x040fe200000418ff */
[----:B------:R-:W-:Y:S07]  /*f770*/  LDSM.16.M88.4 R32, [R208+0x4880] ;  /* 0x00488000d020783b */ /* 0x000fee0000000200 */
[C---:B------:R-:W-:Y:S08]  /*f780*/  HMMA.16816.F32.BF16 R72, R12.reuse, R28, RZ ;  /* 0x0000001c0c48723c */ /* 0x040ff000000418ff */
[----:B------:R-:W-:Y:S01]  /*f790*/  HMMA.16816.F32.BF16 R92, R12, R30, RZ ;  /* 0x0000001e0c5c723c */ /* 0x000fe200000418ff */
[----:B------:R-:W-:Y:S04]  /*f7a0*/  LDSM.16.M88.4 R28, [R208+0x4c80] ;  /* 0x004c8000d01c783b */ /* 0x000fe80000000200 */
[----:B------:R-:W-:Y:S03]  /*f7b0*/  LDSM.16.M88.4 R12, [R208+0x5080] ;  /* 0x00508000d00c783b */ /* 0x000fe60000000200 */
[C---:B---3--:R-:W-:Y:S01]  /*f7c0*/  HMMA.16816.F32.BF16 R108, R4.reuse, R40, R68 ;  /* 0x00000028046c723c */ /* 0x048fe20000041844 */
[----:B-1----:R-:W-:Y:S07]  /*f7d0*/  LDSM.16.M88.4 R20, [R212+0x9080] ;  /* 0x00908000d414783b */ /* 0x002fee0000000200 */
[C---:B------:R-:W-:Y:S08]  /*f7e0*/  HMMA.16816.F32.BF16 R104, R4.reuse, R44, R60 ;  /* 0x0000002c0468723c */ /* 0x040ff0000004183c */
[C---:B----4-:R-:W-:Y:S01]  /*f7f0*/  HMMA.16816.F32.BF16 R100, R4.reuse, R48, R52 ;  /* 0x000000300464723c */ /* 0x050fe20000041834 */
[----:B------:R-:W-:Y:S07]  /*f800*/  LDSM.16.M88.4 R52, [R213+0xc00] ;  /* 0x000c0000d534783b */ /* 0x000fee0000000200 */
[C---:B------:R-:W-:Y:S08]  /*f810*/  HMMA.16816.F32.BF16 R96, R4.reuse, R42, R64 ;  /* 0x0000002a0460723c */ /* 0x040ff00000041840 */
[C---:B------:R-:W-:Y:S01]  /*f820*/  HMMA.16816.F32.BF16 R88, R4.reuse, R46, R56 ;  /* 0x0000002e0458723c */ /* 0x040fe20000041838 */
[----:B------:R-:W-:Y:S07]  /*f830*/  LDSM.16.M88.4 R56, [R213+0x1400] ;  /* 0x00140000d538783b */ /* 0x000fee0000000200 */
[----:B------:R-:W-:Y:S01]  /*f840*/  HMMA.16816.F32.BF16 R76, R4, R50, R8 ;  /* 0x00000032044c723c */ /* 0x000fe20000041808 */
[----:B------:R-:W1:Y:S04]  /*f850*/  LDSM.16.M88.4 R4, [R211+0x9080] ;  /* 0x00908000d304783b */ /* 0x000e680000000200 */
[----:B------:R-:W2:Y:S03]  /*f860*/  LDSM.16.M88.4 R8, [R211+0x8080] ;  /* 0x00808000d308783b */ /* 0x000ea60000000200 */
[C---:B------:R-:W-:Y:S01]  /*f870*/  HMMA.16816.F32.BF16 R68, R16.reuse, R40, R24 ;  /* 0x000000281044723c */ /* 0x040fe20000041818 */
[----:B------:R-:W-:Y:S07]  /*f880*/  LDSM.16.M88.4 R24, [R212+0x8080] ;  /* 0x00808000d418783b */ /* 0x000fee0000000200 */
[C---:B------:R-:W-:Y:S08]  /*f890*/  HMMA.16816.F32.BF16 R40, R16.reuse, R42, R84 ;  /* 0x0000002a1028723c */ /* 0x040ff00000041854 */
[C---:B------:R-:W-:Y:S08]  /*f8a0*/  HMMA.16816.F32.BF16 R60, R16.reuse, R44, R36 ;  /* 0x0000002c103c723c */ /* 0x040ff00000041824 */
[C---:B------:R-:W-:Y:S08]  /*f8b0*/  HMMA.16816.F32.BF16 R64, R16.reuse, R48, R72 ;  /* 0x000000301040723c */ /* 0x040ff00000041848 */
[C---:B------:R-:W-:Y:S01]  /*f8c0*/  HMMA.16816.F32.BF16 R36, R16.reuse, R46, R80 ;  /* 0x0000002e1024723c */ /* 0x040fe20000041850 */
[----:B------:R-:W3:Y:S07]  /*f8d0*/  LDSM.16.M88.4 R44, [R213+0x1000] ;  /* 0x00100000d52c783b */ /* 0x000eee0000000200 */
[----:B------:R-:W-:Y:S01]  /*f8e0*/  HMMA.16816.F32.BF16 R16, R16, R50, R92 ;  /* 0x000000321010723c */ /* 0x000fe2000004185c */
[----:B------:R-:W-:Y:S07]  /*f8f0*/  LDSM.16.M88.4 R48, [R208+0x5c80] ;  /* 0x005c8000d030783b */ /* 0x000fee0000000200 */
[C---:B-1----:R-:W-:Y:S08]  /*f900*/  HMMA.16816.F32.BF16 R104, R4.reuse, R28, R104 ;  /* 0x0000001c0468723c */ /* 0x042ff00000041868 */
[----:B------:R-:W-:Y:S08]  /*f910*/  HMMA.16816.F32.BF16 R96, R4, R34, R96 ;  /* 0x000000220460723c */ /* 0x000ff00000041860 */
[-C--:B--2---:R-:W-:Y:S08]  /*f920*/  HMMA.16816.F32.BF16 R72, R8, R32.reuse, R68 ;  /* 0x000000200848723c */ /* 0x084ff00000041844 */
[C---:B------:R-:W-:Y:S08]  /*f930*/  HMMA.16816.F32.BF16 R80, R4.reuse, R32, R108 ;  /* 0x000000200450723c */ /* 0x040ff0000004186c */
[C---:B------:R-:W-:Y:S08]  /*f940*/  HMMA.16816.F32.BF16 R100, R4.reuse, R12, R100 ;  /* 0x0000000c0464723c */ /* 0x040ff00000041864 */
[----:B------:R-:W-:Y:S08]  /*f950*/  HMMA.16816.F32.BF16 R88, R4, R30, R88 ;  /* 0x0000001e0458723c */ /* 0x000ff00000041858 */
[----:B------:R-:W-:Y:S01]  /*f960*/  HMMA.16816.F32.BF16 R68, R8, R34, R40 ;  /* 0x000000220844723c */ /* 0x000fe20000041828 */
[----:B------:R-:W-:Y:S07]  /*f970*/  LDSM.16.M88.4 R40, [R208+0x5480] ;  /* 0x00548000d028783b */ /* 0x000fee0000000200 */
[----:B------:R-:W-:Y:S08]  /*f980*/  HMMA.16816.F32.BF16 R76, R4, R14, R76 ;  /* 0x0000000e044c723c */ /* 0x000ff0000004184c */
[C---:B------:R-:W-:Y:S08]  /*f990*/  HMMA.16816.F32.BF16 R32, R8.reuse, R28, R60 ;  /* 0x0000001c0820723c */ /* 0x040ff0000004183c */
[C---:B------:R-:W-:Y:S01]  /*f9a0*/  HMMA.16816.F32.BF16 R28, R8.reuse, R30, R36 ;  /* 0x0000001e081c723c */ /* 0x040fe20000041824 */
[----:B------:R-:W-:Y:S07]  /*f9b0*/  LDSM.16.M88.4 R36, [R208+0x5880] ;  /* 0x00588000d024783b */ /* 0x000fee0000000200 */
[C---:B------:R-:W-:Y:S08]  /*f9c0*/  HMMA.16816.F32.BF16 R4, R8.reuse, R12, R64 ;  /* 0x0000000c0804723c */ /* 0x040ff00000041840 */
[----:B------:R-:W-:Y:S01]  /*f9d0*/  HMMA.16816.F32.BF16 R8, R8, R14, R16 ;  /* 0x0000000e0808723c */ /* 0x000fe20000041810 */
[----:B------:R-:W1:Y:S04]  /*f9e0*/  LDSM.16.M88.4 R12, [R211+0xb080] ;  /* 0x00b08000d30c783b */ /* 0x000e680000000200 */
[----:B------:R-:W2:Y:S03]  /*f9f0*/  LDSM.16.M88.4 R16, [R211+0xa080] ;  /* 0x00a08000d310783b */ /* 0x000ea60000000200 */
[C---:B------:R-:W-:Y:S08]  /*fa00*/  HMMA.16816.F32.BF16 R60, R20.reuse, R54, R96 ;  /* 0x00000036143c723c */ /* 0x040ff00000041860 */
[C---:B---3--:R-:W-:Y:S08]  /*fa10*/  HMMA.16816.F32.BF16 R108, R20.reuse, R44, R104 ;  /* 0x0000002c146c723c */ /* 0x048ff00000041868 */
[C---:B------:R-:W-:Y:S08]  /*fa20*/  HMMA.16816.F32.BF16 R64, R20.reuse, R52, R80 ;  /* 0x000000341440723c */ /* 0x040ff00000041850 */
[C---:B------:R-:W-:Y:S08]  /*fa30*/  HMMA.16816.F32.BF16 R104, R20.reuse, R46, R88 ;  /* 0x0000002e1468723c */ /* 0x040ff00000041858 */
[----:B------:R-:W-:Y:S08]  /*fa40*/  HMMA.16816.F32.BF16 R112, R20, R56, R100 ;  /* 0x000000381470723c */ /* 0x000ff00000041864 */
[----:B------:R-:W-:Y:S08]  /*fa50*/  HMMA.16816.F32.BF16 R96, R24, R52, R72 ;  /* 0x000000341860723c */ /* 0x000ff00000041848 */
[----:B------:R-:W-:Y:S01]  /*fa60*/  HMMA.16816.F32.BF16 R100, R20, R58, R76 ;  /* 0x0000003a1464723c */ /* 0x000fe2000004184c */
[----:B------:R-:W-:Y:S07]  /*fa70*/  LDSM.16.M88.4 R20, [R213+0x2000] ;  /* 0x00200000d514783b */ /* 0x000fee0000000200 */
[C---:B------:R-:W-:Y:S08]  /*fa80*/  HMMA.16816.F32.BF16 R92, R24.reuse, R54, R68 ;  /* 0x00000036185c723c */ /* 0x040ff00000041844 */
[C---:B------:R-:W-:Y:S01]  /*fa90*/  HMMA.16816.F32.BF16 R88, R24.reuse, R44, R32 ;  /* 0x0000002c1858723c */ /* 0x040fe20000041820 */
[----:B------:R-:W-:Y:S07]  /*faa0*/  LDSM.16.M88.4 R32, [R213+0x1800] ;  /* 0x00180000d520783b */ /* 0x000fee0000000200 */
[C---:B------:R-:W-:Y:S01]  /*fab0*/  HMMA.16816.F32.BF16 R84, R24.reuse, R46, R28 ;  /* 0x0000002e1854723c */ /* 0x040fe2000004181c */
[----:B------:R-:W-:Y:S07]  /*fac0*/  LDSM.16.M88.4 R28, [R213+0x1c00] ;  /* 0x001c0000d51c783b */ /* 0x000fee0000000200 */
[C---:B------:R-:W-:Y:S01]  /*fad0*/  HMMA.16816.F32.BF16 R80, R24.reuse, R56, R4 ;  /* 0x000000381850723c */ /* 0x040fe20000041804 */
[----:B------:R-:W-:Y:S07]  /*fae0*/  LDSM.16.M88.4 R4, [R212+0xb080] ;  /* 0x00b08000d404783b */ /* 0x000fee0000000200 */
[----:B------:R-:W-:Y:S01]  /*faf0*/  HMMA.16816.F32.BF16 R76, R24, R58, R8 ;  /* 0x0000003a184c723c */ /* 0x000fe20000041808 */
[----:B------:R-:W3:Y:S01]  /*fb00*/  LDSM.16.M88.4 R8, [R212+0xa080] ;  /* 0x00a08000d408783b */ /* 0x000ee20000000200 */
[----:B------:R-:W-:-:S06]  /*fb10*/  DEPBAR.LE SB0, 0x0 ;  /* 0x000080000000791a */ /* 0x000fcc0000000000 */
[C---:B-1----:R-:W-:Y:S08]  /*fb20*/  HMMA.16816.F32.BF16 R72, R12.reuse, R40, R64 ;  /* 0x000000280c48723c */ /* 0x042ff00000041840 */
[----:B------:R-:W-:Y:S08]  /*fb30*/  HMMA.16816.F32.BF16 R68, R12, R42, R60 ;  /* 0x0000002a0c44723c */ /* 0x000ff0000004183c */
[----:B--2---:R-:W-:Y:S08]  /*fb40*/  HMMA.16816.F32.BF16 R44, R16, R40, R96 ;  /* 0x00000028102c723c */ /* 0x004ff00000041860 */
[C---:B------:R-:W-:Y:S08]  /*fb50*/  HMMA.16816.F32.BF16 R64, R12.reuse, R36, R108 ;  /* 0x000000240c40723c */ /* 0x040ff0000004186c */
[C---:B------:R-:W-:Y:S08]  /*fb60*/  HMMA.16816.F32.BF16 R60, R12.reuse, R38, R104 ;  /* 0x000000260c3c723c */ /* 0x040ff00000041868 */
[C---:B------:R-:W-:Y:S08]  /*fb70*/  HMMA.16816.F32.BF16 R56, R12.reuse, R48, R112 ;  /* 0x000000300c38723c */ /* 0x040ff00000041870 */
[----:B------:R-:W-:Y:S08]  /*fb80*/  HMMA.16816.F32.BF16 R52, R12, R50, R100 ;  /* 0x000000320c34723c */ /* 0x000ff00000041864 */
[C---:B------:R-:W-:Y:S08]  /*fb90*/  HMMA.16816.F32.BF16 R40, R16.reuse, R42, R92 ;  /* 0x0000002a1028723c */ /* 0x040ff0000004185c */
[C---:B------:R-:W-:Y:S08]  /*fba0*/  HMMA.16816.F32.BF16 R24, R16.reuse, R36, R88 ;  /* 0x000000241018723c */ /* 0x040ff00000041858 */
[C---:B------:R-:W-:Y:S08]  /*fbb0*/  HMMA.16816.F32.BF16 R36, R16.reuse, R38, R84 ;  /* 0x000000261024723c */ /* 0x040ff00000041854 */
[C---:B------:R-:W-:Y:S08]  /*fbc0*/  HMMA.16816.F32.BF16 R12, R16.reuse, R48, R80 ;  /* 0x00000030100c723c */ /* 0x040ff00000041850 */
[----:B------:R-:W-:Y:S08]  /*fbd0*/  HMMA.16816.F32.BF16 R16, R16, R50, R76 ;  /* 0x000000321010723c */ /* 0x000ff0000004184c */
[-C--:B---3--:R-:W-:Y:S08]  /*fbe0*/  HMMA.16816.F32.BF16 R48, R8, R32.reuse, R44 ;  /* 0x000000200830723c */ /* 0x088ff0000004182c */
[----:B------:R-:W-:Y:S08]  /*fbf0*/  HMMA.16816.F32.BF16 R80, R4, R32, R72 ;  /* 0x000000200450723c */ /* 0x000ff00000041848 */
[-C--:B------:R-:W-:Y:S08]  /*fc00*/  HMMA.16816.F32.BF16 R44, R8, R34.reuse, R40 ;  /* 0x00000022082c723c */ /* 0x080ff00000041828 */
[C---:B------:R-:W-:Y:S08]  /*fc10*/  HMMA.16816.F32.BF16 R84, R4.reuse, R34, R68 ;  /* 0x000000220454723c */ /* 0x040ff00000041844 */
[C---:B------:R-:W-:Y:S08]  /*fc20*/  HMMA.16816.F32.BF16 R76, R4.reuse, R28, R64 ;  /* 0x0000001c044c723c */ /* 0x040ff00000041840 */
[----:B------:R-:W-:Y:S08]  /*fc30*/  HMMA.16816.F32.BF16 R72, R4, R30, R60 ;  /* 0x0000001e0448723c */ /* 0x000ff0000004183c */
[C---:B------:R-:W-:Y:S08]  /*fc40*/  HMMA.16816.F32.BF16 R40, R8.reuse, R28, R24 ;  /* 0x0000001c0828723c */ /* 0x040ff00000041818 */
[----:B------:R-:W-:Y:S08]  /*fc50*/  HMMA.16816.F32.BF16 R36, R8, R30, R36 ;  /* 0x0000001e0824723c */ /* 0x000ff00000041824 */
[C---:B------:R-:W-:Y:S08]  /*fc60*/  HMMA.16816.F32.BF16 R64, R4.reuse, R20, R56 ;  /* 0x000000140440723c */ /* 0x040ff00000041838 */
[----:B------:R-:W-:Y:S08]  /*fc70*/  HMMA.16816.F32.BF16 R60, R4, R22, R52 ;  /* 0x00000016043c723c */ /* 0x000ff00000041834 */
[C---:B------:R-:W-:Y:S08]  /*fc80*/  HMMA.16816.F32.BF16 R28, R8.reuse, R20, R12 ;  /* 0x00000014081c723c */ /* 0x040ff0000004180c */
[----:B------:R-:W-:Y:S01]  /*fc90*/  HMMA.16816.F32.BF16 R32, R8, R22, R16 ;  /* 0x000000160820723c */ /* 0x000fe20000041810 */
[----:B------:R-:W-:Y:S06]  /*fca0*/  BAR.SYNC.DEFER_BLOCKING 0x0 ;  /* 0x0000000000007b1d */ /* 0x000fec0000010000 */
[----:B------:R-:W-:Y:S07]  /*fcb0*/  @!P0 BRA `(.L_x_450) ;  /* 0x000001b000008947 */ /* 0x000fee0003800000 */
        /* <DEDUP_REMOVED lines=8> */
[----:B------:R-:W-:-:S04]  /*fd40*/  @P0 IADD3 R5, P2, P1, R248, UR6, R4 ;  /* 0x00000006f8050c10 */ /* 0x000fc8000f95e004 */
[----:B------:R-:W-:Y:S02]  /*fd50*/  @P0 IADD3.X R8, R243, UR7, R3, P2, P1 ;  /* 0x00000007f3080c10 */ /* 0x000fe400097e2403 */
        /* <DEDUP_REMOVED lines=17> */
.L_x_450:
        /* <DEDUP_REMOVED lines=43> */
[----:B--2---:R1:W2:Y:S02]  /*10120*/  MUFU.TANH R10, R4 ;  /* 0x00000004000a7308 */ /* 0x0042a40000002400 */
[----:B-1----:R-:W-:Y:S02]  /*10130*/  LOP3.LUT R4, R5, 0x7ffffffc, RZ, 0xc0, !PT ;  /* 0x7ffffffc05047812 */ /* 0x002fe400078ec0ff */
[----:B------:R-:W1:Y:S03]  /*10140*/  SHFL.IDX PT, R5, R11, RZ, 0x1c1f ;  /* 0x001c1fff0b057589 */ /* 0x000e6600000e0000 */
[----:B------:R-:W-:Y:S02]  /*10150*/  IMAD.IADD R4, R3, 0x1, -R4 ;  /* 0x0000000103047824 */ /* 0x000fe400078e0a04 */
[----:B------:R-:W-:-:S03]  /*10160*/  FMUL.FTZ R3, R40, c[0x0][0x320] ;  /* 0x0000c80028037a20 */ /* 0x000fc60000410000 */
[----:B------:R-:W-:Y:S01]  /*10170*/  SHF.L.U32 R251, R4, 0x1, RZ ;  /* 0x0000000104fb7819 */ /* 0x000fe200000006ff */
[----:B------:R1:W1:Y:S01]  /*10180*/  MUFU.TANH R8, R3 ;  /* 0x0000000300087308 */ /* 0x0002620000002400 */
[----:B------:R-:W-:Y:S02]  /*10190*/  FMUL.FTZ R4, R48, c[0x0][0x320] ;  /* 0x0000c80030047a20 */ /* 0x000fe40000410000 */
[----:B------:R-:W-:Y:S01]  /*101a0*/  IADD3 R20, -R251, R116, R128 ;  /* 0x00000074fb147210 */ /* 0x000fe20007ffe180 */
[----:B------:R-:W-:-:S04]  /*101b0*/  IMAD.IADD R23, R116, 0x1, -R251 ;  /* 0x0000000174177824 */ /* 0x000fc800078e0afb */
[----:B------:R2:W2:Y:S01]  /*101c0*/  MUFU.TANH R7, R4 ;  /* 0x0000000400077308 */ /* 0x0004a20000002400 */
[----:B-1----:R-:W-:-:S05]  /*101d0*/  IADD3 R3, -R251, 0x1, R122 ;  /* 0x00000001fb037810 */ /* 0x002fca0007ffe17a */
[----:B------:R-:W-:-:S05]  /*101e0*/  IMAD.IADD R3, R3, 0x1, -R129 ;  /* 0x0000000103037824 */ /* 0x000fca00078e0a81 */
[C---:B------:R-:W-:Y:S02]  /*101f0*/  IADD3 R17, R3.reuse, c[0x0][0x328], RZ ;  /* 0x0000ca0003117a10 */ /* 0x040fe40007ffe0ff */
[----:B------:R-:W-:Y:S02]  /*10200*/  IADD3 R21, R3, UR8, RZ ;  /* 0x0000000803157c10 */ /* 0x000fe4000fffe0ff */
[-C--:B--2---:R-:W-:Y:S02]  /*10210*/  IADD3 R4, R17, R5.reuse, RZ ;  /* 0x0000000511047210 */ /* 0x084fe40007ffe0ff */
[----:B------:R-:W-:Y:S02]  /*10220*/  IADD3 R3, R21, R5, RZ ;  /* 0x0000000515037210 */ /* 0x000fe40007ffe0ff */
[----:B------:R-:W-:Y:S01]  /*10230*/  IMNMX R4, R4, R20, PT ;  /* 0x0000001404047217 */ /* 0x000fe20003800200 */
[----:B------:R-:W-:Y:S05]  /*10240*/  @!P5 BRA `(.L_x_451) ;  /* 0x000001400000d947 */ /* 0x000fea0003800000 */
[----:B---34-:R-:W-:Y:S01]  /*10250*/  IADD3 R5, -R129, R128, R5 ;  /* 0x0000008081057210 */ /* 0x018fe20007ffe105 */
        /* <DEDUP_REMOVED lines=10> */
.L_x_453:
[----:B------:R-:W-:-:S04]  /*10300*/  MOV R6, c[0x0][0x32c] ;  /* 0x0000cb0000067a02 */ /* 0x000fc80000000f00 */
[----:B------:R-:W-:-:S13]  /*10310*/  ISETP.NE.AND P0, PT, R6, 0x1, PT ;  /* 0x000000010600780c */ /* 0x000fda0003f05270 */
[----:B------:R-:W-:-:S05]  /*10320*/  @P0 IMAD.HI.U32 R6, R5, c[0x0][0x330], RZ ;  /* 0x0000cc0005060a27 */ /* 0x000fca00078e00ff */
[----:B------:R-:W-:Y:S02]  /*10330*/  @P0 SHF.R.U32.HI R5, RZ, c[0x0][0x334], R6 ;  /* 0x0000cd00ff050a19 */ /* 0x000fe40000011606 */
.L_x_454:
[----:B------:R-:W-:Y:S05]  /*10340*/  BSYNC B0 ;  /* 0x0000000000007941 */ /* 0x000fea0003800000 */
.L_x_452:
[----:B------:R-:W-:-:S05]  /*10350*/  IMAD R5, R5, c[0x0][0x32c], R23 ;  /* 0x0000cb0005057a24 */ /* 0x000fca00078e0217 */
[----:B------:R-:W-:Y:S02]  /*10360*/  IADD3 R6, R5, c[0x0][0x32c], RZ ;  /* 0x0000cb0005067a10 */ /* 0x000fe40007ffe0ff */
[----:B------:R-:W-:Y:S02]  /*10370*/  IMNMX R3, R3, R5, !PT ;  /* 0x0000000503037217 */ /* 0x000fe40007800200 */
[----:B------:R-:W-:Y:S02]  /*10380*/  IMNMX R4, R4, R6, PT ;  /* 0x0000000604047217 */ /* 0x000fe40003800200 */
.L_x_451:
[C---:B---34-:R-:W-:Y:S01]  /*10390*/  ISETP.GE.AND P0, PT, R116.reuse, 0x2, PT ;  /* 0x000000027400780c */ /* 0x058fe20003f06270 */
[----:B------:R-:W1:Y:S01]  /*103a0*/  SHFL.IDX PT, R5, R11, 0x1, 0x1c1f ;  /* 0x003c1f000b057f89 */ /* 0x000e6200000e0000 */
[----:B------:R-:W-:Y:S02]  /*103b0*/  ISETP.GE.AND P1, PT, R116, 0x9, PT ;  /* 0x000000097400780c */ /* 0x000fe40003f26270 */
[----:B------:R-:W-:Y:S02]  /*103c0*/  P2R R29, PR, RZ, 0x1 ;  /* 0x00000001ff1d7803 */ /* 0x000fe40000000000 */
[----:B------:R-:W-:-:S02]  /*103d0*/  ISETP.GT.AND P0, PT, R3, 0x1, !P0 ;  /* 0x000000010300780c */ /* 0x000fc40004704270 */
[----:B------:R-:W-:Y:S02]  /*103e0*/  P2R R28, PR, RZ, 0x2 ;  /* 0x00000002ff1c7803 */ /* 0x000fe40000000000 */
[----:B------:R-:W-:Y:S02]  /*103f0*/  ISETP.LT.OR P0, PT, R4, 0x2, P0 ;  /* 0x000000020400780c */ /* 0x000fe40000701670 */
[----:B------:R-:W-:Y:S02]  /*10400*/  ISETP.GE.AND P6, PT, R116, 0x12, PT ;  /* 0x000000127400780c */ /* 0x000fe40003fc6270 */
        /* <DEDUP_REMOVED lines=9> */
[C---:B------:R-:W-:Y:S02]  /*104a0*/  ISETP.GE.AND P5, PT, R116.reuse, 0x19, PT ;  /* 0x000000197400780c */ /* 0x040fe40003fa6270 */
        /* <DEDUP_REMOVED lines=77> */
.L_x_457:
[----:B------:R-:W-:-:S04]  /*10980*/  MOV R6, c[0x0][0x32c] ;  /* 0x0000cb0000067a02 */ /* 0x000fc80000000f00 */
[----:B------:R-:W-:-:S13]  /*10990*/  ISETP.NE.AND P0, PT, R6, 0x1, PT ;  /* 0x000000010600780c */ /* 0x000fda0003f05270 */
[----:B------:R-:W-:-:S05]  /*109a0*/  @P0 IMAD.HI.U32 R6, R5, c[0x0][0x330], RZ ;  /* 0x0000cc0005060a27 */ /* 0x000fca00078e00ff */
[----:B------:R-:W-:Y:S02]  /*109b0*/  @P0 SHF.R.U32.HI R5, RZ, c[0x0][0x334], R6 ;  /* 0x0000cd00ff050a19 */ /* 0x000fe40000011606 */
.L_x_458:
[----:B------:R-:W-:Y:S05]  /*109c0*/  BSYNC B0 ;  /* 0x0000000000007941 */ /* 0x000fea0003800000 */
.L_x_456:
[----:B------:R-:W-:-:S05]  /*109d0*/  IMAD R5, R5, c[0x0][0x32c], R23 ;  /* 0x0000cb0005057a24 */ /* 0x000fca00078e0217 */
[----:B------:R-:W-:Y:S02]  /*109e0*/  IADD3 R6, R5, c[0x0][0x32c], RZ ;  /* 0x0000cb0005067a10 */ /* 0x000fe40007ffe0ff */
[----:B------:R-:W-:Y:S02]  /*109f0*/  IMNMX R3, R3, R5, !PT ;  /* 0x0000000503037217 */ /* 0x000fe40007800200 */
[----:B------:R-:W-:Y:S02]  /*10a00*/  IMNMX R4, R4, R6, PT ;  /* 0x0000000604047217 */ /* 0x000fe40003800200 */
.L_x_455:
        /* <DEDUP_REMOVED lines=83> */
.L_x_461:
[----:B------:R-:W-:-:S04]  /*10f40*/  MOV R6, c[0x0][0x32c] ;  /* 0x0000cb0000067a02 */ /* 0x000fc80000000f00 */
[----:B------:R-:W-:-:S13]  /*10f50*/  ISETP.NE.AND P0, PT, R6, 0x1, PT ;  /* 0x000000010600780c */ /* 0x000fda0003f05270 */
[----:B------:R-:W-:-:S05]  /*10f60*/  @P0 IMAD.HI.U32 R6, R5, c[0x0][0x330], RZ ;  /* 0x0000cc0005060a27 */ /* 0x000fca00078e00ff */
[----:B------:R-:W-:Y:S02]  /*10f70*/  @P0 SHF.R.U32.HI R5, RZ, c[0x0][0x334], R6 ;  /* 0x0000cd00ff050a19 */ /* 0x000fe40000011606 */
.L_x_462:
[----:B------:R-:W-:Y:S05]  /*10f80*/  BSYNC B0 ;  /* 0x0000000000007941 */ /* 0x000fea0003800000 */
.L_x_460:
[----:B------:R-:W-:-:S05]  /*10f90*/  IMAD R5, R5, c[0x0][0x32c], R23 ;  /* 0x0000cb0005057a24 */ /* 0x000fca00078e0217 */
[----:B------:R-:W-:Y:S02]  /*10fa0*/  IADD3 R6, R5, c[0x0][0x32c], RZ ;  /* 0x0000cb0005067a10 */ /* 0x000fe40007ffe0ff */
[----:B------:R-:W-:Y:S02]  /*10fb0*/  IMNMX R3, R3, R5, !PT ;  /* 0x0000000503037217 */ /* 0x000fe40007800200 */
[----:B------:R-:W-:Y:S02]  /*10fc0*/  IMNMX R4, R4, R6, PT ;  /* 0x0000000604047217 */ /* 0x000fe40003800200 */
.L_x_459:
        /* <DEDUP_REMOVED lines=83> */
.L_x_465:
[----:B------:R-:W-:-:S04]  /*11500*/  MOV R5, c[0x0][0x32c] ;  /* 0x0000cb0000057a02 */ /* 0x000fc80000000f00 */
[----:B------:R-:W-:-:S13]  /*11510*/  ISETP.NE.AND P0, PT, R5, 0x1, PT ;  /* 0x000000010500780c */ /* 0x000fda0003f05270 */
[----:B------:R-:W-:-:S05]  /*11520*/  @P0 IMAD.HI.U32 R5, R4, c[0x0][0x330], RZ ;  /* 0x0000cc0004050a27 */ /* 0x000fca00078e00ff */
[----:B------:R-:W-:Y:S02]  /*11530*/  @P0 SHF.R.U32.HI R4, RZ, c[0x0][0x334], R5 ;  /* 0x0000cd00ff040a19 */ /* 0x000fe40000011605 */
.L_x_466:
[----:B------:R-:W-:Y:S05]  /*11540*/  BSYNC B0 ;  /* 0x0000000000007941 */ /* 0x000fea0003800000 */
.L_x_464:
[----:B------:R-:W-:-:S05]  /*11550*/  IMAD R4, R4, c[0x0][0x32c], R23 ;  /* 0x0000cb0004047a24 */ /* 0x000fca00078e0217 */
[----:B------:R-:W-:Y:S02]  /*11560*/  IADD3 R5, R4, c[0x0][0x32c], RZ ;  /* 0x0000cb0004057a10 */ /* 0x000fe40007ffe0ff */
[----:B------:R-:W-:Y:S02]  /*11570*/  IMNMX R3, R3, R4, !PT ;  /* 0x0000000403037217 */ /* 0x000fe40007800200 */
[----:B------:R-:W-:Y:S02]  /*11580*/  IMNMX R12, R12, R5, PT ;  /* 0x000000050c0c7217 */ /* 0x000fe40003800200 */
.L_x_463:
        /* <DEDUP_REMOVED lines=66> */
[----:B------:R-:W-:-:S04]  /*119b0*/  ISETP.LT.OR P0, PT, R12, 0x19, P0 ;  /* 0x000000190c00780c */ /* 0x000fc80000701670 */
[----:B------:R-:W-:Y:S02]  /*119c0*/  FSEL R107, R16, -INF , !P0 ;  /* 0xff800000106b7808 */ /* 0x000fe40004000000 */
[----:B------:R-:W-:-:S04]  /*119d0*/  ISETP.GT.AND P0, PT, R3, 0x19, !P4 ;  /* 0x000000190300780c */ /* 0x000fc80006704270 */
[----:B------:R-:W-:-:S04]  /*119e0*/  ISETP.LT.OR P0, PT, R12, 0x1a, P0 ;  /* 0x0000001a0c00780c */ /* 0x000fc80000701670 */
[----:B------:R-:W-:Y:S02]  /*119f0*/  FSEL R184, R15, -INF , !P0 ;  /* 0xff8000000fb87808 */ /* 0x000fe40004000000 */
[----:B-1----:R-:W-:Y:S02]  /*11a00*/  FMNMX.FTZ R106, R106, R4, !PT ;  /* 0x000000046a6a7209 */ /* 0x002fe40007810000 */
[----:B------:R-:W1:Y:S01]  /*11a10*/  SHFL.BFLY PT, R4, R105, 0x2, 0x1f ;  /* 0x0c401f0069047f89 */ /* 0x000e6200000e0000 */
[----:B------:R-:W-:-:S04]  /*11a20*/  ISETP.GT.AND P0, PT, R3, 0x20, !P3 ;  /* 0x000000200300780c */ /* 0x000fc80005f04270 */
        /* <DEDUP_REMOVED lines=9> */
[----:B------:R-:W-:Y:S01]  /*11ac0*/  FSEL R191, R14, -INF , !P0 ;  /* 0xff8000000ebf7808 */ /* 0x000fe20004000000 */
[----:B------:R-:W-:Y:S01]  /*11ad0*/  FMUL.FTZ R14, R106, c[0x0][0x2d0] ;  /* 0x0000b4006a0e7a20 */ /* 0x000fe20000410000 */
        /* <DEDUP_REMOVED lines=142> */
[----:B-----5:R-:W-:Y:S01]  /*123c0*/  HMMA.16816.F32.BF16 R144, R96, R108, R24 ;  /* 0x0000006c6090723c */ /* 0x020fe20000041818 */
        /* <DEDUP_REMOVED lines=103> */
[----:B------:R-:W-:Y:S02]  /*12a40*/  FFMA.FTZ R2, R191, c[0x0][0x2d0], -R0 ;  /* 0x0000b400bf027a23 */ /* 0x000fe40000010800 */
[----:B------:R-:W-:Y:S02]  /*12a50*/  FADD.FTZ R7, R234, R5 ;  /* 0x00000005ea077221 */ /* 0x000fe40000010000 */
[----:B------:R-:W-:-:S02]  /*12a60*/  FADD.FTZ R4, R47, R10 ;  /* 0x0000000a2f047221 */ /* 0x000fc40000010000 */
        /* <DEDUP_REMOVED lines=12> */
[----:B------:R-:W-:Y:S01]  /*12b30*/  FADD.FTZ R5, R223, R5 ;  /* 0x00000005df057221 */ /* 0x000fe20000010000 */
[----:B------:R-:W-:Y:S01]  /*12b40*/  IADD3 R223, R239, -0x2, RZ ;  /* 0xfffffffeefdf7810 */ /* 0x000fe20007ffe0ff */
        /* <DEDUP_REMOVED lines=13> */
[----:B------:R-:W-:Y:S01]  /*12c20*/  FADD.FTZ R0, R0, R8 ;  /* 0x0000000800007221 */ /* 0x000fe20000010000 */
[----:B------:R-:W-:Y:S01]  /*12c30*/  STL [R1], R4 ;  /* 0x0000000401007387 */ /* 0x000fe20000100800 */
[----:B------:R-:W-:-:S03]  /*12c40*/  FADD.FTZ R252, R252, R10 ;  /* 0x0000000afcfc7221 */ /* 0x000fc60000010000 */
[----:B------:R1:W-:Y:S01]  /*12c50*/  STL [R1+0x4], R2 ;  /* 0x0000040201007387 */ /* 0x0003e20000100800 */
[----:B------:R-:W-:Y:S01]  /*12c60*/  FADD.FTZ R252, R204, R252 ;  /* 0x000000fcccfc7221 */ /* 0x000fe20000010000 */
[----:B------:R-:W-:Y:S02]  /*12c70*/  HMMA.16816.F32.BF16 R132, R92, R88, R20 ;  /* 0x000000585c84723c */ /* 0x000fe40000041814 */
[----:B------:R2:W-:Y:S01]  /*12c80*/  STL [R1+0x8], R0 ;  /* 0x0000080001007387 */ /* 0x0005e20000100800 */
[----:B------:R-:W-:-:S04]  /*12c90*/  FADD.FTZ R252, R203, R252 ;  /* 0x000000fccbfc7221 */ /* 0x000fc80000010000 */
[----:B------:R-:W-:Y:S01]  /*12ca0*/  FADD.FTZ R252, R202, R252 ;  /* 0x000000fccafc7221 */ /* 0x000fe20000010000 */
[----:B------:R-:W-:Y:S03]  /*12cb0*/  HMMA.16816.F32.BF16 R136, R92, R90, R136 ;  /* 0x0000005a5c88723c */ /* 0x000fe60000041888 */
[----:B------:R-:W-:-:S05]  /*12cc0*/  FADD.FTZ R252, R201, R252 ;  /* 0x000000fcc9fc7221 */ /* 0x000fca0000010000 */
[----:B------:R-:W-:Y:S01]  /*12cd0*/  HMMA.16816.F32.BF16 R148, R92, R108, R16 ;  /* 0x0000006c5c94723c */ /* 0x000fe20000041810 */
[----:B-1----:R-:W-:-:S07]  /*12ce0*/  IADD3 R2, R3, c[0x0][0x328], RZ ;  /* 0x0000ca0003027a10 */ /* 0x002fce0007ffe0ff */
[C---:B------:R-:W-:Y:S08]  /*12cf0*/  HMMA.16816.F32.BF16 R152, R92.reuse, R110, R152 ;  /* 0x0000006e5c98723c */ /* 0x040ff00000041898 */
        /* <DEDUP_REMOVED lines=17> */
.L_x_468:
[----:B------:R-:W-:-:S13]  /*12e10*/  ISETP.NE.AND P0, PT, R4, 0x1, PT ;  /* 0x000000010400780c */ /* 0x000fda0003f05270 */
[----:B------:R-:W-:-:S05]  /*12e20*/  @P0 IMAD.HI.U32 R3, R0, c[0x0][0x330], RZ ;  /* 0x0000cc0000030a27 */ /* 0x000fca00078e00ff */
[----:B------:R-:W-:-:S05]  /*12e30*/  @P0 SHF.R.U32.HI R0, RZ, c[0x0][0x334], R3 ;  /* 0x0000cd00ff000a19 */ /* 0x000fca0000011603 */
.L_x_469:
[----:B------:R-:W-:-:S05]  /*12e40*/  IMAD R0, R0, R4, c[0x0][0x32c] ;  /* 0x0000cb0000007624 */ /* 0x000fca00078e0204 */
[----:B------:R-:W-:-:S05]  /*12e50*/  IMNMX R2, R2, R0, PT ;  /* 0x0000000002027217 */ /* 0x000fca0003800200 */
.L_x_467:
[----:B--2---:R-:W-:-:S05]  /*12e60*/  IMAD.HI R2, R2, 0x2aaaaaab, RZ ;  /* 0x2aaaaaab02027827 */ /* 0x004fca00078e02ff */
[----:B------:R-:W-:-:S04]  /*12e70*/  SHF.R.U32.HI R0, RZ, 0x1f, R2 ;  /* 0x0000001fff007819 */ /* 0x000fc80000011602 */
[----:B------:R-:W-:-:S04]  /*12e80*/  LEA.HI.SX32 R2, R2, R0, 0x1d ;  /* 0x0000000002027211 */ /* 0x000fc800078feaff */
[----:B------:R-:W-:-:S04]  /*12e90*/  IMNMX R3, R241, R2, !PT ;  /* 0x00000002f1037217 */ /* 0x000fc80007800200 */
[----:B------:R-:W-:Y:S01]  /*12ea0*/  ISETP.GE.AND P0, PT, R223, R3, PT ;  /* 0x00000003df00720c */ /* 0x000fe20003f06270 */
[----:B------:R1:W-:-:S12]  /*12eb0*/  STL [R1+0xc], R3 ;  /* 0x00000c0301007387 */ /* 0x0003d80000100800 */
[----:B------:R-:W-:Y:S05]  /*12ec0*/  @!P0 BRA `(.L_x_470) ;  /* 0x000044f000008947 */ /* 0x000fea0003800000 */
[C---:B------:R-:W-:Y:S01]  /*12ed0*/  IADD3 R250, P0, R246.reuse, 0x20, RZ ;  /* 0x00000020f6fa7810 */ /* 0x040fe20007f1e0ff */
[----:B------:R-:W-:Y:S01]  /*12ee0*/  IMAD.MOV.U32 R5, RZ, RZ, R249 ;  /* 0x000000ffff057224 */ /* 0x000fe200078e00f9 */
[----:B------:R-:W-:Y:S01]  /*12ef0*/  MOV R103, R105 ;  /* 0x0000006900677202 */ /* 0x000fe20000000f00 */
[----:B------:R-:W-:Y:S01]  /*12f00*/  IMAD.MOV.U32 R4, RZ, RZ, R248 ;  /* 0x000000ffff047224 */ /* 0x000fe200078e00f8 */
[----:B------:R-:W-:Y:S01]  /*12f10*/  IADD3.X R249, RZ, R245, RZ, P0, !PT ;  /* 0x000000f5fff97210 */ /* 0x000fe200007fe4ff */
[----:B------:R-:W-:Y:S01]  /*12f20*/  IMAD.MOV.U32 R102, RZ, RZ, R106 ;  /* 0x000000ffff667224 */ /* 0x000fe200078e006a */
[----:B------:R-:W-:Y:S01]  /*12f30*/  IADD3 R248, P0, R246, 0x40, RZ ;  /* 0x00000040f6f87810 */ /* 0x000fe20007f1e0ff */
[----:B------:R-:W-:Y:S01]  /*12f40*/  IMAD.MOV.U32 R107, RZ, RZ, R104 ;  /* 0x000000ffff6b7224 */ /* 0x000fe200078e0068 */
[----:B------:R-:W-:-:S03]  /*12f50*/  MOV R108, R100 ;  /* 0x00000064006c7202 */ /* 0x000fc60000000f00 */
[----:B------:R-:W-:Y:S01]  /*12f60*/  IMAD.X R247, RZ, RZ, R245, P0 ;  /* 0x000000fffff77224 */ /* 0x000fe200000e06f5 */
[----:B------:R-:W-:-:S05]  /*12f70*/  IADD3 R246, P0, R4, 0x20, RZ ;  /* 0x0000002004f67810 */ /* 0x000fca0007f1e0ff */
[----:B------:R-:W-:Y:S01]  /*12f80*/  IMAD.X R245, RZ, RZ, R243, P0 ;  /* 0x000000fffff57224 */ /* 0x000fe200000e06f3 */
[----:B------:R-:W-:-:S04]  /*12f90*/  IADD3 R244, P0, R4, 0x40, RZ ;  /* 0x0000004004f47810 */ /* 0x000fc80007f1e0ff */
[----:B------:R-:W-:Y:S02]  /*12fa0*/  IADD3.X R243, RZ, R243, RZ, P0, !PT ;  /* 0x000000f3fff37210 */ /* 0x000fe400007fe4ff */
.L_x_489:
[----:B------:R-:W2:Y:S01]  /*12fb0*/  LDL R224, [R1+0x48] ;  /* 0x0000480001e07983 */ /* 0x000ea20000100800 */
[----:B------:R-:W-:Y:S04]  /*12fc0*/  DEPBAR.LE SB0, 0x0 ;  /* 0x000080000000791a */ /* 0x000fe80000000000 */
[----:B------:R-:W3:Y:S04]  /*12fd0*/  LDL R0, [R1+0x20] ;  /* 0x0000200001007983 */ /* 0x000ee80000100800 */
[----:B------:R-:W-:Y:S06]  /*12fe0*/  BAR.SYNC.DEFER_BLOCKING 0x0 ;  /* 0x0000000000007b1d */ /* 0x000fec0000010000 */
        /* <DEDUP_REMOVED lines=10> */
[----:B--2---:R-:W-:Y:S02]  /*13090*/  ISETP.GT.AND P0, PT, R224, R223, PT ;  /* 0x000000dfe000720c */ /* 0x004fe40003f04270 */
[C---:B---3--:R-:W-:Y:S02]  /*130a0*/  LOP3.LUT P5, RZ, R0.reuse, 0x100, RZ, 0xc0, !PT ;  /* 0x0000010000ff7812 */ /* 0x048fe400078ac0ff */
[C---:B------:R-:W-:Y:S02]  /*130b0*/  LOP3.LUT P4, RZ, R0.reuse, 0x80, RZ, 0xc0, !PT ;  /* 0x0000008000ff7812 */ /* 0x040fe4000788c0ff */
[----:B------:R-:W-:Y:S07]  /*130c0*/  LOP3.LUT P3, RZ, R0, 0x200, RZ, 0xc0, !PT ;  /* 0x0000020000ff7812 */ /* 0x000fee000786c0ff */
[----:B------:R-:W-:-:S05]  /*130d0*/  @P0 BRA `(.L_x_471) ;  /* 0x0000031000000947 */ /* 0x000fca0003800000 */
[----:B-1--4-:R-:W-:Y:S01]  /*130e0*/  SHF.R.S32.HI R0, RZ, 0x1f, R223 ;  /* 0x0000001fff007819 */ /* 0x012fe200000114df */
[----:B------:R-:W2:Y:S04]  /*130f0*/  LDL.64 R22, [R1+0x40] ;  /* 0x0000400001167983 */ /* 0x000ea80000100a00 */
[----:B------:R-:W3:Y:S01]  /*13100*/  LDL.64 R20, [R1+0x38] ;  /* 0x0000380001147983 */ /* 0x000ee20000100a00 */
[----:B------:R-:W-:Y:S03]  /*13110*/  IMAD R0, R0, c[0x0][0x208], RZ ;  /* 0x0000820000007a24 */ /* 0x000fe600078e02ff */
[----:B------:R-:W1:Y:S01]  /*13120*/  S2R R2, SR_TID.X ;  /* 0x0000000000027919 */ /* 0x000e620000002100 */
[C---:B------:R-:W-:Y:S01]  /*13130*/  IMAD R0, R223.reuse, c[0x0][0x20c], R0 ;  /* 0x00008300df007a24 */ /* 0x040fe200078e0200 */
[----:B-1----:R-:W-:Y:S01]  /*13140*/  ISETP.GT.AND P1, PT, R2, 0x3f, PT ;  /* 0x0000003f0200780c */ /* 0x002fe20003f24270 */
[----:B------:R-:W-:Y:S04]  /*13150*/  IMAD.WIDE.U32 R2, R223, c[0x0][0x208], RZ ;  /* 0x00008200df027a25 */ /* 0x000fe800078e00ff */
[----:B------:R-:W-:Y:S02]  /*13160*/  IMAD.IADD R0, R3, 0x1, R0 ;  /* 0x0000000103007824 */ /* 0x000fe400078e0200 */
[----:B------:R-:W-:Y:S04]  /*13170*/  IMAD.WIDE.U32 R2, R2, 0x30, RZ ;  /* 0x0000003002027825 */ /* 0x000fe800078e00ff */
[----:B------:R-:W-:Y:S02]  /*13180*/  IMAD R0, R0, 0x30, RZ ;  /* 0x0000003000007824 */ /* 0x000fe400078e02ff */
[----:B------:R-:W-:Y:S02]  /*13190*/  @!P1 IMAD.MOV.U32 R5, RZ, RZ, c[0x0][0x208] ;  /* 0x00008200ff059624 */ /* 0x000fe400078e00ff */
[----:B------:R-:W-:Y:S02]  /*131a0*/  @!P1 IMAD.MOV.U32 R6, RZ, RZ, c[0x0][0x20c] ;  /* 0x00008300ff069624 */ /* 0x000fe400078e00ff */
[----:B------:R-:W-:Y:S01]  /*131b0*/  IMAD.IADD R0, R3, 0x1, R0 ;  /* 0x0000000103007824 */ /* 0x000fe200078e0200 */
[C---:B------:R-:W-:Y:S04]  /*131c0*/  @!P1 LEA R4, P0, R5.reuse, R2, 0x5 ;  /* 0x0000000205049211 */ /* 0x040fe800078028ff */
[----:B------:R-:W-:Y:S02]  /*131d0*/  @!P1 LEA.HI.X R3, R5, R0, R6, 0x5, P0 ;  /* 0x0000000005039211 */ /* 0x000fe400000f2c06 */
[-C--:B--2---:R-:W-:Y:S05]  /*131e0*/  IADD3 R5, P0, R22, R2.reuse, RZ ;  /* 0x0000000216057210 */ /* 0x084fea0007f1e0ff */
[----:B---3--:R-:W-:Y:S01]  /*131f0*/  IMAD.X R7, R0, 0x1, R21, P0 ;  /* 0x0000000100077824 */ /* 0x008fe200000e0615 */
        /* <DEDUP_REMOVED lines=10> */
[----:B------:R-:W-:Y:S03]  /*132a0*/  IADD3 R2, P0, R248, R2, RZ ;  /* 0x00000002f8027210 */ /* 0x000fe60007f1e0ff */
[----:B------:R1:W-:Y:S02]  /*132b0*/  LDGSTS.E.BYPASS.LTC128B.128 [R222+0x2480], [R12.64], !P4 ;  /* 0x024800000cde7fae */ /* 0x0003e4000e101d4c */
[----:B------:R-:W-:Y:S01]  /*132c0*/  IMAD.X R0, R0, 0x1, R247, P0 ;  /* 0x0000000100007824 */ /* 0x000fe200000e06f7 */
[C---:B------:R-:W-:Y:S04]  /*132d0*/  LEA R10, P0, R2.reuse, c[0x0][0x1f8], 0x1 ;  /* 0x00007e00020a7a11 */ /* 0x040fe800078008ff */
[----:B------:R-:W-:Y:S02]  /*132e0*/  LEA.HI.X R11, R2, c[0x0][0x1fc], R0, 0x1, P0 ;  /* 0x00007f00020b7a11 */ /* 0x000fe400000f0c00 */
[----:B------:R-:W-:Y:S03]  /*132f0*/  @!P1 IADD3 R0, P0, R4, R22, RZ ;  /* 0x0000001604009210 */ /* 0x000fe60007f1e0ff */
[----:B------:R1:W-:Y:S02]  /*13300*/  LDGSTS.E.BYPASS.LTC128B.128 [R222+0x3080], [R10.64], !P3 ;  /* 0x030800000ade7fae */ /* 0x0003e4000d901d4c */
[C---:B------:R-:W-:Y:S01]  /*13310*/  @!P1 IMAD.X R2, R3.reuse, 0x1, R21, P0 ;  /* 0x0000000103029824 */ /* 0x040fe200000e0615 */
[C---:B------:R-:W-:Y:S04]  /*13320*/  @!P1 LEA R8, P0, R0.reuse, c[0x0][0x1f8], 0x1 ;  /* 0x00007e0000089a11 */ /* 0x040fe800078008ff */
[----:B------:R-:W-:Y:S02]  /*13330*/  @!P1 LEA.HI.X R9, R0, c[0x0][0x1fc], R2, 0x1, P0 ;  /* 0x00007f0000099a11 */ /* 0x000fe400000f0c02 */
[----:B------:R-:W-:Y:S03]  /*13340*/  @!P1 IADD3 R0, P0, R4, R250, RZ ;  /* 0x000000fa04009210 */ /* 0x000fe60007f1e0ff */
[----:B------:R1:W-:Y:S02]  /*13350*/  @!P1 LDGSTS.E.BYPASS.LTC128B.128 [R222+0x2080], [R8.64], !P5 ;  /* 0x0208000008de9fae */ /* 0x0003e4000e901d4c */
[C---:B------:R-:W-:Y:S01]  /*13360*/  @!P1 IMAD.X R2, R3.reuse, 0x1, R249, P0 ;  /* 0x0000000103029824 */ /* 0x040fe200000e06f9 */
        /* <DEDUP_REMOVED lines=8> */
.L_x_471:
[-C--:B-1--4-:R-:W-:Y:S01]  /*133f0*/  HMMA.16816.F32.BF16 R4, R48, R16.reuse, RZ ;  /* 0x000000103004723c */ /* 0x092fe200000418ff */
        /* <DEDUP_REMOVED lines=192> */
[----:B--234-:R-:W2:Y:S04]  /*14000*/  LDL.64 R226, [R1+0x30] ;  /* 0x0000300001e27983 */ /* 0x01cea80000100a00 */
[----:B------:R-:W3:Y:S04]  /*14010*/  LDL.64 R224, [R1+0x28] ;  /* 0x0000280001e07983 */ /* 0x000ee80000100a00 */
[----:B------:R-:W4:Y:S02]  /*14020*/  S2R R0, SR_TID.X ;  /* 0x0000000000007919 */ /* 0x000f240000002100 */
[----:B----4-:R-:W-:Y:S04]  /*14030*/  SHF.R.S32.HI R2, RZ, 0x1f, R0 ;  /* 0x0000001fff027819 */ /* 0x010fe80000011400 */
[----:B------:R-:W-:Y:S02]  /*14040*/  LEA.HI R2, R2, R0, RZ, 0x2 ;  /* 0x0000000002027211 */ /* 0x000fe400078f10ff */
[----:B------:R-:W-:Y:S02]  /*14050*/  IADD3 R0, R223, -0x1, RZ ;  /* 0xffffffffdf007810 */ /* 0x000fe40007ffe0ff */
[----:B------:R-:W-:Y:S02]  /*14060*/  SHF.R.S32.HI R2, RZ, 0x2, R2 ;  /* 0x00000002ff027819 */ /* 0x000fe40000011402 */
[----:B------:R-:W-:Y:S02]  /*14070*/  SHF.R.S32.HI R5, RZ, 0x1f, R0 ;  /* 0x0000001fff057819 */ /* 0x000fe40000011400 */
[----:B------:R-:W-:Y:S01]  /*14080*/  IADD3 R4, -R2, 0x30, RZ ;  /* 0x0000003002047810 */ /* 0x000fe20007ffe1ff */
[----:B------:R-:W-:Y:S03]  /*14090*/  IMAD.WIDE.U32 R2, R0, c[0x0][0x1e0], RZ ;  /* 0x0000780000027a25 */ /* 0x000fe600078e00ff */
[----:B------:R-:W-:Y:S01]  /*140a0*/  ISETP.GE.AND P1, PT, R4, 0x1, PT ;  /* 0x000000010400780c */ /* 0x000fe20003f26270 */
[----:B------:R-:W-:Y:S04]  /*140b0*/  IMAD R5, R5, c[0x0][0x1e0], RZ ;  /* 0x0000780005057a24 */ /* 0x000fe800078e02ff */
[----:B------:R-:W-:Y:S04]  /*140c0*/  IMAD R0, R0, c[0x0][0x1e4], R5 ;  /* 0x0000790000007a24 */ /* 0x000fe800078e0205 */
[----:B------:R-:W-:Y:S02]  /*140d0*/  IMAD.IADD R0, R3, 0x1, R0 ;  /* 0x0000000103007824 */ /* 0x000fe400078e0200 */
[----:B------:R-:W-:Y:S04]  /*140e0*/  IMAD.WIDE.U32 R2, R2, 0x30, RZ ;  /* 0x0000003002027825 */ /* 0x000fe800078e00ff */
[----:B------:R-:W-:Y:S04]  /*140f0*/  IMAD R0, R0, 0x30, RZ ;  /* 0x0000003000007824 */ /* 0x000fe800078e02ff */
[----:B------:R-:W-:Y:S01]  /*14100*/  IMAD.IADD R0, R3, 0x1, R0 ;  /* 0x0000000103007824 */ /* 0x000fe200078e0200 */
[-C--:B--2---:R-:W-:Y:S05]  /*14110*/  @P1 IADD3 R3, P0, R226, R2.reuse, RZ ;  /* 0x00000002e2031210 */ /* 0x084fea0007f1e0ff */
[----:B---3--:R-:W-:Y:S01]  /*14120*/  @P1 IMAD.X R7, R0, 0x1, R225, P0 ;  /* 0x0000000100071824 */ /* 0x008fe200000e06e1 */
[-C--:B------:R-:W-:Y:S05]  /*14130*/  @P1 IADD3 R5, P0, R246, R2.reuse, RZ ;  /* 0x00000002f6051210 */ /* 0x080fea0007f1e0ff */
[----:B------:R-:W-:Y:S01]  /*14140*/  @P1 IMAD.X R8, R0, 0x1, R245, P0 ;  /* 0x0000000100081824 */ /* 0x000fe200000e06f5 */
[----:B------:R-:W-:Y:S05]  /*14150*/  @P1 IADD3 R6, P0, R244, R2, RZ ;  /* 0x00000002f4061210 */ /* 0x000fea0007f1e0ff */
        /* <DEDUP_REMOVED lines=14> */
[----:B------:R-:W-:Y:S04]  /*14240*/  @P0 IADD3 R2, P2, R2, UR6, RZ ;  /* 0x0000000602020c10 */ /* 0x000fe8000ff5e0ff */
[----:B------:R-:W-:Y:S02]  /*14250*/  @P0 IADD3.X R0, R0, UR7, RZ, P2, !PT ;  /* 0x0000000700000c10 */ /* 0x000fe400097fe4ff */
        /* <DEDUP_REMOVED lines=15> */
.L_x_472:
[----:B--234-:R-:W2:Y:S01]  /*14350*/  LDL R2, [R1+0x4c] ;  /* 0x00004c0001027983 */ /* 0x01cea20000100800 */
[----:B------:R-:W-:Y:S02]  /*14360*/  IMAD.MOV.U32 R0, RZ, RZ, c[0x0][0x2c4] ;  /* 0x0000b100ff007624 */ /* 0x000fe400078e00ff */
[----:B------:R-:W-:Y:S01]  /*14370*/  IMAD.MOV.U32 R36, RZ, RZ, c[0x0][0x32c] ;  /* 0x0000cb00ff247624 */ /* 0x000fe200078e00ff */
[----:B------:R-:W3:Y:S02]  /*14380*/  LDL R33, [R1+0x1c] ;  /* 0x00001c0001217983 */ /* 0x000ee40000100800 */
[----:B------:R-:W-:Y:S02]  /*14390*/  ISETP.NE.AND P0, PT, R0, 0x1, PT ;  /* 0x000000010000780c */ /* 0x000fe40003f05270 */
[----:B------:R-:W3:Y:S04]  /*143a0*/  LDL R32, [R1+0x24] ;  /* 0x0000240001207983 */ /* 0x000ee80000100800 */
[----:B------:R-:W0:Y:S07]  /*143b0*/  LDGDEPBAR ;  /* 0x00000000000079af */ /* 0x000e2e0000000000 */
[----:B--2---:R-:W-:Y:S04]  /*143c0*/  @P0 IMAD.HI.U32 R0, R2, c[0x0][0x2c8], RZ ;  /* 0x0000b20002000a27 */ /* 0x004fe800078e00ff */
[----:B------:R-:W-:Y:S01]  /*143d0*/  IMAD.MOV.U32 R5, RZ, RZ, R2 ;  /* 0x000000ffff057224 */ /* 0x000fe200078e0002 */
[----:B------:R-:W-:Y:S01]  /*143e0*/  @P0 SHF.R.U32.HI R5, RZ, c[0x0][0x2cc], R0 ;  /* 0x0000b300ff050a19 */ /* 0x000fe20000011600 */
[----:B------:R-:W-:Y:S01]  /*143f0*/  IMAD R0, R223, -0x30, RZ ;  /* 0xffffffd0df007824 */ /* 0x000fe200078e02ff */
[----:B------:R-:W-:Y:S03]  /*14400*/  ISETP.GE.AND P0, PT, R36, 0x1, PT ;  /* 0x000000012400780c */ /* 0x000fe60003f06270 */
[----:B------:R-:W2:Y:S01]  /*14410*/  SHFL.IDX PT, R4, R5, RZ, 0x1c1f ;  /* 0x001c1fff05047589 */ /* 0x000ea200000e0000 */
[----:B------:R-:W-:Y:S04]  /*14420*/  IADD3 R7, -R251, 0x1, R0 ;  /* 0x00000001fb077810 */ /* 0x000fe80007ffe100 */
[----:B---3--:R-:W-:Y:S04]  /*14430*/  IADD3 R7, -R32, R7, R33 ;  /* 0x0000000720077210 */ /* 0x008fe80007ffe121 */
        /* <DEDUP_REMOVED lines=18> */
.L_x_475:
[----:B------:R-:W-:Y:S04]  /*14560*/  MOV R8, c[0x0][0x32c] ;  /* 0x0000cb0000087a02 */ /* 0x000fe80000000f00 */
[----:B------:R-:W-:Y:S11]  /*14570*/  ISETP.NE.AND P0, PT, R8, 0x1, PT ;  /* 0x000000010800780c */ /* 0x000ff60003f05270 */
[----:B------:R-:W-:Y:S02]  /*14580*/  @!UPT UIADD3 URZ, URZ, URZ, URZ ;  /* 0x0000003f3f3ff290 */ /* 0x000fe4000fffe03f */
[----:B------:R-:W-:Y:S05]  /*14590*/  @P0 IMAD.HI.U32 R8, R4, c[0x0][0x330], RZ ;  /* 0x0000cc0004080a27 */ /* 0x000fea00078e00ff */
[----:B------:R-:W-:Y:S02]  /*145a0*/  @P0 SHF.R.U32.HI R4, RZ, c[0x0][0x334], R8 ;  /* 0x0000cd00ff040a19 */ /* 0x000fe40000011608 */
.L_x_476:
[----:B------:R-:W-:Y:S05]  /*145b0*/  BSYNC B0 ;  /* 0x0000000000007941 */ /* 0x000fea0003800000 */
.L_x_474:
[----:B------:R-:W-:Y:S04]  /*145c0*/  IMAD.IADD R8, R0, 0x1, -R251 ;  /* 0x0000000100087824 */ /* 0x000fe800078e0afb */
[----:B------:R-:W-:Y:S05]  /*145d0*/  IMAD R4, R4, c[0x0][0x32c], R8 ;  /* 0x0000cb0004047a24 */ /* 0x000fea00078e0208 */
[----:B------:R-:W-:Y:S02]  /*145e0*/  IADD3 R8, R4, c[0x0][0x32c], RZ ;  /* 0x0000cb0004087a10 */ /* 0x000fe40007ffe0ff */
[----:B------:R-:W-:Y:S02]  /*145f0*/  IMNMX R2, R2, R4, !PT ;  /* 0x0000000402027217 */ /* 0x000fe40007800200 */
[----:B------:R-:W-:Y:S02]  /*14600*/  IMNMX R3, R3, R8, PT ;  /* 0x0000000803037217 */ /* 0x000fe40003800200 */
.L_x_473:
        /* <DEDUP_REMOVED lines=73> */
.L_x_479:
[----:B------:R-:W-:Y:S04]  /*14aa0*/  MOV R14, c[0x0][0x32c] ;  /* 0x0000cb00000e7a02 */ /* 0x000fe80000000f00 */
[----:B------:R-:W-:Y:S11]  /*14ab0*/  ISETP.NE.AND P0, PT, R14, 0x1, PT ;  /* 0x000000010e00780c */ /* 0x000ff60003f05270 */
[----:B------:R-:W-:Y:S02]  /*14ac0*/  @!UPT UIADD3 URZ, URZ, URZ, URZ ;  /* 0x0000003f3f3ff290 */ /* 0x000fe4000fffe03f */
[----:B------:R-:W-:Y:S05]  /*14ad0*/  @P0 IMAD.HI.U32 R14, R4, c[0x0][0x330], RZ ;  /* 0x0000cc00040e0a27 */ /* 0x000fea00078e00ff */
[----:B------:R-:W-:Y:S02]  /*14ae0*/  @P0 SHF.R.U32.HI R4, RZ, c[0x0][0x334], R14 ;  /* 0x0000cd00ff040a19 */ /* 0x000fe4000001160e */
.L_x_480:
[----:B------:R-:W-:Y:S05]  /*14af0*/  BSYNC B0 ;  /* 0x0000000000007941 */ /* 0x000fea0003800000 */
.L_x_478:
[----:B------:R-:W-:Y:S04]  /*14b00*/  IMAD.IADD R14, R0, 0x1, -R251 ;  /* 0x00000001000e7824 */ /* 0x000fe800078e0afb */
[----:B------:R-:W-:Y:S05]  /*14b10*/  IMAD R4, R4, c[0x0][0x32c], R14 ;  /* 0x0000cb0004047a24 */ /* 0x000fea00078e020e */
[----:B------:R-:W-:Y:S02]  /*14b20*/  IADD3 R14, R4, c[0x0][0x32c], RZ ;  /* 0x0000cb00040e7a10 */ /* 0x000fe40007ffe0ff */
[----:B------:R-:W-:Y:S02]  /*14b30*/  IMNMX R2, R2, R4, !PT ;  /* 0x0000000402027217 */ /* 0x000fe40007800200 */
[----:B------:R-:W-:Y:S02]  /*14b40*/  IMNMX R3, R3, R14, PT ;  /* 0x0000000e03037217 */ /* 0x000fe40003800200 */
.L_x_477:
        /* <DEDUP_REMOVED lines=61> */
.L_x_483:
[----:B------:R-:W-:Y:S04]  /*14f20*/  MOV R14, c[0x0][0x32c] ;  /* 0x0000cb00000e7a02 */ /* 0x000fe80000000f00 */
[----:B------:R-:W-:Y:S11]  /*14f30*/  ISETP.NE.AND P0, PT, R14, 0x1, PT ;  /* 0x000000010e00780c */ /* 0x000ff60003f05270 */
[----:B------:R-:W-:Y:S02]  /*14f40*/  @!UPT UIADD3 URZ, URZ, URZ, URZ ;  /* 0x0000003f3f3ff290 */ /* 0x000fe4000fffe03f */
[----:B------:R-:W-:Y:S05]  /*14f50*/  @P0 IMAD.HI.U32 R14, R4, c[0x0][0x330], RZ ;  /* 0x0000cc00040e0a27 */ /* 0x000fea00078e00ff */
[----:B------:R-:W-:Y:S02]  /*14f60*/  @P0 SHF.R.U32.HI R4, RZ, c[0x0][0x334], R14 ;  /* 0x0000cd00ff040a19 */ /* 0x000fe4000001160e */
.L_x_484:
[----:B------:R-:W-:Y:S05]  /*14f70*/  BSYNC B0 ;  /* 0x0000000000007941 */ /* 0x000fea0003800000 */
.L_x_482:
[----:B------:R-:W-:Y:S04]  /*14f80*/  IMAD.IADD R14, R0, 0x1, -R251 ;  /* 0x00000001000e7824 */ /* 0x000fe800078e0afb */
[----:B------:R-:W-:Y:S05]  /*14f90*/  IMAD R4, R4, c[0x0][0x32c], R14 ;  /* 0x0000cb0004047a24 */ /* 0x000fea00078e020e */
[----:B------:R-:W-:Y:S02]  /*14fa0*/  IADD3 R14, R4, c[0x0][0x32c], RZ ;  /* 0x0000cb00040e7a10 */ /* 0x000fe40007ffe0ff */
[----:B------:R-:W-:Y:S02]  /*14fb0*/  IMNMX R2, R2, R4, !PT ;  /* 0x0000000402027217 */ /* 0x000fe40007800200 */
[----:B------:R-:W-:Y:S02]  /*14fc0*/  IMNMX R3, R3, R14, PT ;  /* 0x0000000e03037217 */ /* 0x000fe40003800200 */
.L_x_481:
        /* <DEDUP_REMOVED lines=61> */
.L_x_487:
[----:B------:R-:W-:Y:S04]  /*153a0*/  MOV R5, c[0x0][0x32c] ;  /* 0x0000cb0000057a02 */ /* 0x000fe80000000f00 */
[----:B------:R-:W-:Y:S11]  /*153b0*/  ISETP.NE.AND P0, PT, R5, 0x1, PT ;  /* 0x000000010500780c */ /* 0x000ff60003f05270 */
[----:B------:R-:W-:Y:S02]  /*153c0*/  @!UPT UIADD3 URZ, URZ, URZ, URZ ;  /* 0x0000003f3f3ff290 */ /* 0x000fe4000fffe03f */
[----:B------:R-:W-:Y:S05]  /*153d0*/  @P0 IMAD.HI.U32 R5, R4, c[0x0][0x330], RZ ;  /* 0x0000cc0004050a27 */ /* 0x000fea00078e00ff */
[----:B------:R-:W-:Y:S02]  /*153e0*/  @P0 SHF.R.U32.HI R4, RZ, c[0x0][0x334], R5 ;  /* 0x0000cd00ff040a19 */ /* 0x000fe40000011605 */
.L_x_488:
[----:B------:R-:W-:Y:S05]  /*153f0*/  BSYNC B0 ;  /* 0x0000000000007941 */ /* 0x000fea0003800000 */
.L_x_486:
[----:B------:R-:W-:Y:S04]  /*15400*/  IMAD.IADD R0, R0, 0x1, -R251 ;  /* 0x0000000100007824 */ /* 0x000fe800078e0afb */
[----:B------:R-:W-:Y:S05]  /*15410*/  IMAD R4, R4, c[0x0][0x32c], R0 ;  /* 0x0000cb0004047a24 */ /* 0x000fea00078e0200 */
[----:B------:R-:W-:Y:S02]  /*15420*/  IADD3 R0, R4, c[0x0][0x32c], RZ ;  /* 0x0000cb0004007a10 */ /* 0x000fe40007ffe0ff */
[----:B------:R-:W-:Y:S02]  /*15430*/  IMNMX R2, R2, R4, !PT ;  /* 0x0000000402027217 */ /* 0x000fe40007800200 */
[----:B------:R-:W-:Y:S02]  /*15440*/  IMNMX R3, R3, R0, PT ;  /* 0x0000000003037217 */ /* 0x000fe40003800200 */
.L_x_485:
        /* <DEDUP_REMOVED lines=166> */
[C---:B--2---:R-:W-:Y:S01]  /*15eb0*/  FMUL.FTZ R6, R3.reuse, R114 ;  /* 0x0000007203067220 */ /* 0x044fe20000410000 */
        /* <DEDUP_REMOVED lines=61> */
[----:B------:R-:W-:Y:S01]  /*16290*/  FMUL.FTZ R69, R100, R69 ;  /* 0x0000004564457220 */ /* 0x000fe20000410000 */
        /* <DEDUP_REMOVED lines=9> */
[----:B------:R-:W-:Y:S01]  /*16330*/  FMUL.FTZ R76, R2, R76 ;  /* 0x0000004c024c7220 */ /* 0x000fe20000410000 */
        /* <DEDUP_REMOVED lines=72> */
[C---:B------:R-:W-:Y:S02]  /*167c0*/  FMUL.FTZ R39, R3.reuse, R147 ;  /* 0x0000009303277220 */ /* 0x040fe40000410000 */
[C---:B------:R-:W-:Y:S01]  /*167d0*/  FMUL.FTZ R79, R0.reuse, R79 ;  /* 0x0000004f004f7220 */ /* 0x040fe20000410000 */
[----:B------:R1:W-:Y:S01]  /*167e0*/  MUFU.EX2 R174, R103 ;  /* 0x0000006700ae7308 */ /* 0x0003e20000000800 */
[C---:B------:R-:W-:Y:S02]  /*167f0*/  FMUL.FTZ R90, R0.reuse, R90 ;  /* 0x0000005a005a7220 */ /* 0x040fe40000410000 */
[----:B------:R-:W-:Y:S02]  /*16800*/  FMUL.FTZ R91, R0, R91 ;  /* 0x0000005b005b7220 */ /* 0x000fe40000410000 */
[----:B----4-:R-:W-:Y:S02]  /*16810*/  FMUL.FTZ R36, R100, R144 ;  /* 0x0000009064247220 */ /* 0x010fe40000410000 */
[C---:B------:R-:W-:Y:S02]  /*16820*/  FMUL.FTZ R94, R0.reuse, R94 ;  /* 0x0000005e005e7220 */ /* 0x040fe40000410000 */
[----:B------:R-:W-:Y:S02]  /*16830*/  FMUL.FTZ R95, R0, R95 ;  /* 0x0000005f005f7220 */ /* 0x000fe40000410000 */
[----:B------:R-:W-:Y:S01]  /*16840*/  FFMA.FTZ R3, R3, R252, R238 ;  /* 0x000000fc03037223 */ /* 0x000fe200000100ee */
        /* <DEDUP_REMOVED lines=53> */
[----:B------:R-:W2:Y:S01]  /*16ba0*/  LDL.LU R189, [R1] ;  /* 0x0000000001bd7983 */ /* 0x000ea20000300800 */
[----:B------:R-:W5:Y:S05]  /*16bb0*/  MUFU.EX2 R181, R111 ;  /* 0x0000006f00b57308 */ /* 0x000f6a0000000800 */
[C---:B------:R-:W-:Y:S08]  /*16bc0*/  HMMA.16816.F32.BF16 R24, R120.reuse, R124, R24 ;  /* 0x0000007c7818723c */ /* 0x040ff00000041818 */
[-C--:B------:R-:W-:Y:S01]  /*16bd0*/  HMMA.16816.F32.BF16 R28, R120, R126.reuse, R28 ;  /* 0x0000007e781c723c */ /* 0x080fe2000004181c */
[--C-:B-1----:R-:W-:Y:S04]  /*16be0*/  FFMA.FTZ R103, R185, c[0x0][0x2d0], -R164.reuse ;  /* 0x0000b400b9677a23 */ /* 0x102fe800000108a4 */
        /* <DEDUP_REMOVED lines=44> */
[----:B------:R-:W5:Y:S06]  /*16eb0*/  LDL R11, [R1+0xc] ;  /* 0x00000c00010b7983 */ /* 0x000f6c0000100800 */
[----:B------:R-:W-:Y:S01]  /*16ec0*/  FADD.FTZ R8, R237, R3 ;  /* 0x00000003ed087221 */ /* 0x000fe20000010000 */
[-C--:B------:R-:W-:Y:S04]  /*16ed0*/  HMMA.16816.F32.BF16 R120, R160, R134.reuse, R12 ;  /* 0x00000086a078723c */ /* 0x080fe8000004180c */
[----:B------:R-:W-:Y:S04]  /*16ee0*/  FADD.FTZ R8, R235, R8 ;  /* 0x00000008eb087221 */ /* 0x000fe80000010000 */
        /* <DEDUP_REMOVED lines=10> */
[-C--:B------:R-:W-:Y:S01]  /*16f90*/  HMMA.16816.F32.BF16 R52, R108, R164.reuse, R52 ;  /* 0x000000a46c34723c */ /* 0x080fe20000041834 */
[----:B------:R-:W-:Y:S07]  /*16fa0*/  FADD.FTZ R3, R233, R9 ;  /* 0x00000009e9037221 */ /* 0x000fee0000010000 */
[C---:B------:R-:W-:Y:S01]  /*16fb0*/  HMMA.16816.F32.BF16 R56, R160.reuse, R164, R56 ;  /* 0x000000a4a038723c */ /* 0x040fe20000041838 */
[----:B------:R-:W-:Y:S03]  /*16fc0*/  FADD.FTZ R10, R231, R3 ;  /* 0x00000003e70a7221 */ /* 0x000fe60000010000 */
[----:B--2---:R-:W-:Y:S02]  /*16fd0*/  FFMA.FTZ R100, R100, R189, R242 ;  /* 0x000000bd64647223 */ /* 0x004fe400000100f2 */
[----:B---3--:R-:W-:Y:S02]  /*16fe0*/  FFMA.FTZ R3, R0, R193, R227 ;  /* 0x000000c100037223 */ /* 0x008fe400000100e3 */
[-C--:B------:R-:W-:Y:S01]  /*16ff0*/  HMMA.16816.F32.BF16 R60, R160, R166.reuse, R60 ;  /* 0x000000a6a03c723c */ /* 0x080fe2000004183c */
[----:B------:R-:W-:Y:S03]  /*17000*/  FADD.FTZ R2, R241, R100 ;  /* 0x00000064f1027221 */ /* 0x000fe60000010000 */
[----:B------:R-:W-:Y:S01]  /*17010*/  FADD.FTZ R3, R228, R3 ;  /* 0x00000003e4037221 */ /* 0x000fe20000010000 */
[-C--:B------:R-:W-:Y:S01]  /*17020*/  MOV R100, R101.reuse ;  /* 0x0000006500647202 */ /* 0x080fe20000000f00 */
[----:B------:R-:W-:Y:S02]  /*17030*/  FADD.FTZ R2, R240, R2 ;  /* 0x00000002f0027221 */ /* 0x000fe40000010000 */
[----:B------:R-:W-:Y:S01]  /*17040*/  FADD.FTZ R0, R234, R10 ;  /* 0x0000000aea007221 */ /* 0x000fe20000010000 */
[C---:B------:R-:W-:Y:S03]  /*17050*/  HMMA.16816.F32.BF16 R64, R108.reuse, R166, R64 ;  /* 0x000000a66c40723c */ /* 0x040fe60000041840 */
[----:B------:R-:W-:Y:S02]  /*17060*/  FADD.FTZ R9, R239, R2 ;  /* 0x00000002ef097221 */ /* 0x000fe40000010000 */
[----:B------:R-:W-:Y:S02]  /*17070*/  FADD.FTZ R2, R236, R8 ;  /* 0x00000008ec027221 */ /* 0x000fe40000010000 */
[----:B------:R-:W-:Y:S01]  /*17080*/  FADD.FTZ R9, R226, R9 ;  /* 0x00000009e2097221 */ /* 0x000fe20000010000 */
[-C--:B------:R-:W-:Y:S01]  /*17090*/  HMMA.16816.F32.BF16 R68, R108, R168.reuse, R68 ;  /* 0x000000a86c44723c */ /* 0x080fe20000041844 */
[----:B------:R-:W-:Y:S03]  /*170a0*/  FADD.FTZ R3, R229, R3 ;  /* 0x00000003e5037221 */ /* 0x000fe60000010000 */
[----:B------:R-:W-:Y:S02]  /*170b0*/  FADD.FTZ R10, R224, R2 ;  /* 0x00000002e00a7221 */ /* 0x000fe40000010000 */
        /* <DEDUP_REMOVED lines=15> */
[-C--:B-1----:R-:W-:Y:S04]  /*171b0*/  HMMA.16816.F32.BF16 R84, R108, R4.reuse, R84 ;  /* 0x000000046c54723c */ /* 0x082fe80000041854 */
[----:B------:R-:W-:Y:S04]  /*171c0*/  FADD.FTZ R3, R174, R3 ;  /* 0x00000003ae037221 */ /* 0x000fe80000010000 */
[C---:B------:R-:W-:Y:S07]  /*171d0*/  HMMA.16816.F32.BF16 R88, R160.reuse, R4, R88 ;  /* 0x00000004a058723c */ /* 0x040fee0000041858 */
        /* <DEDUP_REMOVED lines=13> */
[----:B------:R-:W-:Y:S01]  /*172b0*/  FADD.FTZ R2, R107, R2 ;  /* 0x000000026b027221 */ /* 0x000fe20000010000 */
[----:B------:R-:W-:Y:S01]  /*172c0*/  MOV R107, R104 ;  /* 0x00000068006b7202 */ /* 0x000fe20000000f00 */
[----:B------:R-:W-:Y:S02]  /*172d0*/  FADD.FTZ R4, R183, R5 ;  /* 0x00000005b7047221 */ /* 0x000fe40000010000 */
[----:B------:R-:W-:Y:S02]  /*172e0*/  FADD.FTZ R5, R192, R0 ;  /* 0x00000000c0057221 */ /* 0x000fe40000010000 */
[----:B------:R-:W-:Y:S02]  /*172f0*/  FADD.FTZ R3, R179, R3 ;  /* 0x00000003b3037221 */ /* 0x000fe40000010000 */
[----:B------:R-:W-:Y:S01]  /*17300*/  FADD.FTZ R0, R103, R2 ;  /* 0x0000000267007221 */ /* 0x000fe20000010000 */
[----:B------:R1:W-:Y:S01]  /*17310*/  STL [R1], R5 ;  /* 0x0000000501007387 */ /* 0x0003e20000100800 */
[----:B------:R-:W-:Y:S01]  /*17320*/  FADD.FTZ R2, R177, R3 ;  /* 0x00000003b1027221 */ /* 0x000fe20000010000 */
[----:B------:R-:W-:Y:S01]  /*17330*/  MOV R103, R105 ;  /* 0x0000006900677202 */ /* 0x000fe20000000f00 */
[----:B------:R-:W-:Y:S01]  /*17340*/  FADD.FTZ R0, R102, R0 ;  /* 0x0000000066007221 */ /* 0x000fe20000010000 */
[----:B------:R-:W-:Y:S01]  /*17350*/  MOV R102, R106 ;  /* 0x0000006a00667202 */ /* 0x000fe20000000f00 */
[----:B------:R-:W-:Y:S01]  /*17360*/  FADD.FTZ R252, R181, R4 ;  /* 0x00000004b5fc7221 */ /* 0x000fe20000010000 */
[----:B------:R1:W-:Y:S04]  /*17370*/  STL [R1+0x4], R2 ;  /* 0x0000040201007387 */ /* 0x0003e80000100800 */
[----:B------:R1:W-:Y:S01]  /*17380*/  STL [R1+0x8], R0 ;  /* 0x0000080001007387 */ /* 0x0003e20000100800 */
[C---:B-----5:R-:W-:Y:S02]  /*17390*/  ISETP.GT.AND P0, PT, R223.reuse, R11, PT ;  /* 0x0000000bdf00720c */ /* 0x060fe40003f04270 */
[----:B------:R-:W-:Y:S11]  /*173a0*/  IADD3 R223, R223, -0x1, RZ ;  /* 0xffffffffdfdf7810 */ /* 0x000ff60007ffe0ff */
[----:B-1----:R-:W-:-:S05]  /*173b0*/  @P0 BRA `(.L_x_489) ;  /* 0xffffbbf000000947 */ /* 0x002fca000383ffff */
.L_x_470:
[----:B-1----:R-:W2:Y:S04]  /*173c0*/  LDL R3, [R1+0x24] ;  /* 0x0000240001037983 */ /* 0x002ea80000100800 */
[----:B------:R-:W3:Y:S01]  /*173d0*/  LDL R2, [R1+0x1c] ;  /* 0x00001c0001027983 */ /* 0x000ee20000100800 */
[----:B------:R-:W-:-:S02]  /*173e0*/  IMAD.MOV.U32 R0, RZ, RZ, c[0x0][0x2c4] ;  /* 0x0000b100ff007624 */ /* 0x000fc400078e00ff */
[----:B------:R-:W-:-:S03]  /*173f0*/  IMAD.MOV.U32 R4, RZ, RZ, c[0x0][0x32c] ;  /* 0x0000cb00ff047624 */ /* 0x000fc600078e00ff */
[----:B------:R-:W-:Y:S02]  /*17400*/  ISETP.NE.AND P1, PT, R0, 0x1, PT ;  /* 0x000000010000780c */ /* 0x000fe40003f25270 */
[----:B------:R-:W1:Y:S01]  /*17410*/  S2R R0, SR_CTAID.X ;  /* 0x0000000000007919 */ /* 0x000e620000002500 */
[----:B------:R-:W-:Y:S02]  /*17420*/  ISETP.GE.AND P0, PT, R4, 0x1, PT ;  /* 0x000000010400780c */ /* 0x000fe40003f06270 */
[----:B-1----:R-:W-:Y:S01]  /*17430*/  LEA R0, R0, 0x7f, 0x7 ;  /* 0x0000007f00007811 */ /* 0x002fe200078e38ff */
[----:B--2---:R-:W-:-:S07]  /*17440*/  IMAD.MOV.U32 R5, RZ, RZ, R3 ;  /* 0x000000ffff057224 */ /* 0x004fce00078e0003 */
[----:B------:R-:W-:Y:S01]  /*17450*/  @P1 IMAD.HI.U32 R3, R0, c[0x0][0x2c8], RZ ;  /* 0x0000b20000031a27 */ /* 0x000fe200078e00ff */
[----:B---3--:R-:W-:-:S04]  /*17460*/  IADD3 R2, R2, 0x1, -R5 ;  /* 0x0000000102027810 */ /* 0x008fc80007ffe805 */
        /* <DEDUP_REMOVED lines=13> */
.L_x_491:
[----:B------:R-:W-:-:S04]  /*17540*/  MOV R3, c[0x0][0x32c] ;  /* 0x0000cb0000037a02 */ /* 0x000fc80000000f00 */
[----:B------:R-:W-:-:S13]  /*17550*/  ISETP.NE.AND P0, PT, R3, 0x1, PT ;  /* 0x000000010300780c */ /* 0x000fda0003f05270 */
[----:B------:R-:W-:-:S05]  /*17560*/  @P0 IMAD.HI.U32 R3, R0, c[0x0][0x330], RZ ;  /* 0x0000cc0000030a27 */ /* 0x000fca00078e00ff */
[----:B------:R-:W-:-:S05]  /*17570*/  @P0 SHF.R.U32.HI R0, RZ, c[0x0][0x334], R3 ;  /* 0x0000cd00ff000a19 */ /* 0x000fca0000011603 */
.L_x_492:
[----:B------:R-:W-:-:S05]  /*17580*/  IMAD R0, R0, c[0x0][0x32c], RZ ;  /* 0x0000cb0000007a24 */ /* 0x000fca00078e02ff */
[----:B------:R-:W-:-:S03]  /*17590*/  IMNMX R2, R2, R0, !PT ;  /* 0x0000000002027217 */ /* 0x000fc60007800200 */
.L_x_490:
        /* <DEDUP_REMOVED lines=29> */
.L_x_496:
[----:B------:R-:W2:Y:S01]  /*17770*/  LDL R102, [R1+0x48] ;  /* 0x0000480001667983 */ /* 0x000ea20000100800 */
[----:B------:R-:W-:Y:S04]  /*17780*/  DEPBAR.LE SB0, 0x0 ;  /* 0x000080000000791a */ /* 0x000fe80000000000 */
[----:B---3--:R-:W3:Y:S01]  /*17790*/  LDL R0, [R1+0x20] ;  /* 0x0000200001007983 */ /* 0x008ee20000100800 */
[----:B------:R-:W-:Y:S02]  /*177a0*/  IMAD.MOV.U32 R2, RZ, RZ, R106 ;  /* 0x000000ffff027224 */ /* 0x000fe400078e006a */
[----:B------:R-:W-:Y:S01]  /*177b0*/  IMAD.MOV.U32 R3, RZ, RZ, R105 ;  /* 0x000000ffff037224 */ /* 0x000fe200078e0069 */
[----:B------:R-:W-:Y:S01]  /*177c0*/  BAR.SYNC.DEFER_BLOCKING 0x0 ;  /* 0x0000000000007b1d */ /* 0x000fe20000010000 */
[----:B------:R-:W-:Y:S05]  /*177d0*/  IMAD.MOV.U32 R101, RZ, RZ, R104 ;  /* 0x000000ffff657224 */ /* 0x000fea00078e0068 */
        /* <DEDUP_REMOVED lines=15> */
[----:B-1--4-:R-:W2:Y:S01]  /*178d0*/  LDL.64 R28, [R1+0x40] ;  /* 0x00004000011c7983 */ /* 0x012ea20000100a00 */
[----:B------:R-:W-:Y:S03]  /*178e0*/  SHF.R.S32.HI R0, RZ, 0x1f, R223 ;  /* 0x0000001fff007819 */ /* 0x000fe600000114df */
[----:B------:R-:W3:Y:S02]  /*178f0*/  LDL.64 R26, [R1+0x38] ;  /* 0x00003800011a7983 */ /* 0x000ee40000100a00 */
[----:B------:R-:W-:Y:S02]  /*17900*/  IMAD R0, R0, c[0x0][0x208], RZ ;  /* 0x0000820000007a24 */ /* 0x000fe400078e02ff */
[----:B------:R-:W4:Y:S02]  /*17910*/  LDL R25, [R1+0x18] ;  /* 0x0000180001197983 */ /* 0x000f240000100800 */
[C---:B------:R-:W-:Y:S02]  /*17920*/  IMAD R0, R223.reuse, c[0x0][0x20c], R0 ;  /* 0x00008300df007a24 */ /* 0x040fe400078e0200 */
[----:B------:R-:W5:Y:S04]  /*17930*/  LDL R24, [R1+0x14] ;  /* 0x0000140001187983 */ /* 0x000f680000100800 */
[----:B------:R-:W5:Y:S04]  /*17940*/  LDL R23, [R1+0x10] ;  /* 0x0000100001177983 */ /* 0x000f680000100800 */
[----:B------:R-:W5:Y:S04]  /*17950*/  LDL R22, [R1+0xc] ;  /* 0x00000c0001167983 */ /* 0x000f680000100800 */
[----:B------:R-:W1:Y:S02]  /*17960*/  S2R R4, SR_TID.X ;  /* 0x0000000000047919 */ /* 0x000e640000002100 */
        /* <DEDUP_REMOVED lines=11> */
[C---:B---3--:R-:W-:Y:S01]  /*17a20*/  IMAD.X R9, R0.reuse, 0x1, R27, P0 ;  /* 0x0000000100097824 */ /* 0x048fe200000e061b */
[-C--:B----4-:R-:W-:Y:S05]  /*17a30*/  IADD3 R8, P0, R25, R4.reuse, RZ ;  /* 0x0000000419087210 */ /* 0x090fea0007f1e0ff */
[----:B-----5:R-:W-:Y:S01]  /*17a40*/  IMAD.X R10, R0, 0x1, R24, P0 ;  /* 0x00000001000a7824 */ /* 0x020fe200000e0618 */
        /* <DEDUP_REMOVED lines=29> */
.L_x_494:
        /* <DEDUP_REMOVED lines=193> */
[----:B--23--:R-:W2:Y:S04]  /*18830*/  S2R R102, SR_TID.X ;  /* 0x0000000000667919 */ /* 0x00cea80000002100 */
[----:B------:R-:W3:Y:S04]  /*18840*/  LDL.64 R204, [R1+0x30] ;  /* 0x0000300001cc7983 */ /* 0x000ee80000100a00 */
[----:B----4-:R-:W4:Y:S04]  /*18850*/  LDL R22, [R1+0x60] ;  /* 0x0000600001167983 */ /* 0x010f280000100800 */
[----:B------:R-:W5:Y:S04]  /*18860*/  LDL R11, [R1+0x5c] ;  /* 0x00005c00010b7983 */ /* 0x000f680000100800 */
[----:B------:R-:W4:Y:S04]  /*18870*/  LDL R21, [R1+0x58] ;  /* 0x0000580001157983 */ /* 0x000f280000100800 */
[----:B------:R-:W4:Y:S01]  /*18880*/  LDL R20, [R1+0x54] ;  /* 0x0000540001147983 */ /* 0x000f220000100800 */
[----:B--2---:R-:W-:Y:S04]  /*18890*/  SHF.R.S32.HI R206, RZ, 0x1f, R102 ;  /* 0x0000001fffce7819 */ /* 0x004fe80000011466 */
[----:B------:R-:W-:Y:S02]  /*188a0*/  LEA.HI R206, R206, R102, RZ, 0x2 ;  /* 0x00000066cece7211 */ /* 0x000fe400078f10ff */
[----:B------:R-:W2:Y:S02]  /*188b0*/  LDL.64 R102, [R1+0x28] ;  /* 0x0000280001667983 */ /* 0x000ea40000100a00 */
[----:B------:R-:W-:Y:S04]  /*188c0*/  SHF.R.S32.HI R206, RZ, 0x2, R206 ;  /* 0x00000002ffce7819 */ /* 0x000fe800000114ce */
[----:B------:R-:W-:Y:S04]  /*188d0*/  IADD3 R0, -R206, 0x30, RZ ;  /* 0x00000030ce007810 */ /* 0x000fe80007ffe1ff */
[----:B------:R-:W-:Y:S11]  /*188e0*/  ISETP.GE.AND P1, PT, R0, 0x1, PT ;  /* 0x000000010000780c */ /* 0x000ff60003f26270 */
[----:B------:R-:W-:Y:S02]  /*188f0*/  @!UPT UIADD3 URZ, URZ, URZ, URZ ;  /* 0x0000003f3f3ff290 */ /* 0x000fe4000fffe03f */
[----:B------:R-:W-:Y:S04]  /*18900*/  @P1 IADD3 R4, R223, -0x1, RZ ;  /* 0xffffffffdf041810 */ /* 0x000fe80007ffe0ff */
[----:B------:R-:W-:Y:S01]  /*18910*/  @P1 SHF.R.S32.HI R5, RZ, 0x1f, R4 ;  /* 0x0000001fff051819 */ /* 0x000fe20000011404 */
[C---:B------:R-:W-:Y:S04]  /*18920*/  @P1 IMAD.WIDE.U32 R6, R4.reuse, c[0x0][0x1e0], RZ ;  /* 0x0000780004061a25 */ /* 0x040fe800078e00ff */
[----:B------:R-:W-:Y:S04]  /*18930*/  @P1 IMAD R5, R5, c[0x0][0x1e0], RZ ;  /* 0x0000780005051a24 */ /* 0x000fe800078e02ff */
[----:B------:R-:W-:Y:S04]  /*18940*/  @P1 IMAD R4, R4, c[0x0][0x1e4], R5 ;  /* 0x0000790004041a24 */ /* 0x000fe800078e0205 */
[----:B------:R-:W-:Y:S02]  /*18950*/  @P1 IMAD.IADD R7, R7, 0x1, R4 ;  /* 0x0000000107071824 */ /* 0x000fe400078e0204 */
[----:B---3--:R-:W-:Y:S02]  /*18960*/  @P1 IMAD.MOV.U32 R4, RZ, RZ, R204 ;  /* 0x000000ffff041224 */ /* 0x008fe400078e00cc */
[----:B--2---:R-:W-:Y:S04]  /*18970*/  @P1 IMAD.MOV.U32 R5, RZ, RZ, R103 ;  /* 0x000000ffff051224 */ /* 0x004fe800078e0067 */
[----:B------:R-:W-:Y:S04]  /*18980*/  @P1 IMAD.WIDE.U32 R4, R6, 0x30, R4 ;  /* 0x0000003006041825 */ /* 0x000fe800078e0004 */
[----:B------:R-:W-:Y:S02]  /*18990*/  @P1 IMAD R6, R7, 0x30, RZ ;  /* 0x0000003007061824 */ /* 0x000fe400078e02ff */
[C---:B------:R-:W-:Y:S02]  /*189a0*/  @P1 IMAD.SHL.U32 R7, R4.reuse, 0x2, RZ ;  /* 0x0000000204071824 */ /* 0x040fe400078e00ff */
[----:B------:R-:W-:Y:S02]  /*189b0*/  @P1 IMAD.IADD R6, R5, 0x1, R6 ;  /* 0x0000000105061824 */ /* 0x000fe400078e0206 */
[----:B------:R-:W-:Y:S01]  /*189c0*/  IMAD.U32 R5, RZ, RZ, UR7 ;  /* 0x00000007ff057e24 */ /* 0x000fe2000f8e00ff */
        /* <DEDUP_REMOVED lines=11> */
[----:B------:R-:W-:Y:S04]  /*18a80*/  @P0 IMAD.WIDE.U32 R8, R0, c[0x0][0x1e0], RZ ;  /* 0x0000780000080a25 */ /* 0x000fe800078e00ff */
[----:B------:R-:W-:Y:S04]  /*18a90*/  @P0 IMAD R4, R4, c[0x0][0x1e0], RZ ;  /* 0x0000780004040a24 */ /* 0x000fe800078e02ff */
[----:B------:R-:W-:Y:S02]  /*18aa0*/  @P0 IMAD R10, R0, c[0x0][0x1e4], R4 ;  /* 0x00007900000a0a24 */ /* 0x000fe400078e0204 */
[----:B------:R-:W-:Y:S02]  /*18ab0*/  IMAD.U32 R4, RZ, RZ, UR6 ;  /* 0x00000006ff047e24 */ /* 0x000fe4000f8e00ff */
[----:B------:R-:W-:Y:S02]  /*18ac0*/  @P0 IMAD.IADD R0, R9, 0x1, R10 ;  /* 0x0000000109000824 */ /* 0x000fe400078e020a */
[----:B------:R-:W-:Y:S04]  /*18ad0*/  @P0 IMAD.WIDE.U32 R4, R8, 0x30, R4 ;  /* 0x0000003008040825 */ /* 0x000fe800078e0004 */
[----:B------:R-:W-:Y:S04]  /*18ae0*/  @P0 IMAD R0, R0, 0x30, RZ ;  /* 0x0000003000000824 */ /* 0x000fe800078e02ff */
[----:B------:R-:W-:Y:S01]  /*18af0*/  @P0 IMAD.IADD R0, R0, 0x1, R5 ;  /* 0x0000000100000824 */ /* 0x000fe200078e0205 */
[-C--:B------:R-:W-:Y:S05]  /*18b00*/  @P0 IADD3 R5, P2, R204, R4.reuse, RZ ;  /* 0x00000004cc050210 */ /* 0x080fea0007f5e0ff */
[----:B------:R-:W-:Y:S01]  /*18b10*/  @P0 IMAD.X R8, R0, 0x1, R103, P2 ;  /* 0x0000000100080824 */ /* 0x000fe200010e0667 */
[C---:B-1----:R-:W-:Y:S04]  /*18b20*/  @P0 LEA R12, P2, R5.reuse, c[0x0][0x1c8], 0x1 ;  /* 0x00007200050c0a11 */ /* 0x042fe800078408ff */
[----:B------:R-:W-:Y:S02]  /*18b30*/  @P0 LEA.HI.X R13, R5, c[0x0][0x1cc], R8, 0x1, P2 ;  /* 0x00007300050d0a11 */ /* 0x000fe400010f0c08 */
[-C--:B----4-:R-:W-:Y:S05]  /*18b40*/  @P0 IADD3 R5, P2, R22, R4.reuse, RZ ;  /* 0x0000000416050210 */ /* 0x090fea0007f5e0ff */
[C---:B-----5:R-:W-:Y:S01]  /*18b50*/  @P0 IMAD.X R8, R0.reuse, 0x1, R11, P2 ;  /* 0x0000000100080824 */ /* 0x060fe200010e060b */
        /* <DEDUP_REMOVED lines=17> */
.L_x_495:
        /* <DEDUP_REMOVED lines=141> */
[C---:B------:R-:W-:Y:S02]  /*19540*/  FMUL.FTZ R76, R101.reuse, R76 ;  /* 0x0000004c654c7220 */ /* 0x040fe40000410000 */
[--C-:B-1----:R-:W-:Y:S01]  /*19550*/  FFMA.FTZ R3, R18, c[0x0][0x2d0], -R161.reuse ;  /* 0x0000b40012037a23 */ /* 0x102fe200000108a1 */
[----:B---3--:R-:W-:Y:S01]  /*19560*/  F2FP.BF16.PACK_AB R114, R248, R247 ;  /* 0x000000f7f872723e */ /* 0x008fe200000010ff */
[C---:B------:R-:W-:Y:S02]  /*19570*/  FMUL.FTZ R18, R102.reuse, R126 ;  /* 0x0000007e66127220 */ /* 0x040fe40000410000 */
[----:B------:R1:W-:Y:S01]  /*19580*/  MUFU.EX2 R244, R3 ;  /* 0x0000000300f47308 */ /* 0x0003e20000000800 */
[----:B------:R-:W-:Y:S02]  /*19590*/  FMUL.FTZ R77, R101, R77 ;  /* 0x0000004d654d7220 */ /* 0x000fe40000410000 */
[C---:B------:R-:W-:Y:S02]  /*195a0*/  FMUL.FTZ R82, R102.reuse, R82 ;  /* 0x0000005266527220 */ /* 0x040fe40000410000 */
[----:B------:R-:W-:Y:S01]  /*195b0*/  FMUL.FTZ R83, R102, R83 ;  /* 0x0000005366537220 */ /* 0x000fe20000410000 */
        /* <DEDUP_REMOVED lines=90> */
[C---:B-1----:R-:W-:Y:S01]  /*19b60*/  FMUL.FTZ R4, R103.reuse, R112 ;  /* 0x0000007067047220 */ /* 0x042fe20000410000 */
[----:B------:R-:W-:Y:S02]  /*19b70*/  F2FP.BF16.PACK_AB R112, R250, R249 ;  /* 0x000000f9fa70723e */ /* 0x000fe400000010ff */
[----:B----4-:R-:W-:Y:S05]  /*19b80*/  F2FP.BF16.PACK_AB R119, R238, R237 ;  /* 0x000000edee77723e */ /* 0x010fea00000010ff */
[-C--:B------:R-:W-:Y:S05]  /*19b90*/  HMMA.16816.F32.BF16 R4, R112, R20.reuse, R4 ;  /* 0x000000147004723c */ /* 0x080fea0000041804 */
[----:B--2---:R-:W-:Y:S03]  /*19ba0*/  FFMA.FTZ R100, R186, c[0x0][0x2d0], -R3 ;  /* 0x0000b400ba647a23 */ /* 0x004fe60000010803 */
        /* <DEDUP_REMOVED lines=22> */
[C---:B------:R-:W-:Y:S03]  /*19d10*/  FMUL.FTZ R39, R102.reuse, R147 ;  /* 0x0000009366277220 */ /* 0x040fe60000410000 */
[----:B------:R-:W-:Y:S02]  /*19d20*/  FFMA.FTZ R102, R102, R252, R245 ;  /* 0x000000fc66667223 */ /* 0x000fe400000100f5 */
        /* <DEDUP_REMOVED lines=10> */
[----:B------:R-:W4:Y:S01]  /*19dd0*/  LDL.LU R194, [R1+0x8] ;  /* 0x0000080001c27983 */ /* 0x000f220000300800 */
[----:B------:R1:W1:Y:S06]  /*19de0*/  MUFU.EX2 R193, R100 ;  /* 0x0000006400c17308 */ /* 0x00026c0000000800 */
        /* <DEDUP_REMOVED lines=15> */
[----:B------:R-:W2:Y:S07]  /*19ee0*/  LDL.LU R196, [R1] ;  /* 0x0000000001c47983 */ /* 0x000eae0000300800 */
[C---:B------:R-:W-:Y:S08]  /*19ef0*/  HMMA.16816.F32.BF16 R88, R116.reuse, R124, R88 ;  /* 0x0000007c7458723c */ /* 0x040ff00000041858 */
[-C--:B------:R-:W-:Y:S04]  /*19f00*/  HMMA.16816.F32.BF16 R92, R116, R126.reuse, R92 ;  /* 0x0000007e745c723c */ /* 0x080fe8000004185c */
[--C-:B-----5:R-:W-:Y:S02]  /*19f10*/  FFMA.FTZ R100, R197, c[0x0][0x2d0], -R161.reuse ;  /* 0x0000b400c5647a23 */ /* 0x120fe400000108a1 */
[----:B------:R-:W5:Y:S01]  /*19f20*/  LDL R197, [R1+0x50] ;  /* 0x0000500001c57983 */ /* 0x000f620000100800 */
[----:B------:R-:W-:Y:S01]  /*19f30*/  F2FP.BF16.PACK_AB R116, R225, R226 ;  /* 0x000000e2e174723e */ /* 0x000fe200000010ff */
[----:B------:R-:W-:Y:S01]  /*19f40*/  HMMA.16816.F32.BF16 R96, R112, R126, R96 ;  /* 0x0000007e7060723c */ /* 0x000fe20000041860 */
[----:B------:R1:W-:Y:S01]  /*19f50*/  MUFU.EX2 R187, R100 ;  /* 0x0000006400bb7308 */ /* 0x0003e20000000800 */
[----:B------:R-:W1:Y:S02]  /*19f60*/  LDSM.16.MT88.4 R124, [R209+0x2880] ;  /* 0x00288000d17c783b */ /* 0x000e640000004200 */
[----:B------:R-:W-:Y:S02]  /*19f70*/  F2FP.BF16.PACK_AB R117, R207, R224 ;  /* 0x000000e0cf75723e */ /* 0x000fe400000010ff */
[----:B------:R-:W-:Y:S02]  /*19f80*/  F2FP.BF16.PACK_AB R118, R205, R206 ;  /* 0x000000cecd76723e */ /* 0x000fe400000010ff */
[----:B------:R-:W-:Y:S04]  /*19f90*/  F2FP.BF16.PACK_AB R112, R233, R234 ;  /* 0x000000eae970723e */ /* 0x000fe800000010ff */
[----:B------:R-:W-:Y:S02]  /*19fa0*/  F2FP.BF16.PACK_AB R113, R231, R232 ;  /* 0x000000e8e771723e */ /* 0x000fe400000010ff */
[----:B------:R-:W-:Y:S02]  /*19fb0*/  F2FP.BF16.PACK_AB R114, R229, R230 ;  /* 0x000000e6e572723e */ /* 0x000fe400000010ff */
[----:B------:R-:W-:Y:S02]  /*19fc0*/  F2FP.BF16.PACK_AB R115, R227, R228 ;  /* 0x000000e4e373723e */ /* 0x000fe400000010ff */
[----:B------:R-:W-:Y:S05]  /*19fd0*/  F2FP.BF16.PACK_AB R119, R193, R204 ;  /* 0x000000ccc177723e */ /* 0x000fea00000010ff */
[-C--:B-1----:R-:W-:Y:S03]  /*19fe0*/  HMMA.16816.F32.BF16 R4, R112, R120.reuse, R4 ;  /* 0x000000787004723c */ /* 0x082fe60000041804 */
[--C-:B------:R-:W-:Y:S04]  /*19ff0*/  FFMA.FTZ R100, R198, c[0x0][0x2d0], -R161.reuse ;  /* 0x0000b400c6647a23 */ /* 0x100fe800000108a1 */
        /* <DEDUP_REMOVED lines=34> */
[-C--:B----4-:R-:W-:Y:S01]  /*1a220*/  HMMA.16816.F32.BF16 R84, R112, R124.reuse, R84 ;  /* 0x0000007c7054723c */ /* 0x090fe20000041854 */
[----:B------:R1:W4:Y:S07]  /*1a230*/  MUFU.EX2 R180, R100 ;  /* 0x0000006400b47308 */ /* 0x00032e0000000800 */
[C---:B------:R-:W-:Y:S08]  /*1a240*/  HMMA.16816.F32.BF16 R88, R116.reuse, R124, R88 ;  /* 0x0000007c7458723c */ /* 0x040ff00000041858 */
[-C--:B------:R-:W-:Y:S08]  /*1a250*/  HMMA.16816.F32.BF16 R92, R116, R126.reuse, R92 ;  /* 0x0000007e745c723c */ /* 0x080ff0000004185c */
[----:B------:R-:W-:Y:S04]  /*1a260*/  HMMA.16816.F32.BF16 R96, R112, R126, R96 ;  /* 0x0000007e7060723c */ /* 0x000fe80000041860 */
[----:B-1----:R-:W-:Y:S01]  /*1a270*/  FFMA.FTZ R100, R201, c[0x0][0x2d0], -R3 ;  /* 0x0000b400c9647a23 */ /* 0x002fe20000010803 */
[----:B----4-:R-:W-:Y:S01]  /*1a280*/  F2FP.BF16.PACK_AB R160, R180, R181 ;  /* 0x000000b5b4a0723e */ /* 0x010fe200000010ff */
[----:B------:R-:W-:Y:S02]  /*1a290*/  FFMA.FTZ R0, R0, R194, R235 ;  /* 0x000000c200007223 */ /* 0x000fe400000100eb */
[----:B------:R1:W-:Y:S04]  /*1a2a0*/  MUFU.EX2 R179, R100 ;  /* 0x0000006400b37308 */ /* 0x0003e80000000800 */
[----:B------:R-:W-:Y:S04]  /*1a2b0*/  FADD.FTZ R0, R236, R0 ;  /* 0x00000000ec007221 */ /* 0x000fe80000010000 */
[----:B------:R-:W-:Y:S02]  /*1a2c0*/  FADD.FTZ R0, R237, R0 ;  /* 0x00000000ed007221 */ /* 0x000fe40000010000 */
[--C-:B-1----:R-:W-:Y:S02]  /*1a2d0*/  FFMA.FTZ R100, R202, c[0x0][0x2d0], -R3.reuse ;  /* 0x0000b400ca647a23 */ /* 0x102fe40000010803 */
[----:B------:R-:W-:Y:S01]  /*1a2e0*/  FFMA.FTZ R3, R108, c[0x0][0x2d0], -R3 ;  /* 0x0000b4006c037a23 */ /* 0x000fe20000010803 */
[----:B------:R-:W-:Y:S01]  /*1a2f0*/  F2FP.BF16.PACK_AB R108, R192, R191 ;  /* 0x000000bfc06c723e */ /* 0x000fe200000010ff */
[----:B------:R1:W4:Y:S01]  /*1a300*/  MUFU.EX2 R178, R100 ;  /* 0x0000006400b27308 */ /* 0x0003220000000800 */
[----:B---3--:R-:W-:Y:S02]  /*1a310*/  FFMA.FTZ R101, R101, R195, R239 ;  /* 0x000000c365657223 */ /* 0x008fe400000100ef */
[--C-:B-1----:R-:W-:Y:S01]  /*1a320*/  FFMA.FTZ R100, R203, c[0x0][0x2d0], -R110.reuse ;  /* 0x0000b400cb647a23 */ /* 0x102fe2000001086e */
[----:B----4-:R-:W-:Y:S06]  /*1a330*/  F2FP.BF16.PACK_AB R161, R178, R179 ;  /* 0x000000b3b2a1723e */ /* 0x010fec00000010ff */
[----:B------:R1:W-:Y:S01]  /*1a340*/  MUFU.EX2 R177, R100 ;  /* 0x0000006400b17308 */ /* 0x0003e20000000800 */
[----:B--2---:R-:W-:Y:S02]  /*1a350*/  FFMA.FTZ R103, R103, R196, R249 ;  /* 0x000000c467677223 */ /* 0x004fe400000100f9 */
[----:B-1----:R-:W-:Y:S01]  /*1a360*/  FFMA.FTZ R100, R190, c[0x0][0x2d0], -R110 ;  /* 0x0000b400be647a23 */ /* 0x002fe2000001086e */
[----:B------:R-:W-:Y:S02]  /*1a370*/  F2FP.BF16.PACK_AB R110, R184, R185 ;  /* 0x000000b9b86e723e */ /* 0x000fe400000010ff */
[C---:B-----5:R-:W-:Y:S04]  /*1a380*/  ISETP.GT.AND P0, PT, R223.reuse, R197, PT ;  /* 0x000000c5df00720c */ /* 0x060fe80003f04270 */
[----:B------:R-:W1:Y:S01]  /*1a390*/  MUFU.EX2 R176, R100 ;  /* 0x0000006400b07308 */ /* 0x000e620000000800 */
[----:B------:R-:W-:Y:S01]  /*1a3a0*/  IADD3 R223, R223, -0x1, RZ ;  /* 0xffffffffdfdf7810 */ /* 0x000fe20007ffe0ff */
[-C--:B------:R-:W-:Y:S08]  /*1a3b0*/  HMMA.16816.F32.BF16 R112, R108, R132.reuse, R4 ;  /* 0x000000846c70723c */ /* 0x080ff00000041804 */
[----:B------:R-:W2:Y:S01]  /*1a3c0*/  MUFU.EX2 R100, R3 ;  /* 0x0000000300647308 */ /* 0x000ea20000000800 */
[----:B------:R-:W-:Y:S03]  /*1a3d0*/  FADD.FTZ R4, R238, R0 ;  /* 0x00000000ee047221 */ /* 0x000fe60000010000 */
[----:B------:R-:W-:Y:S02]  /*1a3e0*/  FADD.FTZ R5, R246, R102 ;  /* 0x00000066f6057221 */ /* 0x000fe40000010000 */
[----:B------:R-:W-:Y:S02]  /*1a3f0*/  FADD.FTZ R4, R224, R4 ;  /* 0x00000004e0047221 */ /* 0x000fe40000010000 */
[----:B------:R-:W-:Y:S02]  /*1a400*/  FADD.FTZ R5, R244, R5 ;  /* 0x00000005f4057221 */ /* 0x000fe40000010000 */
[----:B------:R-:W-:Y:S02]  /*1a410*/  FADD.FTZ R7, R207, R4 ;  /* 0x00000004cf077221 */ /* 0x000fe40000010000 */
[----:B------:R-:W-:Y:S01]  /*1a420*/  FADD.FTZ R5, R243, R5 ;  /* 0x00000005f3057221 */ /* 0x000fe20000010000 */
[----:B-1----:R-:W-:Y:S03]  /*1a430*/  F2FP.BF16.PACK_AB R162, R176, R177 ;  /* 0x000000b1b0a2723e */ /* 0x002fe600000010ff */
[----:B------:R-:W-:Y:S04]  /*1a440*/  FADD.FTZ R0, R232, R5 ;  /* 0x00000005e8007221 */ /* 0x000fe80000010000 */
        /* <DEDUP_REMOVED lines=36> */
[----:B------:R-:W-:Y:S04]  /*1a690*/  FADD.FTZ R4, R206, R8 ;  /* 0x00000008ce047221 */ /* 0x000fe80000010000 */
        /* <DEDUP_REMOVED lines=13> */
[C---:B------:R-:W-:Y:S01]  /*1a770*/  HMMA.16816.F32.BF16 R72, R160.reuse, R168, R72 ;  /* 0x000000a8a048723c */ /* 0x040fe20000041848 */
[----:B------:R1:W-:Y:S03]  /*1a780*/  STL [R1], R5 ;  /* 0x0000000501007387 */ /* 0x0003e60000100800 */
[----:B------:R-:W-:Y:S01]  /*1a790*/  FADD.FTZ R0, R100, R0 ;  /* 0x0000000064007221 */ /* 0x000fe20000010000 */
[----:B------:R1:W-:Y:S01]  /*1a7a0*/  STL [R1+0x4], R3 ;  /* 0x0000040301007387 */ /* 0x0003e20000100800 */
[----:B------:R-:W-:Y:S01]  /*1a7b0*/  FADD.FTZ R252, R182, R4 ;  /* 0x00000004b6fc7221 */ /* 0x000fe20000010000 */
[----:B------:R-:W-:Y:S01]  /*1a7c0*/  MOV R100, R2 ;  /* 0x0000000200647202 */ /* 0x000fe20000000f00 */
[-C--:B------:R-:W-:Y:S01]  /*1a7d0*/  HMMA.16816.F32.BF16 R76, R160, R170.reuse, R76 ;  /* 0x000000aaa04c723c */ /* 0x080fe2000004184c */
[----:B------:R1:W-:Y:S07]  /*1a7e0*/  STL [R1+0x8], R0 ;  /* 0x0000080001007387 */ /* 0x0003ee0000100800 */
[C---:B------:R-:W-:Y:S08]  /*1a7f0*/  HMMA.16816.F32.BF16 R80, R108.reuse, R170, R80 ;  /* 0x000000aa6c50723c */ /* 0x040ff00000041850 */
[-C--:B------:R-:W-:Y:S08]  /*1a800*/  HMMA.16816.F32.BF16 R84, R108, R172.reuse, R84 ;  /* 0x000000ac6c54723c */ /* 0x080ff00000041854 */
[C---:B------:R-:W-:Y:S08]  /*1a810*/  HMMA.16816.F32.BF16 R88, R160.reuse, R172, R88 ;  /* 0x000000aca058723c */ /* 0x040ff00000041858 */
[-C--:B------:R-:W-:Y:S08]  /*1a820*/  HMMA.16816.F32.BF16 R92, R160, R174.reuse, R92 ;  /* 0x000000aea05c723c */ /* 0x080ff0000004185c */
[----:B------:R-:W-:Y:S01]  /*1a830*/  HMMA.16816.F32.BF16 R96, R108, R174, R96 ;  /* 0x000000ae6c60723c */ /* 0x000fe20000041860 */
[----:B-1----:R-:W-:-:S07]  /*1a840*/  @P0 BRA `(.L_x_496) ;  /* 0xffffcf2000000947 */ /* 0x002fce000383ffff */
.L_x_493:
        /* <DEDUP_REMOVED lines=16> */
[----:B-1----:R-:W-:-:S04]  /*1a950*/  SHF.R.S32.HI R0, RZ, 0x1f, R6 ;  /* 0x0000001fff007819 */ /* 0x002fc80000011406 */
[----:B------:R-:W-:-:S04]  /*1a960*/  LEA.HI R0, R0, R6, RZ, 0x2 ;  /* 0x0000000600007211 */ /* 0x000fc800078f10ff */
[----:B------:R-:W-:-:S04]  /*1a970*/  SHF.R.S32.HI R0, RZ, 0x2, R0 ;  /* 0x00000002ff007819 */ /* 0x000fc80000011400 */
[----:B------:R-:W-:Y:S02]  /*1a980*/  IADD3 R224, -R0, 0x30, RZ ;  /* 0x0000003000e07810 */ /* 0x000fe40007ffe1ff */
[----:B--2---:R-:W-:-:S05]  /*1a990*/  IADD3 R250, P0, R10, 0x20, RZ ;  /* 0x000000200afa7810 */ /* 0x004fca0007f1e0ff */
[----:B---3--:R-:W-:Y:S01]  /*1a9a0*/  IMAD.X R249, RZ, RZ, R9, P0 ;  /* 0x000000fffff97224 */ /* 0x008fe200000e0609 */
[----:B------:R-:W-:-:S05]  /*1a9b0*/  IADD3 R248, P0, R10, 0x40, RZ ;  /* 0x000000400af87810 */ /* 0x000fca0007f1e0ff */
[----:B------:R-:W-:Y:S01]  /*1a9c0*/  IMAD.X R247, RZ, RZ, R9, P0 ;  /* 0x000000fffff77224 */ /* 0x000fe200000e0609 */
[----:B----4-:R-:W-:-:S05]  /*1a9d0*/  IADD3 R246, P0, R4, 0x20, RZ ;  /* 0x0000002004f67810 */ /* 0x010fca0007f1e0ff */
[----:B-----5:R-:W-:Y:S01]  /*1a9e0*/  IMAD.X R245, RZ, RZ, R3, P0 ;  /* 0x000000fffff57224 */ /* 0x020fe200000e0603 */
[----:B------:R-:W-:-:S05]  /*1a9f0*/  IADD3 R244, P0, R4, 0x40, RZ ;  /* 0x0000004004f47810 */ /* 0x000fca0007f1e0ff */
[----:B------:R-:W-:Y:S02]  /*1aa00*/  IMAD.X R243, RZ, RZ, R3, P0 ;  /* 0x000000fffff37224 */ /* 0x000fe400000e0603 */
.L_x_515:
[----:B--2---:R-:W2:Y:S01]  /*1aa10*/  LDL R0, [R1+0x20] ;  /* 0x0000200001007983 */ /* 0x004ea20000100800 */
[----:B------:R-:W-:Y:S04]  /*1aa20*/  DEPBAR.LE SB0, 0x0 ;  /* 0x000080000000791a */ /* 0x000fe80000000000 */
[----:B------:R-:W3:Y:S01]  /*1aa30*/  LDL.64 R8, [R1+0x40] ;  /* 0x0000400001087983 */ /* 0x000ee20000100a00 */
[----:B------:R-:W-:Y:S01]  /*1aa40*/  SHF.R.S32.HI R2, RZ, 0x1f, R223 ;  /* 0x0000001fff027819 */ /* 0x000fe200000114df */
[C---:B------:R-:W-:Y:S01]  /*1aa50*/  IMAD.WIDE.U32 R4, R223.reuse, UR10, RZ ;  /* 0x0000000adf047c25 */ /* 0x040fe2000f8e00ff */
[----:B------:R-:W-:Y:S02]  /*1aa60*/  MOV R10, c[0x0][0x208] ;  /* 0x00008200000a7a02 */ /* 0x000fe40000000f00 */
[----:B------:R-:W-:Y:S01]  /*1aa70*/  MOV R11, c[0x0][0x20c] ;  /* 0x00008300000b7a02 */ /* 0x000fe20000000f00 */
[----:B------:R-:W3:Y:S06]  /*1aa80*/  LDL.64 R12, [R1+0x38] ;  /* 0x00003800010c7983 */ /* 0x000eec0000100a00 */
[----:B------:R-:W-:Y:S08]  /*1aa90*/  BAR.SYNC.DEFER_BLOCKING 0x0 ;  /* 0x0000000000007b1d */ /* 0x000ff00000010000 */
        /* <DEDUP_REMOVED lines=13> */
[C---:B--2---:R-:W-:Y:S02]  /*1ab70*/  LOP3.LUT P5, RZ, R0.reuse, 0x100, RZ, 0xc0, !PT ;  /* 0x0000010000ff7812 */ /* 0x044fe400078ac0ff */
[C---:B------:R-:W-:Y:S02]  /*1ab80*/  LOP3.LUT P4, RZ, R0.reuse, 0x80, RZ, 0xc0, !PT ;  /* 0x0000008000ff7812 */ /* 0x040fe4000788c0ff */
[----:B------:R-:W-:Y:S01]  /*1ab90*/  LOP3.LUT P3, RZ, R0, 0x200, RZ, 0xc0, !PT ;  /* 0x0000020000ff7812 */ /* 0x000fe2000786c0ff */
[----:B------:R-:W-:Y:S04]  /*1aba0*/  IMAD R0, R223, UR5, RZ ;  /* 0x00000005df007c24 */ /* 0x000fe8000f8e02ff */
[----:B------:R-:W-:Y:S01]  /*1abb0*/  IMAD R0, R2, UR10, R0 ;  /* 0x0000000a02007c24 */ /* 0x000fe2000f8e0200 */
[----:B---3--:R-:W-:Y:S04]  /*1abc0*/  IADD3 R2, P0, R8, R4, RZ ;  /* 0x0000000408027210 */ /* 0x008fe80007f1e0ff */
[----:B------:R-:W-:Y:S04]  /*1abd0*/  IADD3 R0, R5, R0, RZ ;  /* 0x0000000005007210 */ /* 0x000fe80007ffe0ff */
[----:B------:R-:W-:Y:S02]  /*1abe0*/  IADD3.X R3, R0, R13, RZ, P0, !PT ;  /* 0x0000000d00037210 */ /* 0x000fe400007fe4ff */
[C---:B------:R-:W-:Y:S04]  /*1abf0*/  LEA R28, P0, R2.reuse, c[0x0][0x1f8], 0x1 ;  /* 0x00007e00021c7a11 */ /* 0x040fe800078008ff */
[----:B------:R-:W-:Y:S02]  /*1ac00*/  LEA.HI.X R29, R2, c[0x0][0x1fc], R3, 0x1, P0 ;  /* 0x00007f00021d7a11 */ /* 0x000fe400000f0c03 */
[-C--:B------:R-:W-:Y:S03]  /*1ac10*/  IADD3 R2, P0, R250, R4.reuse, RZ ;  /* 0x00000004fa027210 */ /* 0x080fe60007f1e0ff */
[----:B------:R-:W-:Y:S01]  /*1ac20*/  @!PT LDS RZ, [RZ] ;  /* 0x00000000fffff984 */ /* 0x000fe20000000800 */
[----:B------:R-:W-:Y:S01]  /*1ac30*/  @!PT LDS RZ, [RZ] ;  /* 0x00000000fffff984 */ /* 0x000fe20000000800 */
[----:B------:R-:W-:Y:S01]  /*1ac40*/  @!PT LDS RZ, [RZ] ;  /* 0x00000000fffff984 */ /* 0x000fe20000000800 */
[----:B------:R2:W-:Y:S01]  /*1ac50*/  LDGSTS.E.BYPASS.LTC128B.128 [R222+0x1880], [R28.64], !P5 ;  /* 0x018800001cde7fae */ /* 0x0005e2000e901d4c */
[----:B------:R-:W-:Y:S02]  /*1ac60*/  IADD3.X R3, R0, R249, RZ, P0, !PT ;  /* 0x000000f900037210 */ /* 0x000fe400007fe4ff */
[C---:B------:R-:W-:Y:S04]  /*1ac70*/  LEA R100, P0, R2.reuse, c[0x0][0x1f8], 0x1 ;  /* 0x00007e0002647a11 */ /* 0x040fe800078008ff */
[----:B------:R-:W-:Y:S02]  /*1ac80*/  LEA.HI.X R101, R2, c[0x0][0x1fc], R3, 0x1, P0 ;  /* 0x00007f0002657a11 */ /* 0x000fe400000f0c03 */
[-C--:B------:R-:W-:Y:S03]  /*1ac90*/  IADD3 R2, P0, R248, R4.reuse, RZ ;  /* 0x00000004f8027210 */ /* 0x080fe60007f1e0ff */
[----:B------:R3:W-:Y:S01]  /*1aca0*/  LDGSTS.E.BYPASS.LTC128B.128 [R222+0x2480], [R100.64], !P4 ;  /* 0x0248000064de7fae */ /* 0x0007e2000e101d4c */
[----:B------:R-:W-:Y:S02]  /*1acb0*/  IADD3.X R3, R0, R247, RZ, P0, !PT ;  /* 0x000000f700037210 */ /* 0x000fe400007fe4ff */
[C---:B------:R-:W-:Y:S04]  /*1acc0*/  LEA R42, P0, R2.reuse, c[0x0][0x1f8], 0x1 ;  /* 0x00007e00022a7a11 */ /* 0x040fe800078008ff */
[----:B------:R-:W-:Y:S02]  /*1acd0*/  LEA.HI.X R43, R2, c[0x0][0x1fc], R3, 0x1, P0 ;  /* 0x00007f00022b7a11 */ /* 0x000fe400000f0c03 */
[C---:B------:R-:W-:Y:S02]  /*1ace0*/  @!P1 LEA R2, P0, R10.reuse, R4, 0x5 ;  /* 0x000000040a029211 */ /* 0x040fe400078028ff */
[-C--:B-1----:R-:W-:Y:S01]  /*1acf0*/  HMMA.16816.F32.BF16 R4, R48, R16.reuse, RZ ;  /* 0x000000103004723c */ /* 0x082fe200000418ff */
[----:B------:R1:W-:Y:S02]  /*1ad00*/  LDGSTS.E.BYPASS.LTC128B.128 [R222+0x3080], [R42.64], !P3 ;  /* 0x030800002ade7fae */ /* 0x0003e4000d901d4c */
[----:B------:R-:W-:Y:S02]  /*1ad10*/  @!P1 LEA.HI.X R0, R10, R0, R11, 0x5, P0 ;  /* 0x000000000a009211 */ /* 0x000fe400000f2c0b */
        /* <DEDUP_REMOVED lines=23> */
[----:B------:R-:W0:Y:S01]  /*1ae90*/  LDGDEPBAR ;  /* 0x00000000000079af */ /* 0x000e220000000000 */
[----:B----4-:R-:W-:Y:S07]  /*1aea0*/  ISETP.GT.AND P0, PT, R223, R225, PT ;  /* 0x000000e1df00720c */ /* 0x010fee0003f04270 */
[----:B------:R-:W2:Y:S01]  /*1aeb0*/  LDSM.16.M88.4 R188, [R208+0x4880] ;  /* 0x00488000d0bc783b */ /* 0x000ea20000000200 */
[-C--:B-----5:R-:W-:Y:S07]  /*1aec0*/  HMMA.16816.F32.BF16 R36, R48, R160.reuse, RZ ;  /* 0x000000a03024723c */ /* 0x0a0fee00000418ff */
        /* <DEDUP_REMOVED lines=185> */
[----:B------:R-:W-:Y:S04]  /*1ba60*/  IMAD.WIDE.U32 R2, R0, c[0x0][0x1e0], RZ ;  /* 0x0000780000027a25 */ /* 0x000fe800078e00ff */
        /* <DEDUP_REMOVED lines=42> */
.L_x_498:
        /* <DEDUP_REMOVED lines=13> */
[C---:B------:R-:W-:Y:S02]  /*1bde0*/  IADD3 R7, -R251.reuse, 0x1, R2 ;  /* 0x00000001fb077810 */ /* 0x040fe40007ffe102 */
[----:B------:R-:W-:Y:S02]  /*1bdf0*/  IADD3 R8, -R251, R2, RZ ;  /* 0x00000002fb087210 */ /* 0x000fe40007ffe1ff */
[----:B---3--:R-:W-:Y:S04]  /*1be00*/  IADD3 R7, -R32, R7, R33 ;  /* 0x0000000720077210 */ /* 0x008fe80007ffe121 */
        /* <DEDUP_REMOVED lines=18> */
.L_x_501:
[----:B------:R-:W-:Y:S04]  /*1bf30*/  MOV R9, c[0x0][0x32c] ;  /* 0x0000cb0000097a02 */ /* 0x000fe80000000f00 */
[----:B------:R-:W-:Y:S11]  /*1bf40*/  ISETP.NE.AND P0, PT, R9, 0x1, PT ;  /* 0x000000010900780c */ /* 0x000ff60003f05270 */
[----:B------:R-:W-:Y:S02]  /*1bf50*/  @!UPT UIADD3 URZ, URZ, URZ, URZ ;  /* 0x0000003f3f3ff290 */ /* 0x000fe4000fffe03f */
[----:B------:R-:W-:Y:S05]  /*1bf60*/  @P0 IMAD.HI.U32 R9, R4, c[0x0][0x330], RZ ;  /* 0x0000cc0004090a27 */ /* 0x000fea00078e00ff */
[----:B------:R-:W-:Y:S02]  /*1bf70*/  @P0 SHF.R.U32.HI R4, RZ, c[0x0][0x334], R9 ;  /* 0x0000cd00ff040a19 */ /* 0x000fe40000011609 */
.L_x_502:
[----:B------:R-:W-:Y:S05]  /*1bf80*/  BSYNC B0 ;  /* 0x0000000000007941 */ /* 0x000fea0003800000 */
.L_x_500:
[----:B------:R-:W-:Y:S05]  /*1bf90*/  IMAD R4, R4, c[0x0][0x32c], R8 ;  /* 0x0000cb0004047a24 */ /* 0x000fea00078e0208 */
[----:B------:R-:W-:Y:S02]  /*1bfa0*/  IADD3 R9, R4, c[0x0][0x32c], RZ ;  /* 0x0000cb0004097a10 */ /* 0x000fe40007ffe0ff */
[----:B------:R-:W-:Y:S02]  /*1bfb0*/  IMNMX R0, R0, R4, !PT ;  /* 0x0000000400007217 */ /* 0x000fe40007800200 */
[----:B------:R-:W-:Y:S02]  /*1bfc0*/  IMNMX R3, R3, R9, PT ;  /* 0x0000000903037217 */ /* 0x000fe40003800200 */
.L_x_499:
        /* <DEDUP_REMOVED lines=72> */
.L_x_505:
[----:B------:R-:W-:Y:S04]  /*1c450*/  MOV R14, c[0x0][0x32c] ;  /* 0x0000cb00000e7a02 */ /* 0x000fe80000000f00 */
[----:B------:R-:W-:Y:S11]  /*1c460*/  ISETP.NE.AND P0, PT, R14, 0x1, PT ;  /* 0x000000010e00780c */ /* 0x000ff60003f05270 */
[----:B------:R-:W-:Y:S02]  /*1c470*/  @!UPT UIADD3 URZ, URZ, URZ, URZ ;  /* 0x0000003f3f3ff290 */ /* 0x000fe4000fffe03f */
[----:B------:R-:W-:Y:S05]  /*1c480*/  @P0 IMAD.HI.U32 R14, R3, c[0x0][0x330], RZ ;  /* 0x0000cc00030e0a27 */ /* 0x000fea00078e00ff */
[----:B------:R-:W-:Y:S02]  /*1c490*/  @P0 SHF.R.U32.HI R3, RZ, c[0x0][0x334], R14 ;  /* 0x0000cd00ff030a19 */ /* 0x000fe4000001160e */
.L_x_506:
[----:B------:R-:W-:Y:S05]  /*1c4a0*/  BSYNC B0 ;  /* 0x0000000000007941 */ /* 0x000fea0003800000 */
.L_x_504:
[----:B------:R-:W-:Y:S05]  /*1c4b0*/  IMAD R3, R3, c[0x0][0x32c], R8 ;  /* 0x0000cb0003037a24 */ /* 0x000fea00078e0208 */
[----:B------:R-:W-:Y:S02]  /*1c4c0*/  IADD3 R14, R3, c[0x0][0x32c], RZ ;  /* 0x0000cb00030e7a10 */ /* 0x000fe40007ffe0ff */
[----:B------:R-:W-:Y:S02]  /*1c4d0*/  IMNMX R0, R0, R3, !PT ;  /* 0x0000000300007217 */ /* 0x000fe40007800200 */
[----:B------:R-:W-:Y:S02]  /*1c4e0*/  IMNMX R2, R2, R14, PT ;  /* 0x0000000e02027217 */ /* 0x000fe40003800200 */
.L_x_503:
        /* <DEDUP_REMOVED lines=61> */
.L_x_509:
[----:B------:R-:W-:Y:S04]  /*1c8c0*/  MOV R14, c[0x0][0x32c] ;  /* 0x0000cb00000e7a02 */ /* 0x000fe80000000f00 */
[----:B------:R-:W-:Y:S11]  /*1c8d0*/  ISETP.NE.AND P0, PT, R14, 0x1, PT ;  /* 0x000000010e00780c */ /* 0x000ff60003f05270 */
[----:B------:R-:W-:Y:S02]  /*1c8e0*/  @!UPT UIADD3 URZ, URZ, URZ, URZ ;  /* 0x0000003f3f3ff290 */ /* 0x000fe4000fffe03f */
[----:B------:R-:W-:Y:S05]  /*1c8f0*/  @P0 IMAD.HI.U32 R14, R3, c[0x0][0x330], RZ ;  /* 0x0000cc00030e0a27 */ /* 0x000fea00078e00ff */
[----:B------:R-:W-:Y:S02]  /*1c900*/  @P0 SHF.R.U32.HI R3, RZ, c[0x0][0x334], R14 ;  /* 0x0000cd00ff030a19 */ /* 0x000fe4000001160e */
.L_x_510:
[----:B------:R-:W-:Y:S05]  /*1c910*/  BSYNC B0 ;  /* 0x0000000000007941 */ /* 0x000fea0003800000 */
.L_x_508:
[----:B------:R-:W-:Y:S05]  /*1c920*/  IMAD R3, R3, c[0x0][0x32c], R8 ;  /* 0x0000cb0003037a24 */ /* 0x000fea00078e0208 */
[----:B------:R-:W-:Y:S02]  /*1c930*/  IADD3 R14, R3, c[0x0][0x32c], RZ ;  /* 0x0000cb00030e7a10 */ /* 0x000fe40007ffe0ff */
[----:B------:R-:W-:Y:S02]  /*1c940*/  IMNMX R0, R0, R3, !PT ;  /* 0x0000000300007217 */ /* 0x000fe40007800200 */
[----:B------:R-:W-:Y:S02]  /*1c950*/  IMNMX R2, R2, R14, PT ;  /* 0x0000000e02027217 */ /* 0x000fe40003800200 */
.L_x_507:
        /* <DEDUP_REMOVED lines=61> */
.L_x_513:
[----:B------:R-:W-:Y:S04]  /*1cd30*/  MOV R5, c[0x0][0x32c] ;  /* 0x0000cb0000057a02 */ /* 0x000fe80000000f00 */
[----:B------:R-:W-:Y:S11]  /*1cd40*/  ISETP.NE.AND P0, PT, R5, 0x1, PT ;  /* 0x000000010500780c */ /* 0x000ff60003f05270 */
[----:B------:R-:W-:Y:S02]  /*1cd50*/  @!UPT UIADD3 URZ, URZ, URZ, URZ ;  /* 0x0000003f3f3ff290 */ /* 0x000fe4000fffe03f */
[----:B------:R-:W-:Y:S05]  /*1cd60*/  @P0 IMAD.HI.U32 R5, R3, c[0x0][0x330], RZ ;  /* 0x0000cc0003050a27 */ /* 0x000fea00078e00ff */
[----:B------:R-:W-:Y:S02]  /*1cd70*/  @P0 SHF.R.U32.HI R3, RZ, c[0x0][0x334], R5 ;  /* 0x0000cd00ff030a19 */ /* 0x000fe40000011605 */
.L_x_514:
[----:B------:R-:W-:Y:S05]  /*1cd80*/  BSYNC B0 ;  /* 0x0000000000007941 */ /* 0x000fea0003800000 */
.L_x_512:
[----:B------:R-:W-:Y:S05]  /*1cd90*/  IMAD R8, R3, c[0x0][0x32c], R8 ;  /* 0x0000cb0003087a24 */ /* 0x000fea00078e0208 */
[----:B------:R-:W-:Y:S02]  /*1cda0*/  IADD3 R3, R8, c[0x0][0x32c], RZ ;  /* 0x0000cb0008037a10 */ /* 0x000fe40007ffe0ff */
[----:B------:R-:W-:Y:S02]  /*1cdb0*/  IMNMX R0, R0, R8, !PT ;  /* 0x0000000800007217 */ /* 0x000fe40007800200 */
[----:B------:R-:W-:Y:S02]  /*1cdc0*/  IMNMX R2, R2, R3, PT ;  /* 0x0000000302027217 */ /* 0x000fe40003800200 */
.L_x_511:
        /* <DEDUP_REMOVED lines=237> */
[----:B------:R-:W-:Y:S02]  /*1dca0*/  FMUL.FTZ R77, R2, R77 ;  /* 0x0000004d024d7220 */ /* 0x000fe40000410000 */
[----:B------:R-:W-:Y:S01]  /*1dcb0*/  FMUL.FTZ R80, R100, R80 ;  /* 0x0000005064507220 */ /* 0x000fe20000410000 */
[-C--:B---3--:R-:W-:Y:S01]  /*1dcc0*/  HMMA.16816.F32.BF16 R4, R160, R20.reuse, R4 ;  /* 0x00000014a004723c */ /* 0x088fe20000041804 */
[C---:B------:R-:W-:Y:S02]  /*1dcd0*/  FMUL.FTZ R28, R2.reuse, R136 ;  /* 0x00000088021c7220 */ /* 0x040fe40000410000 */
[----:B-1----:R-:W-:Y:S02]  /*1dce0*/  FFMA.FTZ R103, R173, c[0x0][0x2d0], -R164 ;  /* 0x0000b400ad677a23 */ /* 0x002fe400000108a4 */
[----:B------:R-:W-:Y:S02]  /*1dcf0*/  FMUL.FTZ R29, R2, R137 ;  /* 0x00000089021d7220 */ /* 0x000fe40000410000 */
[----:B------:R1:W-:Y:S01]  /*1dd00*/  MUFU.EX2 R199, R103 ;  /* 0x0000006700c77308 */ /* 0x0003e20000000800 */
[----:B------:R-:W-:Y:S01]  /*1dd10*/  FMUL.FTZ R81, R100, R81 ;  /* 0x0000005164517220 */ /* 0x000fe20000410000 */
[----:B--2---:R-:W-:Y:S03]  /*1dd20*/  FSEL R0, R101, RZ, P0 ;  /* 0x000000ff65007208 */ /* 0x004fe60000000000 */
[C---:B------:R-:W-:Y:S01]  /*1dd30*/  FMUL.FTZ R82, R3.reuse, R82 ;  /* 0x0000005203527220 */ /* 0x040fe20000410000 */
        /* <DEDUP_REMOVED lines=66> */
[C---:B------:R-:W-:Y:S02]  /*1e160*/  FMUL.FTZ R39, R3.reuse, R147 ;  /* 0x0000009303277220 */ /* 0x040fe40000410000 */
[C---:B------:R-:W-:Y:S02]  /*1e170*/  FMUL.FTZ R90, R0.reuse, R90 ;  /* 0x0000005a005a7220 */ /* 0x040fe40000410000 */
[C---:B------:R-:W-:Y:S01]  /*1e180*/  FMUL.FTZ R91, R0.reuse, R91 ;  /* 0x0000005b005b7220 */ /* 0x040fe20000410000 */
[----:B------:R5:W-:Y:S01]  /*1e190*/  MUFU.EX2 R226, R40 ;  /* 0x0000002800e27308 */ /* 0x000be20000000800 */
[C---:B------:R-:W-:Y:S02]  /*1e1a0*/  FMUL.FTZ R94, R0.reuse, R94 ;  /* 0x0000005e005e7220 */ /* 0x040fe40000410000 */
[----:B------:R-:W-:Y:S02]  /*1e1b0*/  FMUL.FTZ R95, R0, R95 ;  /* 0x0000005f005f7220 */ /* 0x000fe40000410000 */
[----:B----4-:R-:W-:Y:S02]  /*1e1c0*/  FMUL.FTZ R36, R100, R144 ;  /* 0x0000009064247220 */ /* 0x010fe40000410000 */
[----:B------:R-:W-:Y:S05]  /*1e1d0*/  FFMA.FTZ R3, R3, R252, R238 ;  /* 0x000000fc03037223 */ /* 0x000fea00000100ee */
        /* <DEDUP_REMOVED lines=66> */
[----:B------:R-:W3:Y:S06]  /*1e600*/  LDL.LU R188, [R1] ;  /* 0x0000000001bc7983 */ /* 0x000eec0000300800 */
[C---:B------:R-:W-:Y:S08]  /*1e610*/  HMMA.16816.F32.BF16 R40, R120.reuse, R128, R40 ;  /* 0x000000807828723c */ /* 0x040ff00000041828 */
[-C--:B------:R-:W-:Y:S01]  /*1e620*/  HMMA.16816.F32.BF16 R44, R120, R130.reuse, R44 ;  /* 0x00000082782c723c */ /* 0x080fe2000004182c */
[--C-:B--2---:R-:W-:Y:S03]  /*1e630*/  FFMA.FTZ R103, R191, c[0x0][0x2d0], -R164.reuse ;  /* 0x0000b400bf677a23 */ /* 0x104fe600000108a4 */
[----:B------:R-:W-:Y:S01]  /*1e640*/  F2FP.BF16.PACK_AB R160, R178, R181 ;  /* 0x000000b5b2a0723e */ /* 0x000fe200000010ff */
[----:B------:R-:W-:Y:S03]  /*1e650*/  FFMA.FTZ R164, R192, c[0x0][0x2d0], -R164 ;  /* 0x0000b400c0a47a23 */ /* 0x000fe600000108a4 */
[C---:B------:R-:W-:Y:S01]  /*1e660*/  HMMA.16816.F32.BF16 R48, R112.reuse, R130, R48 ;  /* 0x000000827030723c */ /* 0x040fe20000041830 */
[----:B------:R2:W-:Y:S01]  /*1e670*/  MUFU.EX2 R180, R103 ;  /* 0x0000006700b47308 */ /* 0x0005e20000000800 */
[----:B------:R-:W1:Y:S06]  /*1e680*/  LDSM.16.MT88.4 R128, [R210+0x3480] ;  /* 0x00348000d280783b */ /* 0x000e6c0000004200 */
[-C--:B----4-:R-:W-:Y:S03]  /*1e690*/  HMMA.16816.F32.BF16 R52, R112, R116.reuse, R52 ;  /* 0x000000747034723c */ /* 0x090fe60000041834 */
[----:B------:R4:W4:Y:S05]  /*1e6a0*/  MUFU.EX2 R177, R164 ;  /* 0x000000a400b17308 */ /* 0x00092a0000000800 */
[C---:B------:R-:W-:Y:S08]  /*1e6b0*/  HMMA.16816.F32.BF16 R56, R120.reuse, R116, R56 ;  /* 0x000000747838723c */ /* 0x040ff00000041838 */
[-C--:B------:R-:W-:Y:S01]  /*1e6c0*/  HMMA.16816.F32.BF16 R60, R120, R118.reuse, R60 ;  /* 0x00000076783c723c */ /* 0x080fe2000004183c */
[--C-:B--2---:R-:W-:Y:S04]  /*1e6d0*/  FFMA.FTZ R103, R183, c[0x0][0x2d0], -R102.reuse ;  /* 0x0000b400b7677a23 */ /* 0x104fe80000010866 */
[----:B------:R2:W-:Y:S03]  /*1e6e0*/  MUFU.EX2 R172, R103 ;  /* 0x0000006700ac7308 */ /* 0x0005e60000000800 */
[C---:B------:R-:W-:Y:S01]  /*1e6f0*/  HMMA.16816.F32.BF16 R64, R112.reuse, R118, R64 ;  /* 0x000000767040723c */ /* 0x040fe20000041840 */
[----:B----4-:R-:W4:Y:S03]  /*1e700*/  LDSM.16.MT88.4 R164, [R210+0x2c80] ;  /* 0x002c8000d2a4783b */ /* 0x010f260000004200 */
[----:B------:R-:W-:Y:S04]  /*1e710*/  F2FP.BF16.PACK_AB R162, R177, R180 ;  /* 0x000000b4b1a2723e */ /* 0x000fe800000010ff */
[-C--:B-1----:R-:W-:Y:S08]  /*1e720*/  HMMA.16816.F32.BF16 R68, R112, R124.reuse, R68 ;  /* 0x0000007c7044723c */ /* 0x082ff00000041844 */
[C---:B------:R-:W-:Y:S01]  /*1e730*/  HMMA.16816.F32.BF16 R72, R120.reuse, R124, R72 ;  /* 0x0000007c7848723c */ /* 0x040fe20000041848 */
[--C-:B--2---:R-:W-:Y:S07]  /*1e740*/  FFMA.FTZ R103, R184, c[0x0][0x2d0], -R102.reuse ;  /* 0x0000b400b8677a23 */ /* 0x104fee0000010866 */
[-C--:B------:R-:W-:Y:S01]  /*1e750*/  HMMA.16816.F32.BF16 R76, R120, R126.reuse, R76 ;  /* 0x0000007e784c723c */ /* 0x080fe2000004184c */
[----:B------:R1:W2:Y:S07]  /*1e760*/  MUFU.EX2 R107, R103 ;  /* 0x00000067006b7308 */ /* 0x0002ae0000000800 */
        /* <DEDUP_REMOVED lines=8> */
[----:B--2---:R-:W-:Y:S07]  /*1e7f0*/  F2FP.BF16.PACK_AB R161, R107, R172 ;  /* 0x000000ac6ba1723e */ /* 0x004fee00000010ff */
[----:B------:R-:W-:Y:S01]  /*1e800*/  HMMA.16816.F32.BF16 R96, R112, R130, R96 ;  /* 0x000000827060723c */ /* 0x000fe20000041860 */
[----:B------:R-:W1:Y:S07]  /*1e810*/  MUFU.EX2 R102, R102 ;  /* 0x0000006600667308 */ /* 0x000e6e0000000800 */
[-C--:B------:R-:W-:Y:S01]  /*1e820*/  HMMA.16816.F32.BF16 R112, R108, R132.reuse, R4 ;  /* 0x000000846c70723c */ /* 0x080fe20000041804 */
[----:B------:R-:W2:Y:S03]  /*1e830*/  LDSM.16.MT88.4 R4, [R210+0x3880] ;  /* 0x00388000d204783b */ /* 0x000ea60000004200 */
[----:B-1----:R-:W-:Y:S07]  /*1e840*/  F2FP.BF16.PACK_AB R163, R102, R103 ;  /* 0x0000006766a3723e */ /* 0x002fee00000010ff */
[C---:B------:R-:W-:Y:S07]  /*1e850*/  HMMA.16816.F32.BF16 R116, R160.reuse, R132, R8 ;  /* 0x00000084a074723c */ /* 0x040fee0000041808 */
        /* <DEDUP_REMOVED lines=17> */
[-C--:B------:R-:W-:Y:S01]  /*1e970*/  HMMA.16816.F32.BF16 R68, R108, R168.reuse, R68 ;  /* 0x000000a86c44723c */ /* 0x080fe20000041844 */
[----:B------:R-:W-:Y:S04]  /*1e980*/  FADD.FTZ R3, R233, R9 ;  /* 0x00000009e9037221 */ /* 0x000fe80000010000 */
[----:B------:R-:W-:Y:S03]  /*1e990*/  FADD.FTZ R10, R231, R3 ;  /* 0x00000003e70a7221 */ /* 0x000fe60000010000 */
[C---:B------:R-:W-:Y:S01]  /*1e9a0*/  HMMA.16816.F32.BF16 R72, R160.reuse, R168, R72 ;  /* 0x000000a8a048723c */ /* 0x040fe20000041848 */
[----:B---3--:R-:W-:Y:S03]  /*1e9b0*/  FFMA.FTZ R3, R0, R190, R179 ;  /* 0x000000be00037223 */ /* 0x008fe600000100b3 */
[----:B------:R-:W-:Y:S02]  /*1e9c0*/  FADD.FTZ R0, R234, R10 ;  /* 0x0000000aea007221 */ /* 0x000fe40000010000 */
[----:B------:R-:W-:Y:S02]  /*1e9d0*/  FADD.FTZ R3, R228, R3 ;  /* 0x00000003e4037221 */ /* 0x000fe40000010000 */
[-C--:B------:R-:W-:Y:S04]  /*1e9e0*/  HMMA.16816.F32.BF16 R76, R160, R170.reuse, R76 ;  /* 0x000000aaa04c723c */ /* 0x080fe8000004184c */
[----:B------:R-:W-:Y:S04]  /*1e9f0*/  FADD.FTZ R3, R229, R3 ;  /* 0x00000003e5037221 */ /* 0x000fe80000010000 */
[----:B------:R-:W-:Y:S01]  /*1ea00*/  FADD.FTZ R3, R230, R3 ;  /* 0x00000003e6037221 */ /* 0x000fe20000010000 */
[C---:B------:R-:W-:Y:S03]  /*1ea10*/  HMMA.16816.F32.BF16 R80, R108.reuse, R170, R80 ;  /* 0x000000aa6c50723c */ /* 0x040fe60000041850 */
[----:B------:R-:W-:Y:S02]  /*1ea20*/  FADD.FTZ R3, R176, R3 ;  /* 0x00000003b0037221 */ /* 0x000fe40000010000 */
[----:B------:R-:W-:Y:S02]  /*1ea30*/  FFMA.FTZ R100, R100, R188, R242 ;  /* 0x000000bc64647223 */ /* 0x000fe400000100f2 */
[----:B------:R-:W-:Y:S01]  /*1ea40*/  FADD.FTZ R3, R175, R3 ;  /* 0x00000003af037221 */ /* 0x000fe20000010000 */
[-C--:B--2---:R-:W-:Y:S01]  /*1ea50*/  HMMA.16816.F32.BF16 R84, R108, R4.reuse, R84 ;  /* 0x000000046c54723c */ /* 0x084fe20000041854 */
        /* <DEDUP_REMOVED lines=42> */
[----:B------:R2:W-:Y:S03]  /*1ed00*/  STL [R1+0x4], R3 ;  /* 0x0000040301007387 */ /* 0x0005e60000100800 */
[----:B------:R-:W-:Y:S01]  /*1ed10*/  FADD.FTZ R252, R182, R4 ;  /* 0x00000004b6fc7221 */ /* 0x000fe20000010000 */
[----:B------:R2:W-:Y:S01]  /*1ed20*/  STL [R1+0x8], R2 ;  /* 0x0000080201007387 */ /* 0x0005e20000100800 */
[----:B-1----:R-:W-:Y:S04]  /*1ed30*/  IADD3 R0, R223, -0x1, RZ ;  /* 0xffffffffdf007810 */ /* 0x002fe80007ffe0ff */
[----:B------:R-:W-:Y:S01]  /*1ed40*/  MOV R223, R0 ;  /* 0x0000000000df7202 */ /* 0x000fe20000000f00 */
[----:B------:R-:W-:-:S05]  /*1ed50*/  @P0 BRA `(.L_x_515) ;  /* 0xffffbcb000000947 */ /* 0x000fca000383ffff */
.L_x_497:
[----:B------:R-:W3:Y:S04]  /*1ed60*/  LDL.LU R0, [R1] ;  /* 0x0000000001007983 */ /* 0x000ee80000300800 */
[----:B------:R-:W4:Y:S04]  /*1ed70*/  LDL.LU R7, [R1+0x4] ;  /* 0x0000040001077983 */ /* 0x000f280000300800 */
[----:B--2---:R-:W2:Y:S01]  /*1ed80*/  LDL.LU R2, [R1+0x8] ;  /* 0x0000080001027983 */ /* 0x004ea20000300800 */
[----:B------:R-:W-:-:S02]  /*1ed90*/  MOV R50, 0xff800000 ;  /* 0xff80000000327802 */ /* 0x000fc40000000f00 */
[----:B------:R-:W-:Y:S01]  /*1eda0*/  MOV R51, 0xff800000 ;  /* 0xff80000000337802 */ /* 0x000fe20000000f00 */
[----:B------:R-:W5:Y:S01]  /*1edb0*/  SHFL.BFLY PT, R8, R252, 0x2, 0x1f ;  /* 0x0c401f00fc087f89 */ /* 0x000f6200000e0000 */
[----:B------:R-:W-:Y:S01]  /*1edc0*/  PLOP3.LUT P4, PT, PT, PT, PT, 0x8, 0x0 ;  /* 0x000000000000781c */ /* 0x000fe20003f8e170 */
[----:B-----5:R-:W-:-:S05]  /*1edd0*/  FADD.FTZ R8, R8, R252 ;  /* 0x000000fc08087221 */ /* 0x020fca0000010000 */
[----:B-1----:R-:W1:Y:S02]  /*1ede0*/  SHFL.BFLY PT, R3, R8, 0x1, 0x1f ;  /* 0x0c201f0008037f89 */ /* 0x002e6400000e0000 */
[----:B-1----:R-:W-:Y:S01]  /*1edf0*/  FADD.FTZ R8, R8, R3 ;  /* 0x0000000308087221 */ /* 0x002fe20000010000 */
[----:B------:R-:W-:-:S04]  /*1ee00*/  MOV R3, RZ ;  /* 0x000000ff00037202 */ /* 0x000fc80000000f00 */
[----:B------:R-:W-:-:S13]  /*1ee10*/  FSETP.NE.FTZ.AND P2, PT, R8, RZ, PT ;  /* 0x000000ff0800720b */ /* 0x000fda0003f55000 */
[----:B------:R-:W1:Y:S08]  /*1ee20*/  @P2 MUFU.RCP R3, R8 ;  /* 0x0000000800032308 */ /* 0x000e700000001000 */
[----:B------:R-:W5:Y:S01]  /*1ee30*/  @P2 MUFU.LG2 R8, R8 ;  /* 0x0000000800082308 */ /* 0x000f620000000c00 */
        /* <DEDUP_REMOVED lines=13> */
[C---:B------:R-:W-:Y:S01]  /*1ef10*/  FMUL.FTZ R27, R3.reuse, R55 ;  /* 0x00000037031b7220 */ /* 0x040fe20000410000 */
[----:B------:R-:W-:Y:S01]  /*1ef20*/  MOV R55, 0xff800000 ;  /* 0xff80000000377802 */ /* 0x000fe20000000f00 */
        /* <DEDUP_REMOVED lines=9> */
[----:B------:R-:W-:Y:S02]  /*1efc0*/  FMUL.FTZ R99, R3, R99 ;  /* 0x0000006303637220 */ /* 0x000fe40000410000 */
[----:B-----5:R-:W-:Y:S01]  /*1efd0*/  @P2 FMUL.FTZ R8, R8, 0.69314718246459960938 ;  /* 0x3f31721808082820 */ /* 0x020fe20000410000 */
[----:B---3--:R-:W1:Y:S04]  /*1efe0*/  SHFL.BFLY PT, R4, R0, 0x2, 0x1f ;  /* 0x0c401f0000047f89 */ /* 0x008e6800000e0000 */
[----:B----4-:R-:W3:Y:S04]  /*1eff0*/  SHFL.BFLY PT, R6, R7, 0x2, 0x1f ;  /* 0x0c401f0007067f89 */ /* 0x010ee800000e0000 */
[----:B--2---:R-:W2:Y:S01]  /*1f000*/  SHFL.BFLY PT, R5, R2, 0x2, 0x1f ;  /* 0x0c401f0002057f89 */ /* 0x004ea200000e0000 */
[----:B-1----:R-:W-:-:S02]  /*1f010*/  FADD.FTZ R4, R4, R0 ;  /* 0x0000000004047221 */ /* 0x002fc40000010000 */
[----:B---3--:R-:W-:-:S03]  /*1f020*/  FADD.FTZ R6, R6, R7 ;  /* 0x0000000706067221 */ /* 0x008fc60000010000 */
[----:B------:R-:W1:Y:S01]  /*1f030*/  SHFL.BFLY PT, R0, R4, 0x1, 0x1f ;  /* 0x0c201f0004007f89 */ /* 0x000e6200000e0000 */
[----:B--2---:R-:W-:-:S03]  /*1f040*/  FADD.FTZ R5, R5, R2 ;  /* 0x0000000205057221 */ /* 0x004fc60000010000 */
[----:B------:R-:W2:Y:S04]  /*1f050*/  SHFL.BFLY PT, R2, R6, 0x1, 0x1f ;  /* 0x0c201f0006027f89 */ /* 0x000ea800000e0000 */
[----:B------:R-:W3:Y:S01]  /*1f060*/  SHFL.BFLY PT, R7, R5, 0x1, 0x1f ;  /* 0x0c201f0005077f89 */ /* 0x000ee200000e0000 */
[----:B-1----:R-:W-:Y:S01]  /*1f070*/  FADD.FTZ R4, R4, R0 ;  /* 0x0000000004047221 */ /* 0x002fe20000010000 */
[----:B------:R-:W-:-:S04]  /*1f080*/  MOV R0, RZ ;  /* 0x000000ff00007202 */ /* 0x000fc80000000f00 */
[----:B------:R-:W-:Y:S01]  /*1f090*/  FSETP.NE.FTZ.AND P3, PT, R4, RZ, PT ;  /* 0x000000ff0400720b */ /* 0x000fe20003f75000 */
[----:B--2---:R-:W-:Y:S01]  /*1f0a0*/  FADD.FTZ R6, R6, R2 ;  /* 0x0000000206067221 */ /* 0x004fe20000010000 */
[----:B------:R-:W-:Y:S01]  /*1f0b0*/  MOV R2, RZ ;  /* 0x000000ff00027202 */ /* 0x000fe20000000f00 */
[----:B---3--:R-:W-:-:S03]  /*1f0c0*/  FADD.FTZ R5, R7, R5 ;  /* 0x0000000507057221 */ /* 0x008fc60000010000 */
[----:B------:R-:W-:Y:S02]  /*1f0d0*/  FSETP.NE.FTZ.AND P1, PT, R6, RZ, PT ;  /* 0x000000ff0600720b */ /* 0x000fe40003f35000 */
[----:B------:R-:W-:-:S05]  /*1f0e0*/  FSETP.NE.FTZ.AND P0, PT, R5, RZ, PT ;  /* 0x000000ff0500720b */ /* 0x000fca0003f15000 */
[----:B------:R-:W1:Y:S01]  /*1f0f0*/  @P3 MUFU.RCP R0, R4 ;  /* 0x0000000400003308 */ /* 0x000e620000001000 */
[----:B------:R-:W-:-:S05]  /*1f100*/  @P3 MOV R3, 0x3f317218 ;  /* 0x3f31721800033802 */ /* 0x000fca0000000f00 */
[----:B------:R-:W-:Y:S02]  /*1f110*/  @P3 FMUL.FTZ R9, R3, c[0x0][0x2d0] ;  /* 0x0000b40003093a20 */ /* 0x000fe40000410000 */
[----:B------:R-:W2:Y:S01]  /*1f120*/  @P1 MUFU.RCP R2, R6 ;  /* 0x0000000600021308 */ /* 0x000ea20000001000 */
[----:B------:R-:W-:Y:S01]  /*1f130*/  @P0 MOV R7, 0x3f317218 ;  /* 0x3f31721800070802 */ /* 0x000fe20000000f00 */
[----:B-1----:R-:W-:-:S06]  /*1f140*/  FMUL.FTZ R112, R0, R112 ;  /* 0x0000007000707220 */ /* 0x002fcc0000410000 */
[----:B------:R-:W-:Y:S01]  /*1f150*/  @P3 MUFU.LG2 R10, R4 ;  /* 0x00000004000a3308 */ /* 0x000fe20000000c00 */
        /* <DEDUP_REMOVED lines=13> */
[C---:B------:R-:W-:Y:S01]  /*1f230*/  FMUL.FTZ R28, R0.reuse, R53 ;  /* 0x00000035001c7220 */ /* 0x040fe20000410000 */
[----:B------:R-:W-:Y:S01]  /*1f240*/  MOV R53, 0xff800000 ;  /* 0xff80000000357802 */ /* 0x000fe20000000f00 */
        /* <DEDUP_REMOVED lines=10> */
[----:B------:R-:W-:Y:S01]  /*1f2f0*/  MOV R0, RZ ;  /* 0x000000ff00007202 */ /* 0x000fe20000000f00 */
[----:B--2---:R-:W-:-:S02]  /*1f300*/  FMUL.FTZ R47, R2, R116 ;  /* 0x00000074022f7220 */ /* 0x004fc40000410000 */
[C---:B------:R-:W-:Y:S02]  /*1f310*/  FMUL.FTZ R117, R2.reuse, R117 ;  /* 0x0000007502757220 */ /* 0x040fe40000410000 */
[C---:B------:R-:W-:Y:S01]  /*1f320*/  FMUL.FTZ R120, R2.reuse, R120 ;  /* 0x0000007802787220 */ /* 0x040fe20000410000 */
[----:B------:R-:W1:Y:S01]  /*1f330*/  @P0 MUFU.RCP R0, R5 ;  /* 0x0000000500000308 */ /* 0x000e620000001000 */
[C---:B------:R-:W-:Y:S02]  /*1f340*/  FMUL.FTZ R46, R2.reuse, R121 ;  /* 0x00000079022e7220 */ /* 0x040fe40000410000 */
[C---:B------:R-:W-:Y:S02]  /*1f350*/  FMUL.FTZ R132, R2.reuse, R132 ;  /* 0x0000008402847220 */ /* 0x040fe40000410000 */
[C---:B------:R-:W-:Y:S02]  /*1f360*/  FMUL.FTZ R39, R2.reuse, R133 ;  /* 0x0000008502277220 */ /* 0x040fe40000410000 */
[C---:B------:R-:W-:Y:S01]  /*1f370*/  FMUL.FTZ R136, R2.reuse, R136 ;  /* 0x0000008802887220 */ /* 0x040fe20000410000 */
[----:B------:R-:W2:Y:S01]  /*1f380*/  @P0 MUFU.LG2 R5, R5 ;  /* 0x0000000500050308 */ /* 0x000ea20000000c00 */
        /* <DEDUP_REMOVED lines=44> */
[----:B------:R-:W-:-:S02]  /*1f650*/  @P3 FMUL.FTZ R10, R10, 0.69314718246459960938 ;  /* 0x3f3172180a0a3820 */ /* 0x000fc40000410000 */
[----:B------:R-:W-:Y:S02]  /*1f660*/  @P1 FMUL.FTZ R2, R0, c[0x0][0x2d0] ;  /* 0x0000b40000021a20 */ /* 0x000fe40000410000 */
[----:B------:R-:W-:Y:S02]  /*1f670*/  @P1 FMUL.FTZ R6, R6, 0.69314718246459960938 ;  /* 0x3f31721806061820 */ /* 0x000fe40000410000 */
[----:B--2---:R-:W-:Y:S02]  /*1f680*/  @P0 FMUL.FTZ R3, R5, 0.69314718246459960938 ;  /* 0x3f31721805030820 */ /* 0x004fe40000410000 */
[----:B------:R-:W-:Y:S02]  /*1f690*/  @P0 FMUL.FTZ R0, R7, c[0x0][0x2d0] ;  /* 0x0000b40007000a20 */ /* 0x000fe40000410000 */
[----:B------:R-:W-:Y:S02]  /*1f6a0*/  @P3 FFMA.FTZ R50, R9, R106, R10 ;  /* 0x0000006a09323223 */ /* 0x000fe4000001000a */
[----:B------:R-:W-:-:S02]  /*1f6b0*/  @P2 FFMA.FTZ R51, R4, R105, R8 ;  /* 0x0000006904332223 */ /* 0x000fc40000010008 */
[----:B------:R-:W-:Y:S02]  /*1f6c0*/  @P1 FFMA.FTZ R53, R2, R104, R6 ;  /* 0x0000006802351223 */ /* 0x000fe40000010006 */
[----:B------:R-:W-:Y:S02]  /*1f6d0*/  @P0 FFMA.FTZ R55, R0, R100, R3 ;  /* 0x0000006400370223 */ /* 0x000fe40000010003 */
.L_x_399:
        /* <DEDUP_REMOVED lines=151> */
.L_x_517:
[----:B-1----:R-:W-:Y:S01]  /*20050*/  LOP3.LUT R4, R48, 0xffffffe0, RZ, 0xc0, !PT ;  /* 0xffffffe030047812 */ /* 0x002fe200078ec0ff */
[----:B------:R-:W1:Y:S01]  /*20060*/  S2R R10, SR_CTAID.Y ;  /* 0x00000000000a7919 */ /* 0x000e620000002600 */
[----:B------:R-:W-:Y:S01]  /*20070*/  SHF.R.S32.HI R5, RZ, 0x1f, R49 ;  /* 0x0000001fff057819 */ /* 0x000fe20000011431 */
[----:B------:R-:W-:Y:S01]  /*20080*/  IMAD.MOV.U32 R9, RZ, RZ, c[0x0][0x4e8] ;  /* 0x00013a00ff097624 */ /* 0x000fe200078e00ff */
[----:B------:R-:W-:Y:S01]  /*20090*/  LEA.HI R0, R29, R29, RZ, 0x1 ;  /* 0x0000001d1d007211 */ /* 0x000fe200078f08ff */
[----:B------:R-:W-:Y:S01]  /*200a0*/  IMAD.IADD R8, R57, 0x1, -R4 ;  /* 0x0000000139087824 */ /* 0x000fe200078e0a04 */
[----:B------:R-:W2:Y:S01]  /*200b0*/  S2R R14, SR_CTAID.Y ;  /* 0x00000000000e7919 */ /* 0x000ea20000002600 */
[----:B------:R-:W-:Y:S01]  /*200c0*/  LEA.HI R4, R5, R49, RZ, 0x2 ;  /* 0x0000003105047211 */ /* 0x000fe200078f10ff */
[----:B------:R-:W-:Y:S01]  /*200d0*/  IMAD R12, R29, 0x20, R52 ;  /* 0x000000201d0c7824 */ /* 0x000fe200078e0234 */
[C---:B------:R-:W-:Y:S01]  /*200e0*/  LOP3.LUT R5, R0.reuse, 0x1ffffffe, RZ, 0xc0, !PT ;  /* 0x1ffffffe00057812 */ /* 0x040fe200078ec0ff */
[----:B------:R-:W3:Y:S01]  /*200f0*/  S2R R21, SR_CTAID.X ;  /* 0x0000000000157919 */ /* 0x000ee20000002500 */
[----:B------:R-:W-:Y:S01]  /*20100*/  SHF.R.S32.HI R7, RZ, 0x1f, R8 ;  /* 0x0000001fff077819 */ /* 0x000fe20000011408 */
[----:B------:R-:W-:Y:S01]  /*20110*/  IMAD.SHL.U32 R0, R0, 0x20, RZ ;  /* 0x0000002000007824 */ /* 0x000fe200078e00ff */
[----:B------:R-:W-:Y:S01]  /*20120*/  LOP3.LUT R4, R4, 0xffffffc, RZ, 0xc0, !PT ;  /* 0x0ffffffc04047812 */ /* 0x000fe200078ec0ff */
[----:B-----5:R-:W-:Y:S01]  /*20130*/  IMAD R24, R24, c[0x0][0x4e8], RZ ;  /* 0x00013a0018187a24 */ /* 0x020fe200078e02ff */
[----:B------:R-:W-:Y:S01]  /*20140*/  LEA.HI R7, R7, R8, RZ, 0x2 ;  /* 0x0000000807077211 */ /* 0x000fe200078f10ff */
[----:B------:R-:W-:Y:S01]  /*20150*/  BSSY B0, `(.L_x_518) ;  /* 0x0000087000007945 */ /* 0x000fe20003800000 */
[----:B------:R-:W-:-:S02]  /*20160*/  IADD3 R6, R29, -R5, RZ ;  /* 0x800000051d067210 */ /* 0x000fc40007ffe0ff */
[----:B------:R-:W-:Y:S01]  /*20170*/  LOP3.LUT R5, R0, 0xffffffc0, RZ, 0xc0, !PT ;  /* 0xffffffc000057812 */ /* 0x000fe200078ec0ff */
[----:B------:R-:W-:Y:S01]  /*20180*/  IMAD.IADD R0, R49, 0x1, -R4 ;  /* 0x0000000131007824 */ /* 0x000fe200078e0a04 */
[----:B------:R-:W-:Y:S02]  /*20190*/  SHF.R.S32.HI R4, RZ, 0x2, R7 ;  /* 0x00000002ff047819 */ /* 0x000fe40000011407 */
[----:B------:R-:W-:Y:S01]  /*201a0*/  ISETP.NE.AND P2, PT, R9, 0x1, PT ;  /* 0x000000010900780c */ /* 0x000fe20003f45270 */
[----:B------:R-:W-:Y:S01]  /*201b0*/  IMAD R6, R6, 0x8, R5 ;  /* 0x0000000806067824 */ /* 0x000fe200078e0205 */
[----:B------:R-:W-:Y:S01]  /*201c0*/  LEA R16, R0, R4, 0x4 ;  /* 0x0000000400107211 */ /* 0x000fe200078e20ff */
[----:B------:R-:W-:Y:S01]  /*201d0*/  IMAD R0, R3, c[0x0][0x3a0], RZ ;  /* 0x0000e80003007a24 */ /* 0x000fe200078e02ff */
[----:B-1----:R-:W-:Y:S02]  /*201e0*/  SHF.R.S32.HI R11, RZ, 0x1f, R10 ;  /* 0x0000001fff0b7819 */ /* 0x002fe4000001140a */
[----:B------:R-:W-:Y:S01]  /*201f0*/  LEA.HI R10, R52, R52, RZ, 0x1 ;  /* 0x00000034340a7211 */ /* 0x000fe200078f08ff */
[----:B------:R-:W-:Y:S01]  /*20200*/  IMAD.IADD R6, R16, 0x1, R6 ;  /* 0x0000000110067824 */ /* 0x000fe200078e0206 */
[----:B------:R-:W-:Y:S01]  /*20210*/  LOP3.LUT P0, RZ, R8, 0x3, RZ, 0xc0, !PT ;  /* 0x0000000308ff7812 */ /* 0x000fe2000780c0ff */
[----:B--2---:R-:W-:Y:S01]  /*20220*/  IMAD.WIDE.U32 R4, R14, c[0x0][0x490], R2 ;  /* 0x000124000e047a25 */ /* 0x004fe200078e0002 */
[----:B------:R-:W-:-:S02]  /*20230*/  LOP3.LUT R10, R10, 0x3fffffe, RZ, 0xc0, !PT ;  /* 0x03fffffe0a0a7812 */ /* 0x000fc400078ec0ff */
[----:B------:R-:W-:Y:S01]  /*20240*/  LEA.HI R13, R61, R57, RZ, 0x3 ;  /* 0x000000393d0d7211 */ /* 0x000fe200078f18ff */
[C---:B------:R-:W-:Y:S02]  /*20250*/  IMAD R7, R2.reuse, c[0x0][0x3a4], R0 ;  /* 0x0000e90002077a24 */ /* 0x040fe400078e0200 */
[----:B------:R-:W-:-:S04]  /*20260*/  IMAD.WIDE.U32 R2, R2, c[0x0][0x3a0], RZ ;  /* 0x0000e80002027a25 */ /* 0x000fc800078e00ff */
[----:B---3--:R-:W-:Y:S02]  /*20270*/  IMAD R0, R21, 0x80, R6 ;  /* 0x0000008015007824 */ /* 0x008fe400078e0206 */
[----:B------:R-:W-:Y:S02]  /*20280*/  IMAD R9, R11, c[0x0][0x490], RZ ;  /* 0x000124000b097a24 */ /* 0x000fe400078e02ff */
[----:B------:R-:W-:Y:S01]  /*20290*/  IMAD.IADD R3, R3, 0x1, R7 ;  /* 0x0000000103037824 */ /* 0x000fe200078e0207 */
[----:B------:R-:W-:Y:S01]  /*202a0*/  MOV R6, R0 ;  /* 0x0000000000067202 */ /* 0x000fe20000000f00 */
[----:B------:R-:W-:-:S04]  /*202b0*/  @P2 IMAD.HI.U32 R8, R0, c[0x0][0x4ec], RZ ;  /* 0x00013b0000082a27 */ /* 0x000fc800078e00ff */
[----:B------:R-:W-:Y:S01]  /*202c0*/  IMAD.IADD R7, R52, 0x1, -R10 ;  /* 0x0000000134077824 */ /* 0x000fe200078e0a0a */
[----:B------:R-:W-:Y:S01]  /*202d0*/  @P2 SHF.R.U32.HI R6, RZ, c[0x0][0x4f0], R8 ;  /* 0x00013c00ff062a19 */ /* 0x000fe20000011608 */
[C---:B------:R-:W-:Y:S02]  /*202e0*/  IMAD R9, R14.reuse, c[0x0][0x494], R9 ;  /* 0x000125000e097a24 */ /* 0x040fe400078e0209 */
[----:B------:R-:W-:Y:S01]  /*202f0*/  IMAD R20, R49, 0x8, R7 ;  /* 0x0000000831147824 */ /* 0x000fe200078e0207 */
[----:B------:R-:W-:Y:S01]  /*20300*/  SHF.R.S32.HI R7, RZ, 0x1f, R63 ;  /* 0x0000001fff077819 */ /* 0x000fe2000001143f */
[----:B------:R-:W-:Y:S01]  /*20310*/  IMAD R11, R11, c[0x0][0x3e8], RZ ;  /* 0x0000fa000b0b7a24 */ /* 0x000fe200078e02ff */
[----:B------:R-:W-:Y:S01]  /*20320*/  IADD3 R5, R5, R9, RZ ;  /* 0x0000000905057210 */ /* 0x000fe20007ffe0ff */
[----:B------:R-:W-:Y:S01]  /*20330*/  IMAD.WIDE.U32 R2, R14, c[0x0][0x3e8], R2 ;  /* 0x0000fa000e027a25 */ /* 0x000fe200078e0002 */
[----:B------:R-:W-:Y:S02]  /*20340*/  IADD3 R8, -R6, RZ, RZ ;  /* 0x000000ff06087210 */ /* 0x000fe40007ffe1ff */
[----:B------:R-:W-:Y:S01]  /*20350*/  SEL R9, R63, RZ, !P1 ;  /* 0x000000ff3f097207 */ /* 0x000fe20004800000 */
[----:B------:R-:W-:Y:S01]  /*20360*/  IMAD R12, R21, 0x80, R12 ;  /* 0x00000080150c7824 */ /* 0x000fe200078e020c */
[----:B------:R-:W-:Y:S01]  /*20370*/  SEL R10, R7, RZ, !P1 ;  /* 0x000000ff070a7207 */ /* 0x000fe20004800000 */
[----:B------:R-:W-:-:S02]  /*20380*/  IMAD R7, R14, c[0x0][0x3ec], R11 ;  /* 0x0000fb000e077a24 */ /* 0x000fc400078e020b */
        /* <DEDUP_REMOVED lines=99> */
.L_x_519:
[----:B---3--:R-:W-:Y:S05]  /*209c0*/  BSYNC B0 ;  /* 0x0000000000007941 */ /* 0x008fea0003800000 */
.L_x_518:
        /* <DEDUP_REMOVED lines=23> */
.L_x_521:
[----:B------:R-:W-:Y:S05]  /*20b40*/  BSYNC B0 ;  /* 0x0000000000007941 */ /* 0x000fea0003800000 */
.L_x_520:
        /* <DEDUP_REMOVED lines=23> */
.L_x_523:
[----:B------:R-:W-:Y:S05]  /*20cc0*/  BSYNC B0 ;  /* 0x0000000000007941 */ /* 0x000fea0003800000 */
.L_x_522:
        /* <DEDUP_REMOVED lines=24> */
.L_x_516:
        /* <DEDUP_REMOVED lines=19> */
.L_x_524:
[----:B-1----:R-:W1:Y:S01]  /*20f80*/  S2R R11, SR_TID.X ;  /* 0x00000000000b7919 */ /* 0x002e620000002100 */
[----:B------:R-:W-:Y:S01]  /*20f90*/  SHF.R.S32.HI R0, RZ, 0x1f, R8 ;  /* 0x0000001fff007819 */ /* 0x000fe20000011408 */
[----:B------:R-:W-:Y:S01]  /*20fa0*/  BSSY B0, `(.L_x_525) ;  /* 0x0000029000007945 */ /* 0x000fe20003800000 */
[----:B------:R-:W-:Y:S01]  /*20fb0*/  SEL R9, R8, RZ, !P0 ;  /* 0x000000ff08097207 */ /* 0x000fe20004000000 */
[----:B------:R-:W2:Y:S01]  /*20fc0*/  S2R R2, SR_CTAID.Y ;  /* 0x0000000000027919 */ /* 0x000ea20000002600 */
[----:B------:R-:W-:-:S03]  /*20fd0*/  SEL R10, R0, RZ, !P0 ;  /* 0x000000ff000a7207 */ /* 0x000fc60004000000 */
[----:B------:R-:W3:Y:S01]  /*20fe0*/  S2R R12, SR_CTAID.Y ;  /* 0x00000000000c7919 */ /* 0x000ee20000002600 */
[----:B-1----:R-:W-:Y:S02]  /*20ff0*/  ISETP.GT.AND P1, PT, R11, 0x7f, PT ;  /* 0x0000007f0b00780c */ /* 0x002fe40003f24270 */
[----:B--2---:R-:W-:-:S11]  /*21000*/  SHF.R.S32.HI R14, RZ, 0x1f, R2 ;  /* 0x0000001fff0e7819 */ /* 0x004fd60000011402 */
[----:B------:R-:W-:Y:S05]  /*21010*/  @P1 BRA `(.L_x_526) ;  /* 0x0000021000001947 */ /* 0x000fea0003800000 */
[----:B---3--:R-:W1:Y:S01]  /*21020*/  S2R R8, SR_CTAID.X ;  /* 0x0000000000087919 */ /* 0x008e620000002500 */
        /* <DEDUP_REMOVED lines=32> */
.L_x_526:
[----:B---3--:R-:W-:Y:S05]  /*21230*/  BSYNC B0 ;  /* 0x0000000000007941 */ /* 0x008fea0003800000 */
.L_x_525:
        /* <DEDUP_REMOVED lines=64> */
.L_x_528:
[----:B------:R-:W-:Y:S05]  /*21640*/  BSYNC B0 ;  /* 0x0000000000007941 */ /* 0x000fea0003800000 */
.L_x_527:
        /* <DEDUP_REMOVED lines=21> */
.L_x_530:
[----:B------:R-:W-:Y:S05]  /*217a0*/  BSYNC B0 ;  /* 0x0000000000007941 */ /* 0x000fea0003800000 */
.L_x_529:
        /* <DEDUP_REMOVED lines=21> */
.L_x_532:
[----:B------:R-:W-:Y:S05]  /*21900*/  BSYNC B0 ;  /* 0x0000000000007941 */ /* 0x000fea0003800000 */
.L_x_531:
        /* <DEDUP_REMOVED lines=22> */
.L_x_533:
        /* <DEDUP_REMOVED lines=9> */
.L_x_759:


//--------------------- .text._ZN7cutlass13device_kernelIN5flash19enable_sm80_to_sm89INS1_16FlashAttnFwdSm80INS1_25CollectiveMainloopFwdSm80ILi4ELi1ELb0EN4cute5tupleIJNS5_1CILi128EEENS7_ILi64EEENS7_ILi96EEEEEELi96ENS_10bfloat16_tEfNS_4arch4Sm80ELb1ELb0ELb1ELb0ELb0ELb0ELb1ELb0EEENS1_21CollectiveEpilogueFwdINS6_IJS8_SA_S9_EEENS6_IJNS7_ILi1EEESI_SI_EEESC_SE_Li128ELb0ELb1ELb0ELb0EEENS1_30DynamicPersistentTileSchedulerILi128ELi128ELb0ELb1ELb0EEEEEEEEEvNT_6ParamsE --------------------------
	.section	.text._ZN7cutlass13device_kernelIN5flash19enable_sm80_to_sm89INS1_16FlashAttnFwdSm80INS1_25CollectiveMainloopFwdSm80ILi4ELi1ELb0EN4cute5tupleIJNS5_1CILi128EEENS7_ILi64EEENS7_ILi96EEEEEELi96ENS_10bfloat16_tEfNS_4arch4Sm80ELb1ELb0ELb1ELb0ELb0ELb0ELb1ELb0EEENS1_21CollectiveEpilogueFwdINS6_IJS8_SA_S9_EEENS6_IJNS7_ILi1EEESI_SI_EEESC_SE_Li128ELb0ELb1ELb0ELb0EEENS1_30DynamicPersistentTileSchedulerILi128ELi128ELb0ELb1ELb0EEEEEEEEEvNT_6ParamsE,"ax",@progbits
	.sectioninfo	@"SHI_REGISTERS=255"
	.align	128
.text._ZN7cutlass13device_kernelIN5flash19enable_sm80_to_sm89INS1_16FlashAttnFwdSm80INS1_25CollectiveMainloopFwdSm80ILi4ELi1ELb0EN4cute5tupleIJNS5_1CILi128EEENS7_ILi64EEENS7_ILi96EEEEEELi96ENS_10bfloat16_tEfNS_4arch4Sm80ELb1ELb0ELb1ELb0ELb0ELb0ELb1ELb0EEENS1_21CollectiveEpilogueFwdINS6_IJS8_SA_S9_EEENS6_IJNS7_ILi1EEESI_SI_EEESC_SE_Li128ELb0ELb1ELb0ELb0EEENS1_30DynamicPersistentTileSchedulerILi128ELi128ELb0ELb1ELb0EEEEEEEEEvNT_6ParamsE:
        .type           _ZN7cutlass13device_kernelIN5flash19enable_sm80_to_sm89INS1_16FlashAttnFwdSm80INS1_25CollectiveMainloopFwdSm80ILi4ELi1ELb0EN4cute5tupleIJNS5_1CILi128EEENS7_ILi64EEENS7_ILi96EEEEEELi96ENS_10bfloat16_tEfNS_4arch4Sm80ELb1ELb0ELb1ELb0ELb0ELb0ELb1ELb0EEENS1_21CollectiveEpilogueFwdINS6_IJS8_SA_S9_EEENS6_IJNS7_ILi1EEESI_SI_EEESC_SE_Li128ELb0ELb1ELb0ELb0EEENS1_30DynamicPersistentTileSchedulerILi128ELi128ELb0ELb1ELb0EEEEEEEEEvNT_6ParamsE,@function
        .size           _ZN7cutlass13device_kernelIN5flash19enable_sm80_to_sm89INS1_16FlashAttnFwdSm80INS1_25CollectiveMainloopFwdSm80ILi4ELi1ELb0EN4cute5tupleIJNS5_1CILi128EEENS7_ILi64EEENS7_ILi96EEEEEELi96ENS_10bfloat16_tEfNS_4arch4Sm80ELb1ELb0ELb1ELb0ELb0ELb0ELb1ELb0EEENS1_21CollectiveEpilogueFwdINS6_IJS8_SA_S9_EEENS6_IJNS7_ILi1EEESI_SI_EEESC_SE_Li128ELb0ELb1ELb0ELb0EEENS1_30DynamicPersistentTileSchedulerILi128ELi128ELb0ELb1ELb0EEEEEEEEEvNT_6ParamsE,(.L_x_760 - _ZN7cutlass13device_kernelIN5flash19enable_sm80_to_sm89INS1_16FlashAttnFwdSm80INS1_25CollectiveMainloopFwdSm80ILi4ELi1ELb0EN4cute5tupleIJNS5_1CILi128EEENS7_ILi64EEENS7_ILi96EEEEEELi96ENS_10bfloat16_tEfNS_4arch4Sm80ELb1ELb0ELb1ELb0ELb0ELb0ELb1ELb0EEENS1_21CollectiveEpilogueFwdINS6_IJS8_SA_S9_EEENS6_IJNS7_ILi1EEESI_SI_EEESC_SE_Li128ELb0ELb1ELb0ELb0EEENS1_30DynamicPersistentTileSchedulerILi128ELi128ELb0ELb1ELb0EEEEEEEEEvNT_6ParamsE)
        .other          _ZN7cutlass13device_kernelIN5flash19enable_sm80_to_sm89INS1_16FlashAttnFwdSm80INS1_25CollectiveMainloopFwdSm80ILi4ELi1ELb0EN4cute5tupleIJNS5_1CILi128EEENS7_ILi64EEENS7_ILi96EEEEEELi96ENS_10bfloat16_tEfNS_4arch4Sm80ELb1ELb0ELb1ELb0ELb0ELb0ELb1ELb0EEENS1_21CollectiveEpilogueFwdINS6_IJS8_SA_S9_EEENS6_IJNS7_ILi1EEESI_SI_EEESC_SE_Li128ELb0ELb1ELb0ELb0EEENS1_30DynamicPersistentTileSchedulerILi128ELi128ELb0ELb1ELb0EEEEEEEEEvNT_6ParamsE,@"STO_CUDA_ENTRY STV_DEFAULT"
_ZN7cutlass13device_kernelIN5flash19enable_sm80_to_sm89INS1_16FlashAttnFwdSm80INS1_25CollectiveMainloopFwdSm80ILi4ELi1ELb0EN4cute5tupleIJNS5_1CILi128EEENS7_ILi64EEENS7_ILi96EEEEEELi96ENS_10bfloat16_tEfNS_4arch4Sm80ELb1ELb0ELb1ELb0ELb0ELb0ELb1ELb0EEENS1_21CollectiveEpilogueFwdINS6_IJS8_SA_S9_EEENS6_IJNS7_ILi1EEESI_SI_EEESC_SE_Li128ELb0ELb1ELb0ELb0EEENS1_30DynamicPersistentTileSchedulerILi128ELi128ELb0ELb1ELb0EEEEEEEEEvNT_6ParamsE:
[----:B------:R-:W-:-:S03]  /*0000*/  MOV R1, c[0x0][0x28] ;  /* 0x00000a0000017a02 */ /* 0x000fc60000000f00 */
[----:B------:R-:W1:Y:S01]  /*0010*/  S2R R18, SR_TID.X ;  /* 0x0000000000127919 */ /* 0x000e620000002100 */
[----:B------:R-:W-:-:S03]  /*0020*/  IADD3 R1, R1, -0x88, RZ ;  /* 0xffffff7801017810 */ /* 0x000fc60007ffe0ff */
[----:B------:R-:W2:Y:S01]  /*0030*/  S2R R17, SR_CTAID.X ;  /* 0x0000000000117919 */ /* 0x000ea20000002500 */
[----:B-1----:R-:W-:-:S05]  /*0040*/  SHF.R.U32.HI R2, RZ, 0x5, R18 ;  /* 0x00000005ff027819 */ /* 0x002fca0000011612 */
[----:B------:R-:W1:Y:S02]  /*0050*/  SHFL.IDX PT, R0, R2, RZ, 0x1f ;  /* 0x00001fff02007589 */ /* 0x000e6400000e0000 */
[----:B-1----:R-:W-:Y:S02]  /*0060*/  ISETP.GE.AND P0, PT, R0, 0x1, PT ;  /* 0x000000010000780c */ /* 0x002fe40003f06270 */
[----:B------:R1:W-:Y:S11]  /*0070*/  STL [R1+0x7c], R0 ;  /* 0x00007c0001007387 */ /* 0x0003f60000100800 */
[----:B------:R-:W-:Y:S06]  /*0080*/  @P0 BAR.ARV 0x4, 0x80 ;  /* 0x0102000000000b1d */ /* 0x000fec0000002000 */
[----:B--2---:R-:W-:-:S13]  /*0090*/  ISETP.GE.AND P0, PT, R17, c[0x0][0x538], PT ;  /* 0x00014e0011007a0c */ /* 0x004fda0003f06270 */
[----:B------:R-:W-:Y:S05]  /*00a0*/  @P0 EXIT ;  /* 0x000000000000094d */ /* 0x000fea0003800000 */
[----:B-1----:R-:W-:Y:S01]  /*00b0*/  SHF.R.S32.HI R6, RZ, 0x1f, R18 ;  /* 0x0000001fff067819 */ /* 0x002fe20000011412 */
[----:B------:R-:W-:Y:S01]  /*00c0*/  IMAD.MOV.U32 R206, RZ, RZ, 0x20 ;  /* 0x00000020ffce7424 */ /* 0x000fe200078e00ff */
[----:B------:R-:W-:Y:S02]  /*00d0*/  ULDC.64 UR6, c[0x0][0x118] ;  /* 0x0000460000067ab9 */ /* 0x000fe40000000a00 */
[CC--:B------:R-:W-:Y:S02]  /*00e0*/  LEA.HI R16, R6.reuse, R18.reuse, RZ, 0x3 ;  /* 0x0000001206107211 */ /* 0x0c0fe400078f18ff */
[----:B------:R-:W-:Y:S02]  /*00f0*/  LEA.HI R5, R6, R18, RZ, 0x4 ;  /* 0x0000001206057211 */ /* 0x000fe400078f20ff */
[----:B------:R-:W-:Y:S02]  /*0100*/  LOP3.LUT R0, R16, 0xfffffff8, RZ, 0xc0, !PT ;  /* 0xfffffff810007812 */ /* 0x000fe400078ec0ff */
[----:B------:R-:W-:-:S02]  /*0110*/  SHF.R.S32.HI R4, RZ, 0x4, R5 ;  /* 0x00000004ff047819 */ /* 0x000fc40000011405 */
[----:B------:R-:W-:Y:S01]  /*0120*/  LEA.HI R10, R6, R18, RZ, 0x2 ;  /* 0x00000012060a7211 */ /* 0x000fe200078f10ff */
[----:B------:R-:W-:Y:S01]  /*0130*/  IMAD.IADD R0, R18, 0x1, -R0 ;  /* 0x0000000112007824 */ /* 0x000fe200078e0a00 */
[----:B------:R-:W-:Y:S02]  /*0140*/  LEA.HI R3, R5, R4, RZ, 0x1 ;  /* 0x0000000405037211 */ /* 0x000fe400078f08ff */
[----:B------:R-:W-:Y:S02]  /*0150*/  SHF.R.S32.HI R24, RZ, 0x2, R10 ;  /* 0x00000002ff187819 */ /* 0x000fe4000001140a */
[----:B------:R-:W-:Y:S02]  /*0160*/  LEA.HI R11, R0, R0, RZ, 0x1 ;  /* 0x00000000000b7211 */ /* 0x000fe400078f08ff */
[----:B------:R-:W-:Y:S02]  /*0170*/  LOP3.LUT R3, R3, 0xfffffffe, RZ, 0xc0, !PT ;  /* 0xfffffffe03037812 */ /* 0x000fe400078ec0ff */
[----:B------:R-:W-:-:S02]  /*0180*/  LOP3.LUT R2, R11, 0x3fffffe, RZ, 0xc0, !PT ;  /* 0x03fffffe0b027812 */ /* 0x000fc400078ec0ff */
[----:B------:R-:W-:Y:S01]  /*0190*/  LEA.HI R13, R6, R18, RZ, 0x5 ;  /* 0x00000012060d7211 */ /* 0x000fe200078f28ff */
[----:B------:R-:W-:Y:S01]  /*01a0*/  IMAD.IADD R14, R4, 0x1, -R3 ;  /* 0x00000001040e7824 */ /* 0x000fe200078e0a03 */
[----:B------:R-:W-:Y:S01]  /*01b0*/  LOP3.LUT R3, R5, 0xfffffff0, RZ, 0xc0, !PT ;  /* 0xfffffff005037812 */ /* 0x000fe200078ec0ff */
[----:B------:R-:W-:Y:S01]  /*01c0*/  IMAD.IADD R204, R0, 0x1, -R2 ;  /* 0x0000000100cc7824 */ /* 0x000fe200078e0a02 */
[----:B------:R-:W-:Y:S02]  /*01d0*/  SHF.R.S32.HI R0, RZ, 0x3, R16 ;  /* 0x00000003ff007819 */ /* 0x000fe40000011410 */
[----:B------:R-:W-:Y:S01]  /*01e0*/  LOP3.LUT R2, R10, 0xfffffffc, RZ, 0xc0, !PT ;  /* 0xfffffffc0a027812 */ /* 0x000fe200078ec0ff */
[----:B------:R-:W-:Y:S01]  /*01f0*/  IMAD R204, R14, 0x8, R204 ;  /* 0x000000080ecc7824 */ /* 0x000fe200078e02cc */
[----:B------:R-:W-:Y:S01]  /*0200*/  LEA.HI R4, R10, R24, RZ, 0x1 ;  /* 0x000000180a047211 */ /* 0x000fe200078f08ff */
[----:B------:R-:W-:Y:S01]  /*0210*/  IMAD.SHL.U32 R0, R0, 0x40, RZ ;  /* 0x0000004000007824 */ /* 0x000fe200078e00ff */
[----:B------:R-:W-:Y:S01]  /*0220*/  SHF.R.S32.HI R207, RZ, 0x5, R13 ;  /* 0x00000005ffcf7819 */ /* 0x000fe2000001140d */
[----:B------:R-:W-:Y:S01]  /*0230*/  IMAD.IADD R9, R18, 0x1, -R2 ;  /* 0x0000000112097824 */ /* 0x000fe200078e0a02 */
[----:B------:R-:W-:-:S02]  /*0240*/  LOP3.LUT R4, R4, 0x7fffffe, RZ, 0xc0, !PT ;  /* 0x07fffffe04047812 */ /* 0x000fc400078ec0ff */
[----:B------:R-:W-:Y:S01]  /*0250*/  LOP3.LUT R2, R0, 0xc0, RZ, 0xc0, !PT ;  /* 0x000000c000027812 */ /* 0x000fe200078ec0ff */
[----:B------:R-:W-:Y:S02]  /*0260*/  IMAD.IADD R0, R18, 0x1, -R3 ;  /* 0x0000000112007824 */ /* 0x000fe400078e0a03 */
[----:B------:R-:W-:Y:S01]  /*0270*/  IMAD.SHL.U32 R22, R9, 0x8, RZ ;  /* 0x0000000809167824 */ /* 0x000fe200078e00ff */
[----:B------:R-:W-:Y:S01]  /*0280*/  SHF.R.U32.HI R3, RZ, 0x3, R2 ;  /* 0x00000003ff037819 */ /* 0x000fe20000011602 */
[----:B------:R-:W-:Y:S01]  /*0290*/  IMAD.IADD R6, R24, 0x1, -R4 ;  /* 0x0000000118067824 */ /* 0x000fe200078e0a04 */
[----:B------:R-:W-:Y:S02]  /*02a0*/  LEA.HI R7, R0, R0, RZ, 0x1 ;  /* 0x0000000000077211 */ /* 0x000fe400078f08ff */
[----:B------:R-:W-:Y:S02]  /*02b0*/  LOP3.LUT R2, R2, 0x18, R22, 0xf8, !PT ;  /* 0x0000001802027812 */ /* 0x000fe400078ef816 */
[----:B------:R-:W-:-:S02]  /*02c0*/  LOP3.LUT R4, R7, 0x7fffffe, RZ, 0xc0, !PT ;  /* 0x07fffffe07047812 */ /* 0x000fc400078ec0ff */
[----:B------:R-:W-:Y:S01]  /*02d0*/  LOP3.LUT R5, R2, R3, RZ, 0x3c, !PT ;  /* 0x0000000302057212 */ /* 0x000fe200078e3cff */
[----:B------:R-:W-:Y:S01]  /*02e0*/  IMAD R3, R207, 0x8, R6 ;  /* 0x00000008cf037824 */ /* 0x000fe200078e0206 */
[----:B------:R-:W-:Y:S01]  /*02f0*/  SHF.R.S32.HI R8, RZ, 0x1f, R0 ;  /* 0x0000001fff087819 */ /* 0x000fe20000011400 */
[----:B------:R-:W-:Y:S01]  /*0300*/  IMAD.IADD R12, R0, 0x1, -R4 ;  /* 0x00000001000c7824 */ /* 0x000fe200078e0a04 */
[----:B------:R-:W-:Y:S02]  /*0310*/  LEA.HI R2, R9, R9, RZ, 0x1 ;  /* 0x0000000909027211 */ /* 0x000fe400078f08ff */
[----:B------:R-:W-:Y:S01]  /*0320*/  LEA.HI R15, R8, R0, RZ, 0x3 ;  /* 0x00000000080f7211 */ /* 0x000fe200078f18ff */
[----:B------:R-:W-:Y:S01]  /*0330*/  IMAD.U32 R0, R3, 0x20, R5 ;  /* 0x0000002003007824 */ /* 0x000fe200078e0005 */
[----:B------:R-:W-:Y:S02]  /*0340*/  LOP3.LUT R4, R13, 0xffffffe0, RZ, 0xc0, !PT ;  /* 0xffffffe00d047812 */ /* 0x000fe400078ec0ff */
[----:B------:R-:W-:-:S02]  /*0350*/  SHF.R.S32.HI R6, RZ, 0x1f, R10 ;  /* 0x0000001fff067819 */ /* 0x000fc4000001140a */
[----:B------:R1:W-:Y:S01]  /*0360*/  STL [R1+0x30], R0 ;  /* 0x0000300001007387 */ /* 0x0003e20000100800 */
[----:B------:R-:W-:Y:S01]  /*0370*/  LOP3.LUT R3, R2, 0x1ffffffe, RZ, 0xc0, !PT ;  /* 0x1ffffffe02037812 */ /* 0x000fe200078ec0ff */
[----:B------:R-:W-:Y:S01]  /*0380*/  IMAD.IADD R21, R18, 0x1, -R4 ;  /* 0x0000000112157824 */ /* 0x000fe200078e0a04 */
[----:B------:R-:W-:Y:S02]  /*0390*/  SHF.R.S32.HI R5, RZ, 0x1f, R13 ;  /* 0x0000001fff057819 */ /* 0x000fe4000001140d */
[----:B------:R-:W-:Y:S01]  /*03a0*/  SHF.R.S32.HI R8, RZ, 0x1, R7 ;  /* 0x00000001ff087819 */ /* 0x000fe20000011407 */
[----:B------:R-:W-:Y:S01]  /*03b0*/  IMAD.IADD R3, R9, 0x1, -R3 ;  /* 0x0000000109037824 */ /* 0x000fe200078e0a03 */
[----:B------:R-:W-:Y:S02]  /*03c0*/  LEA.HI R4, R5, R207, RZ, 0x2 ;  /* 0x000000cf05047211 */ /* 0x000fe400078f10ff */
[----:B------:R-:W-:Y:S02]  /*03d0*/  SHF.R.S32.HI R5, RZ, 0x1f, R21 ;  /* 0x0000001fff057819 */ /* 0x000fe40000011415 */
[----:B------:R-:W-:-:S02]  /*03e0*/  SHF.R.S32.HI R23, RZ, 0x1f, R22 ;  /* 0x0000001fff177819 */ /* 0x000fc40000011416 */
[----:B------:R-:W-:Y:S01]  /*03f0*/  LEA.HI R10, R5, R21, RZ, 0x2 ;  /* 0x00000015050a7211 */ /* 0x000fe200078f10ff */
[----:B-1----:R-:W-:Y:S01]  /*0400*/  IMAD.SHL.U32 R0, R2, 0x20, RZ ;  /* 0x0000002002007824 */ /* 0x002fe200078e00ff */
[----:B------:R-:W-:Y:S02]  /*0410*/  LEA.HI R2, R6, R24, RZ, 0x3 ;  /* 0x0000001806027211 */ /* 0x000fe400078f18ff */
[----:B------:R-:W-:Y:S02]  /*0420*/  SHF.R.S32.HI R6, RZ, 0x1f, R7 ;  /* 0x0000001fff067819 */ /* 0x000fe40000011407 */
[----:B------:R-:W-:Y:S02]  /*0430*/  LOP3.LUT R0, R0, 0xffffffc0, RZ, 0xc0, !PT ;  /* 0xffffffc000007812 */ /* 0x000fe400078ec0ff */
[----:B------:R-:W-:-:S03]  /*0440*/  LOP3.LUT R2, R2, 0xfffffff8, RZ, 0xc0, !PT ;  /* 0xfffffff802027812 */ /* 0x000fc600078ec0ff */
[----:B------:R-:W-:Y:S01]  /*0450*/  IMAD R13, R3, 0x8, R0 ;  /* 0x00000008030d7824 */ /* 0x000fe200078e0200 */
[----:B------:R-:W-:Y:S01]  /*0460*/  LOP3.LUT R0, R4, 0xffffffc, RZ, 0xc0, !PT ;  /* 0x0ffffffc04007812 */ /* 0x000fe200078ec0ff */
[----:B------:R-:W-:Y:S01]  /*0470*/  IMAD.IADD R4, R24, 0x1, -R2 ;  /* 0x0000000118047824 */ /* 0x000fe200078e0a02 */
[----:B------:R-:W-:-:S03]  /*0480*/  SHF.R.S32.HI R3, RZ, 0x1, R11 ;  /* 0x00000001ff037819 */ /* 0x000fc6000001140b */
[C---:B------:R-:W-:Y:S01]  /*0490*/  IMAD.IADD R2, R207.reuse, 0x1, -R0 ;  /* 0x00000001cf027824 */ /* 0x040fe200078e0a00 */
[----:B------:R-:W-:Y:S01]  /*04a0*/  SHF.R.S32.HI R0, RZ, 0x2, R10 ;  /* 0x00000002ff007819 */ /* 0x000fe2000001140a */
[----:B------:R-:W-:Y:S01]  /*04b0*/  IMAD.SHL.U32 R207, R207, 0x200, RZ ;  /* 0x00000200cfcf7824 */ /* 0x000fe200078e00ff */
[----:B------:R-:W-:Y:S02]  /*04c0*/  LEA.HI R7, R4, R4, RZ, 0x1 ;  /* 0x0000000404077211 */ /* 0x000fe400078f08ff */
[C---:B------:R-:W-:Y:S01]  /*04d0*/  LOP3.LUT P2, RZ, R3.reuse, 0x2, RZ, 0xc0, !PT ;  /* 0x0000000203ff7812 */ /* 0x040fe2000784c0ff */
[----:B------:R-:W-:Y:S01]  /*04e0*/  IMAD.SHL.U32 R3, R3, 0x40, RZ ;  /* 0x0000004003037824 */ /* 0x000fe200078e00ff */
[----:B------:R-:W-:Y:S01]  /*04f0*/  LOP3.LUT R5, R7, 0x3fffffe, RZ, 0xc0, !PT ;  /* 0x03fffffe07057812 */ /* 0x000fe200078ec0ff */
[----:B------:R-:W-:Y:S01]  /*0500*/  IMAD R20, R2, 0x10, R0 ;  /* 0x0000001002147824 */ /* 0x000fe200078e0200 */
[----:B------:R-:W-:Y:S01]  /*0510*/  LEA.HI R2, R6, R8, RZ, 0x2 ;  /* 0x0000000806027211 */ /* 0x000fe200078f10ff */
[----:B------:R-:W-:Y:S01]  /*0520*/  IMAD R6, R9, 0x2, R207 ;  /* 0x0000000209067824 */ /* 0x000fe200078e02cf */
[----:B------:R-:W-:Y:S01]  /*0530*/  LOP3.LUT R0, R3, 0xc0, RZ, 0xc0, !PT ;  /* 0x000000c003007812 */ /* 0x000fe200078ec0ff */
[----:B------:R-:W-:Y:S01]  /*0540*/  IMAD.IADD R5, R4, 0x1, -R5 ;  /* 0x0000000104057824 */ /* 0x000fe200078e0a05 */
[----:B------:R-:W-:Y:S01]  /*0550*/  LOP3.LUT R2, R2, 0xfffffffc, RZ, 0xc0, !PT ;  /* 0xfffffffc02027812 */ /* 0x000fe200078ec0ff */
[----:B------:R-:W-:Y:S01]  /*0560*/  STL [R1+0x80], R20 ;  /* 0x0000801401007387 */ /* 0x000fe20000100800 */
[----:B------:R-:W-:Y:S01]  /*0570*/  LOP3.LUT R4, R0, 0x8, R16, 0xf8, !PT ;  /* 0x0000000800047812 */ /* 0x000fe200078ef810 */
[----:B------:R-:W-:Y:S01]  /*0580*/  IMAD R6, R5, 0x20, R6 ;  /* 0x0000002005067824 */ /* 0x000fe200078e0206 */
[----:B------:R-:W-:Y:S01]  /*0590*/  SHF.R.U32.HI R3, RZ, 0x3, R0 ;  /* 0x00000003ff037819 */ /* 0x000fe20000011600 */
[----:B------:R-:W-:Y:S01]  /*05a0*/  IMAD.IADD R2, R8, 0x1, -R2 ;  /* 0x0000000108027824 */ /* 0x000fe200078e0a02 */
[----:B------:R-:W-:Y:S01]  /*05b0*/  SHF.R.S32.HI R0, RZ, 0x1, R7 ;  /* 0x00000001ff007819 */ /* 0x000fe20000011407 */
[----:B------:R-:W-:Y:S01]  /*05c0*/  IMAD.SHL.U32 R5, R15, 0x20, RZ ;  /* 0x000000200f057824 */ /* 0x000fe200078e00ff */
[----:B------:R-:W-:Y:S01]  /*05d0*/  LOP3.LUT R8, R4, R3, RZ, 0x3c, !PT ;  /* 0x0000000304087212 */ /* 0x000fe200078e3cff */
[----:B------:R-:W-:Y:S01]  /*05e0*/  IMAD.SHL.U32 R7, R14, 0x8, RZ ;  /* 0x000000080e077824 */ /* 0x000fe200078e00ff */
[C---:B------:R-:W-:Y:S01]  /*05f0*/  LOP3.LUT R4, R0.reuse, 0x1, RZ, 0xc0, !PT ;  /* 0x0000000100047812 */ /* 0x040fe200078ec0ff */
[----:B------:R-:W-:Y:S01]  /*0600*/  IMAD.SHL.U32 R3, R0, 0x40, RZ ;  /* 0x0000004000037824 */ /* 0x000fe200078e00ff */
[C---:B------:R-:W-:Y:S01]  /*0610*/  LOP3.LUT P3, RZ, R2.reuse, 0x2, RZ, 0xc0, !PT ;  /* 0x0000000202ff7812 */ /* 0x040fe2000786c0ff */
[----:B------:R-:W-:Y:S01]  /*0620*/  IMAD.SHL.U32 R2, R2, 0x40, RZ ;  /* 0x0000004002027824 */ /* 0x000fe200078e00ff */
[----:B------:R-:W-:Y:S01]  /*0630*/  ISETP.NE.U32.AND P1, PT, R4, 0x1, PT ;  /* 0x000000010400780c */ /* 0x000fe20003f25070 */
[----:B------:R-:W-:Y:S01]  /*0640*/  IMAD.U32 R204, R204, 0x20, R8 ;  /* 0x00000020cccc7824 */ /* 0x000fe200078e0008 */
[----:B------:R-:W-:-:S02]  /*0650*/  LOP3.LUT R3, R3, 0xc0, RZ, 0xc0, !PT ;  /* 0x000000c003037812 */ /* 0x000fc400078ec0ff */
[----:B------:R-:W-:Y:S02]  /*0660*/  LOP3.LUT P0, RZ, R0, 0x2, RZ, 0xc0, !PT ;  /* 0x0000000200ff7812 */ /* 0x000fe4000780c0ff */
[----:B------:R-:W-:Y:S02]  /*0670*/  LEA.HI R3, R3, R3, RZ, 0x1d ;  /* 0x0000000303037211 */ /* 0x000fe400078fe8ff */
[----:B------:R-:W-:Y:S02]  /*0680*/  LOP3.LUT R0, R5, 0xffffff00, RZ, 0xc0, !PT ;  /* 0xffffff0005007812 */ /* 0x000fe400078ec0ff */
[----:B------:R-:W-:Y:S01]  /*0690*/  LOP3.LUT R2, R2, 0xc0, RZ, 0xc0, !PT ;  /* 0x000000c002027812 */ /* 0x000fe200078ec0ff */
[----:B------:R-:W-:Y:S01]  /*06a0*/  IMAD.IADD R3, R3, 0x1, R6 ;  /* 0x0000000103037824 */ /* 0x000fe200078e0206 */
[----:B------:R-:W-:Y:S01]  /*06b0*/  LEA R204, R204, 0x3100, 0x1 ;  /* 0x00003100cccc7811 */ /* 0x000fe200078e08ff */
[----:B------:R-:W-:Y:S01]  /*06c0*/  IMAD.IADD R207, R0, 0x1, R207 ;  /* 0x0000000100cf7824 */ /* 0x000fe200078e02cf */
[----:B------:R-:W-:Y:S01]  /*06d0*/  LOP3.LUT R4, R2, 0x8, R7, 0xf8, !PT ;  /* 0x0000000802047812 */ /* 0x000fe200078ef807 */
[----:B------:R-:W-:Y:S01]  /*06e0*/  IMAD.SHL.U32 R19, R3, 0x2, RZ ;  /* 0x0000000203137824 */ /* 0x000fe200078e00ff */
[----:B------:R-:W-:Y:S01]  /*06f0*/  SHF.R.U32.HI R205, RZ, 0x3, R2 ;  /* 0x00000003ffcd7819 */ /* 0x000fe20000011602 */
[----:B------:R-:W-:Y:S01]  /*0700*/  IMAD R2, R12, 0x20, R0 ;  /* 0x000000200c027824 */ /* 0x000fe200078e0200 */
[----:B------:R-:W-:Y:S01]  /*0710*/  IADD3 R3, R22, 0x20, RZ ;  /* 0x0000002016037810 */ /* 0x000fe20007ffe0ff */
[----:B------:R-:W-:Y:S01]  /*0720*/  IMAD R207, R12, 0x20, R207 ;  /* 0x000000200ccf7824 */ /* 0x000fe200078e02cf */
[----:B------:R-:W-:Y:S01]  /*0730*/  IADD3 R0, R19, 0x80, RZ ;  /* 0x0000008013007810 */ /* 0x000fe20007ffe0ff */
[----:B------:R-:W-:Y:S01]  /*0740*/  STL [R1+0x5c], R19 ;  /* 0x00005c1301007387 */ /* 0x000fe20000100800 */
[----:B------:R-:W-:-:S02]  /*0750*/  LOP3.LUT R205, R4, R205, RZ, 0x3c, !PT ;  /* 0x000000cd04cd7212 */ /* 0x000fc400078e3cff */
[----:B------:R-:W-:Y:S01]  /*0760*/  IADD3 R18, R19, 0x70, RZ ;  /* 0x0000007013127810 */ /* 0x000fe20007ffe0ff */
[----:B------:R-:W-:Y:S01]  /*0770*/  STL [R1+0x74], R17 ;  /* 0x0000741101007387 */ /* 0x000fe20000100800 */
[----:B------:R-:W-:Y:S01]  /*0780*/  @P1 IADD3 R18, R0, 0x10, RZ ;  /* 0x0000001000121810 */ /* 0x000fe20007ffe0ff */
[----:B------:R-:W-:Y:S01]  /*0790*/  IMAD R0, R9, 0x20, R24 ;  /* 0x0000002009007824 */ /* 0x000fe200078e0218 */
[C---:B------:R-:W-:Y:S01]  /*07a0*/  IADD3 R209, R204.reuse, 0x20, RZ ;  /* 0x00000020ccd17810 */ /* 0x040fe20007ffe0ff */
[C---:B------:R-:W-:Y:S01]  /*07b0*/  IMAD.IADD R207, R205.reuse, 0x1, R207 ;  /* 0x00000001cdcf7824 */ /* 0x040fe200078e02cf */
[----:B------:R-:W-:Y:S01]  /*07c0*/  @P2 IADD3 R209, R204, -0x20, RZ ;  /* 0xffffffe0ccd12810 */ /* 0x000fe20007ffe0ff */
[----:B------:R-:W-:Y:S01]  /*07d0*/  IMAD.IADD R205, R205, 0x1, R2 ;  /* 0x00000001cdcd7824 */ /* 0x000fe200078e0202 */
[----:B------:R-:W-:Y:S01]  /*07e0*/  STL [R1+0x60], R18 ;  /* 0x0000601201007387 */ /* 0x000fe20000100800 */
[----:B------:R-:W-:Y:S02]  /*07f0*/  IADD3 R2, R22, 0x40, RZ ;  /* 0x0000004016027810 */ /* 0x000fe40007ffe0ff */
[----:B------:R-:W-:Y:S01]  /*0800*/  LEA R207, R207, 0x6100, 0x1 ;  /* 0x00006100cfcf7811 */ /* 0x000fe200078e08ff */
[----:B------:R1:W-:Y:S01]  /*0810*/  STL [R1+0x78], R0 ;  /* 0x0000780001007387 */ /* 0x0003e20000100800 */
[----:B------:R-:W-:-:S02]  /*0820*/  LEA R205, R205, 0x100, 0x1 ;  /* 0x00000100cdcd7811 */ /* 0x000fc400078e08ff */
[C---:B------:R-:W-:Y:S01]  /*0830*/  IADD3 R220, R209.reuse, 0x400, RZ ;  /* 0x00000400d1dc7810 */ /* 0x040fe20007ffe0ff */
[----:B------:R-:W-:Y:S01]  /*0840*/  STL.64 [R1+0x38], R22 ;  /* 0x0000381601007387 */ /* 0x000fe20000100a00 */
[C---:B------:R-:W-:Y:S02]  /*0850*/  IADD3 R219, R209.reuse, 0x800, RZ ;  /* 0x00000800d1db7810 */ /* 0x040fe40007ffe0ff */
[C---:B------:R-:W-:Y:S01]  /*0860*/  IADD3 R218, R209.reuse, 0xc00, RZ ;  /* 0x00000c00d1da7810 */ /* 0x040fe20007ffe0ff */
[----:B------:R2:W-:Y:S01]  /*0870*/  STL [R1+0x40], R3 ;  /* 0x0000400301007387 */ /* 0x0005e20000100800 */
[C---:B------:R-:W-:Y:S02]  /*0880*/  IADD3 R217, R209.reuse, 0x1000, RZ ;  /* 0x00001000d1d97810 */ /* 0x040fe40007ffe0ff */
[C---:B------:R-:W-:Y:S01]  /*0890*/  IADD3 R216, R209.reuse, 0x1400, RZ ;  /* 0x00001400d1d87810 */ /* 0x040fe20007ffe0ff */
[----:B------:R3:W-:Y:S01]  /*08a0*/  STL [R1+0x44], R2 ;  /* 0x0000440201007387 */ /* 0x0007e20000100800 */
[----:B------:R-:W-:-:S02]  /*08b0*/  IADD3 R215, R209, 0x1800, RZ ;  /* 0x00001800d1d77810 */ /* 0x000fc40007ffe0ff */
[C---:B------:R-:W-:Y:S02]  /*08c0*/  IADD3 R214, R209.reuse, 0x1c00, RZ ;  /* 0x00001c00d1d67810 */ /* 0x040fe40007ffe0ff */
[C---:B------:R-:W-:Y:S02]  /*08d0*/  IADD3 R213, R209.reuse, 0x2000, RZ ;  /* 0x00002000d1d57810 */ /* 0x040fe40007ffe0ff */
[C---:B------:R-:W-:Y:S02]  /*08e0*/  IADD3 R212, R209.reuse, 0x2400, RZ ;  /* 0x00002400d1d47810 */ /* 0x040fe40007ffe0ff */
[C---:B------:R-:W-:Y:S02]  /*08f0*/  IADD3 R211, R209.reuse, 0x2800, RZ ;  /* 0x00002800d1d37810 */ /* 0x040fe40007ffe0ff */
[----:B------:R-:W-:Y:S02]  /*0900*/  IADD3 R210, R209, 0x2c00, RZ ;  /* 0x00002c00d1d27810 */ /* 0x000fe40007ffe0ff */
[----:B-1----:R-:W-:-:S05]  /*0910*/  LOP3.LUT R0, R10, 0x7ffffffc, RZ, 0xc0, !PT ;  /* 0x7ffffffc0a007812 */ /* 0x002fca00078ec0ff */
[----:B------:R-:W-:Y:S01]  /*0920*/  IMAD.IADD R0, R21, 0x1, -R0 ;  /* 0x0000000115007824 */ /* 0x000fe200078e0a00 */
[----:B--2---:R-:W-:-:S03]  /*0930*/  SHF.R.S32.HI R3, RZ, 0x1f, R3 ;  /* 0x0000001fff037819 */ /* 0x004fc60000011403 */
[----:B------:R-:W-:Y:S01]  /*0940*/  IMAD.SHL.U32 R0, R0, 0x2, RZ ;  /* 0x0000000200007824 */ /* 0x000fe200078e00ff */
[----:B---3--:R-:W-:Y:S01]  /*0950*/  SHF.R.S32.HI R2, RZ, 0x1f, R2 ;  /* 0x0000001fff027819 */ /* 0x008fe20000011402 */
[----:B------:R1:W-:Y:S04]  /*0960*/  STL [R1+0x70], R3 ;  /* 0x0000700301007387 */ /* 0x0003e80000100800 */
[----:B------:R2:W-:Y:S01]  /*0970*/  STL [R1+0x6c], R2 ;  /* 0x00006c0201007387 */ /* 0x0005e20000100800 */
[----:B-1----:R-:W-:Y:S01]  /*0980*/  IMAD.IADD R3, R20, 0x1, R13 ;  /* 0x0000000114037824 */ /* 0x002fe200078e020d */
[----:B--2---:R-:W-:-:S04]  /*0990*/  SEL R2, R206, 0xffffffe0, !P0 ;  /* 0xffffffe0ce027807 */ /* 0x004fc80004000000 */
[----:B------:R-:W-:Y:S01]  /*09a0*/  STL [R1+0x58], R3 ;  /* 0x0000580301007387 */ /* 0x000fe20000100800 */
[----:B------:R-:W-:-:S03]  /*09b0*/  SEL R206, R206, 0xffffffe0, !P3 ;  /* 0xffffffe0cece7807 */ /* 0x000fc60005800000 */
[----:B------:R1:W-:Y:S02]  /*09c0*/  STL [R1+0x54], R0 ;  /* 0x0000540001007387 */ /* 0x0003e40000100800 */
[----:B------:R-:W-:Y:S02]  /*09d0*/  IMAD.IADD R208, R207, 0x1, R206 ;  /* 0x00000001cfd07824 */ /* 0x000fe400078e02ce */
[----:B------:R-:W-:Y:S02]  /*09e0*/  IMAD.IADD R206, R206, 0x1, R205 ;  /* 0x00000001cece7824 */ /* 0x000fe400078e02cd */
[----:B-1----:R-:W-:-:S05]  /*09f0*/  IMAD.IADD R0, R19, 0x1, R2 ;  /* 0x0000000113007824 */ /* 0x002fca00078e0202 */
[----:B------:R1:W-:Y:S02]  /*0a00*/  STL [R1+0x68], R0 ;  /* 0x0000680001007387 */ /* 0x0003e40000100800 */
[----:B-1----:R-:W-:-:S05]  /*0a10*/  IMAD.IADD R0, R2, 0x1, R18 ;  /* 0x0000000102007824 */ /* 0x002fca00078e0212 */
[----:B------:R1:W-:Y:S02]  /*0a20*/  STL [R1+0x64], R0 ;  /* 0x0000640001007387 */ /* 0x0003e40000100800 */
.L_x_587:
[----:B------:R-:W2:Y:S01]  /*0a30*/  LDL R4, [R1+0x74] ;  /* 0x0000740001047983 */ /* 0x000ea20000100800 */
[----:B-1----:R-:W-:Y:S01]  /*0a40*/  IMAD.MOV.U32 R0, RZ, RZ, c[0x0][0x560] ;  /* 0x00015800ff007624 */ /* 0x002fe200078e00ff */
[----:B------:R-:W-:Y:S01]  /*0a50*/  YIELD ;  /* 0x0000000000007946 */ /* 0x000fe20003800000 */
[----:B------:R-:W-:Y:S03]  /*0a60*/  BSSY B0, `(.L_x_534) ;  /* 0x0000016000007945 */ /* 0x000fe60003800000 */
[----:B------:R-:W-:-:S13]  /*0a70*/  ISETP.NE.AND P0, PT, R0, 0x1, PT ;  /* 0x000000010000780c */ /* 0x000fda0003f05270 */
[----:B--2---:R-:W-:Y:S01]  /*0a80*/  @P0 IMAD.HI.U32 R0, R4, c[0x0][0x564], RZ ;  /* 0x0001590004000a27 */ /* 0x004fe200078e00ff */
[----:B------:R-:W-:-:S04]  /*0a90*/  MOV R3, R4 ;  /* 0x0000000400037202 */ /* 0x000fc80000000f00 */
[----:B------:R-:W-:-:S04]  /*0aa0*/  @P0 SHF.R.U32.HI R3, RZ, c[0x0][0x568], R0 ;  /* 0x00015a00ff030a19 */ /* 0x000fc80000011600 */
[----:B------:R-:W-:Y:S01]  /*0ab0*/  ISETP.GE.AND P0, PT, R3, c[0x0][0x578], PT ;  /* 0x00015e0003007a0c */ /* 0x000fe20003f06270 */
[----:B------:R-:W-:-:S04]  /*0ac0*/  IMAD.MOV R2, RZ, RZ, -R3 ;  /* 0x000000ffff027224 */ /* 0x000fc800078e0a03 */
[----:B------:R-:W-:-:S08]  /*0ad0*/  IMAD R2, R2, c[0x0][0x560], R4 ;  /* 0x0001580002027a24 */ /* 0x000fd000078e0204 */
[----:B------:R-:W-:Y:S05]  /*0ae0*/  @!P0 BRA `(.L_x_535) ;  /* 0x0000007000008947 */ /* 0x000fea0003800000 */
[----:B------:R-:W-:-:S04]  /*0af0*/  MOV R0, c[0x0][0x56c] ;  /* 0x00015b0000007a02 */ /* 0x000fc80000000f00 */
[----:B------:R-:W-:Y:S02]  /*0b00*/  ISETP.NE.AND P0, PT, R0, 0x1, PT ;  /* 0x000000010000780c */ /* 0x000fe40003f05270 */
[----:B------:R-:W-:-:S11]  /*0b10*/  MOV R0, R2 ;  /* 0x0000000200007202 */ /* 0x000fd60000000f00 */
[----:B------:R-:W-:-:S05]  /*0b20*/  @P0 IMAD.HI.U32 R4, R2, c[0x0][0x570], RZ ;  /* 0x00015c0002040a27 */ /* 0x000fca00078e00ff */
[----:B------:R-:W-:-:S05]  /*0b30*/  @P0 SHF.R.U32.HI R0, RZ, c[0x0][0x574], R4 ;  /* 0x00015d00ff000a19 */ /* 0x000fca0000011604 */
[----:B------:R-:W-:Y:S01]  /*0b40*/  IMAD R4, R0, c[0x0][0x56c], RZ ;  /* 0x00015b0000047a24 */ /* 0x000fe200078e02ff */
[----:B------:R-:W-:Y:S05]  /*0b50*/  BRA `(.L_x_536) ;  /* 0x0000006000007947 */ /* 0x000fea0003800000 */
.L_x_535:
[----:B------:R-:W-:-:S04]  /*0b60*/  MOV R0, c[0x0][0x554] ;  /* 0x0001550000007a02 */ /* 0x000fc80000000f00 */
[----:B------:R-:W-:Y:S02]  /*0b70*/  ISETP.NE.AND P0, PT, R0, 0x1, PT ;  /* 0x000000010000780c */ /* 0x000fe40003f05270 */
[----:B------:R-:W-:-:S11]  /*0b80*/  MOV R0, R2 ;  /* 0x0000000200007202 */ /* 0x000fd60000000f00 */
[----:B------:R-:W-:-:S05]  /*0b90*/  @P0 IMAD.HI.U32 R4, R2, c[0x0][0x558], RZ ;  /* 0x0001560002040a27 */ /* 0x000fca00078e00ff */
[----:B------:R-:W-:-:S05]  /*0ba0*/  @P0 SHF.R.U32.HI R0, RZ, c[0x0][0x55c], R4 ;  /* 0x00015700ff000a19 */ /* 0x000fca0000011604 */
[----:B------:R-:W-:Y:S02]  /*0bb0*/  IMAD R4, R0, c[0x0][0x554], RZ ;  /* 0x0001550000047a24 */ /* 0x000fe400078e02ff */
.L_x_536:
[----:B------:R-:W-:Y:S05]  /*0bc0*/  BSYNC B0 ;  /* 0x0000000000007941 */ /* 0x000fea0003800000 */
.L_x_534:
[----:B------:R-:W-:Y:S01]  /*0bd0*/  IMAD.MOV.U32 R5, RZ, RZ, c[0x0][0x2c4] ;  /* 0x0000b100ff057624 */ /* 0x000fe200078e00ff */
[----:B------:R-:W-:Y:S01]  /*0be0*/  LOP3.LUT R0, RZ, R0, RZ, 0x33, !PT ;  /* 0x00000000ff007212 */ /* 0x000fe200078e33ff */
[----:B------:R-:W-:Y:S01]  /*0bf0*/  IMAD.MOV.U32 R6, RZ, RZ, c[0x0][0x548] ;  /* 0x00015200ff067624 */ /* 0x000fe200078e00ff */
[----:B------:R-:W-:Y:S01]  /*0c00*/  ULDC UR5, c[0x0][0x1d0] ;  /* 0x0000740000057ab9 */ /* 0x000fe20000000800 */
[----:B------:R-:W-:Y:S01]  /*0c10*/  IMAD.IADD R2, R2, 0x1, -R4 ;  /* 0x0000000102027824 */ /* 0x000fe200078e0a04 */
[----:B------:R-:W-:Y:S01]  /*0c20*/  ISETP.NE.AND P2, PT, R5, 0x1, PT ;  /* 0x000000010500780c */ /* 0x000fe20003f45270 */
[----:B------:R-:W-:Y:S01]  /*0c30*/  IMAD.MOV.U32 R5, RZ, RZ, 0x40 ;  /* 0x00000040ff057424 */ /* 0x000fe200078e00ff */
[----:B------:R-:W-:Y:S01]  /*0c40*/  IADD3 R0, R0, c[0x0][0x53c], RZ ;  /* 0x00014f0000007a10 */ /* 0x000fe20007ffe0ff */
[----:B------:R-:W-:Y:S01]  /*0c50*/  IMAD R2, R3, c[0x0][0x554], R2 ;  /* 0x0001550003027a24 */ /* 0x000fe200078e0202 */
[----:B------:R-:W-:Y:S01]  /*0c60*/  ISETP.NE.AND P0, PT, R6, 0x1, PT ;  /* 0x000000010600780c */ /* 0x000fe20003f05270 */
[----:B------:R-:W-:Y:S01]  /*0c70*/  UIADD3 UR5, UR5, 0x3f, URZ ;  /* 0x0000003f05057890 */ /* 0x000fe2000fffe03f */
[----:B------:R-:W-:Y:S01]  /*0c80*/  SHF.L.U32 R49, R0, 0x7, RZ ;  /* 0x0000000700317819 */ /* 0x000fe200000006ff */
[----:B------:R-:W-:Y:S01]  /*0c90*/  CS2R R94, SRZ ;  /* 0x00000000005e7805 */ /* 0x000fe2000001ff00 */
[----:B------:R-:W-:Y:S01]  /*0ca0*/  MOV R52, R2 ;  /* 0x0000000200347202 */ /* 0x000fe20000000f00 */
[----:B------:R-:W-:Y:S01]  /*0cb0*/  USHF.R.S32.HI UR4, URZ, 0x1f, UR5 ;  /* 0x0000001f3f047899 */ /* 0x000fe20008011405 */
[----:B------:R-:W-:Y:S01]  /*0cc0*/  IADD3 R0, R49, 0x7f, RZ ;  /* 0x0000007f31007810 */ /* 0x000fe20007ffe0ff */
[----:B------:R1:W-:Y:S01]  /*0cd0*/  STL [R1+0x48], R49 ;  /* 0x0000483101007387 */ /* 0x0003e20000100800 */
[----:B------:R-:W-:Y:S01]  /*0ce0*/  CS2R R92, SRZ ;  /* 0x00000000005c7805 */ /* 0x000fe2000001ff00 */
[----:B------:R-:W-:Y:S01]  /*0cf0*/  ULEA.HI UR4, UR4, UR5, URZ, 0x6 ;  /* 0x0000000504047291 */ /* 0x000fe2000f8f303f */
[----:B------:R-:W-:Y:S01]  /*0d00*/  CS2R R98, SRZ ;  /* 0x0000000000627805 */ /* 0x000fe2000001ff00 */
[----:B------:R-:W-:Y:S01]  /*0d10*/  @P2 IMAD.HI.U32 R3, R0, c[0x0][0x2c8], RZ ;  /* 0x0000b20000032a27 */ /* 0x000fe200078e00ff */
[----:B------:R-:W-:Y:S01]  /*0d20*/  CS2R R96, SRZ ;  /* 0x0000000000607805 */ /* 0x000fe2000001ff00 */
[----:B------:R-:W-:Y:S01]  /*0d30*/  USHF.R.S32.HI UR4, URZ, 0x6, UR4 ;  /* 0x000000063f047899 */ /* 0x000fe20008011404 */
[----:B------:R-:W-:Y:S01]  /*0d40*/  MOV R90, RZ ;  /* 0x000000ff005a7202 */ /* 0x000fe20000000f00 */
[----:B------:R-:W-:Y:S01]  /*0d50*/  @P0 IMAD.HI.U32 R4, R2, c[0x0][0x54c], RZ ;  /* 0x0001530002040a27 */ /* 0x000fe200078e00ff */
[----:B------:R-:W-:Y:S01]  /*0d60*/  @P2 SHF.R.U32.HI R0, RZ, c[0x0][0x2cc], R3 ;  /* 0x0000b300ff002a19 */ /* 0x000fe20000011603 */
[----:B------:R-:W-:Y:S01]  /*0d70*/  CS2R R88, SRZ ;  /* 0x0000000000587805 */ /* 0x000fe2000001ff00 */
[----:B------:R-:W-:Y:S01]  /*0d80*/  IADD3 R3, R5, -c[0x0][0x168], RZ ;  /* 0x80005a0005037a10 */ /* 0x000fe20007ffe0ff */
[----:B------:R-:W-:Y:S01]  /*0d90*/  IMAD.MOV.U32 R5, RZ, RZ, RZ ;  /* 0x000000ffff057224 */ /* 0x000fe200078e00ff */
[----:B------:R-:W-:Y:S01]  /*0da0*/  @P0 SHF.R.U32.HI R52, RZ, c[0x0][0x550], R4 ;  /* 0x00015400ff340a19 */ /* 0x000fe20000011604 */
[----:B------:R-:W-:Y:S01]  /*0db0*/  CS2R R86, SRZ ;  /* 0x0000000000567805 */ /* 0x000fe2000001ff00 */
[----:B------:R-:W-:Y:S01]  /*0dc0*/  IADD3 R0, R0, c[0x0][0x1d0], R3 ;  /* 0x0000740000007a10 */ /* 0x000fe20007ffe003 */
[----:B------:R-:W-:Y:S01]  /*0dd0*/  CS2R R84, SRZ ;  /* 0x0000000000547805 */ /* 0x000fe2000001ff00 */
[----:B------:R-:W-:Y:S01]  /*0de0*/  IMAD.MOV.U32 R9, RZ, RZ, RZ ;  /* 0x000000ffff097224 */ /* 0x000fe200078e00ff */
[----:B------:R1:W-:Y:S01]  /*0df0*/  STL [R1+0x50], R52 ;  /* 0x0000503401007387 */ /* 0x0003e20000100800 */
[----:B------:R-:W-:Y:S01]  /*0e00*/  IMAD.MOV R3, RZ, RZ, -R52 ;  /* 0x000000ffff037224 */ /* 0x000fe200078e0a34 */
[----:B------:R-:W-:Y:S01]  /*0e10*/  SHF.R.S32.HI R4, RZ, 0x1f, R0 ;  /* 0x0000001fff047819 */ /* 0x000fe20000011400 */
[----:B------:R-:W-:Y:S01]  /*0e20*/  IMAD.MOV.U32 R78, RZ, RZ, RZ ;  /* 0x000000ffff4e7224 */ /* 0x000fe200078e00ff */
[----:B------:R-:W-:Y:S01]  /*0e30*/  CS2R R10, SRZ ;  /* 0x00000000000a7805 */ /* 0x000fe2000001ff00 */
[----:B------:R-:W-:Y:S01]  /*0e40*/  IMAD R53, R3, c[0x0][0x548], R2 ;  /* 0x0001520003357a24 */ /* 0x000fe200078e0202 */
[----:B------:R-:W-:Y:S01]  /*0e50*/  LEA.HI R2, R4, R0, RZ, 0x6 ;  /* 0x0000000004027211 */ /* 0x000fe200078f30ff */
[----:B------:R-:W-:Y:S01]  /*0e60*/  IMAD.MOV.U32 R82, RZ, RZ, RZ ;  /* 0x000000ffff527224 */ /* 0x000fe200078e00ff */
[----:B------:R-:W-:Y:S01]  /*0e70*/  PRMT R0, RZ, 0x7610, R0 ;  /* 0x00007610ff007816 */ /* 0x000fe20000000000 */
[----:B------:R-:W-:Y:S01]  /*0e80*/  CS2R R12, SRZ ;  /* 0x00000000000c7805 */ /* 0x000fe2000001ff00 */
[----:B------:R-:W-:Y:S01]  /*0e90*/  SHF.R.S32.HI R2, RZ, 0x6, R2 ;  /* 0x00000006ff027819 */ /* 0x000fe20000011402 */
[----:B------:R1:W-:Y:S01]  /*0ea0*/  STL [R1+0x4c], R53 ;  /* 0x00004c3501007387 */ /* 0x0003e20000100800 */
[----:B------:R-:W-:Y:S01]  /*0eb0*/  MOV R76, RZ ;  /* 0x000000ff004c7202 */ /* 0x000fe20000000f00 */
[----:B------:R-:W-:Y:S01]  /*0ec0*/  IMAD.MOV.U32 R80, RZ, RZ, RZ ;  /* 0x000000ffff507224 */ /* 0x000fe200078e00ff */
[----:B------:R-:W-:Y:S01]  /*0ed0*/  IMNMX R7, R2, UR4, PT ;  /* 0x0000000402077c17 */ /* 0x000fe2000b800200 */
[----:B------:R-:W-:Y:S01]  /*0ee0*/  CS2R R14, SRZ ;  /* 0x00000000000e7805 */ /* 0x000fe2000001ff00 */
[----:B------:R-:W-:Y:S01]  /*0ef0*/  MOV R74, RZ ;  /* 0x000000ff004a7202 */ /* 0x000fe20000000f00 */
[----:B------:R-:W-:Y:S01]  /*0f00*/  IMAD.MOV.U32 R72, RZ, RZ, RZ ;  /* 0x000000ffff487224 */ /* 0x000fe200078e00ff */
[----:B------:R-:W-:Y:S01]  /*0f10*/  ISETP.GE.AND P0, PT, R7, 0x1, PT ;  /* 0x000000010700780c */ /* 0x000fe20003f06270 */
[----:B------:R1:W-:Y:S01]  /*0f20*/  STL [R1], R7 ;  /* 0x0000000701007387 */ /* 0x0003e20000100800 */
[----:B------:R-:W-:Y:S01]  /*0f30*/  IMAD.MOV.U32 R70, RZ, RZ, RZ ;  /* 0x000000ffff467224 */ /* 0x000fe200078e00ff */
[----:B------:R-:W-:Y:S01]  /*0f40*/  CS2R R16, SRZ ;  /* 0x0000000000107805 */ /* 0x000fe2000001ff00 */
[----:B------:R-:W-:Y:S01]  /*0f50*/  MOV R68, RZ ;  /* 0x000000ff00447202 */ /* 0x000fe20000000f00 */
[----:B------:R-:W-:Y:S01]  /*0f60*/  IMAD.MOV.U32 R170, RZ, RZ, RZ ;  /* 0x000000ffffaa7224 */ /* 0x000fe200078e00ff */
[----:B------:R-:W-:Y:S01]  /*0f70*/  CS2R R18, SRZ ;  /* 0x0000000000127805 */ /* 0x000fe2000001ff00 */
[----:B------:R-:W-:Y:S01]  /*0f80*/  IMAD.MOV.U32 R168, RZ, RZ, RZ ;  /* 0x000000ffffa87224 */ /* 0x000fe200078e00ff */
[----:B------:R-:W-:Y:S01]  /*0f90*/  MOV R174, RZ ;  /* 0x000000ff00ae7202 */ /* 0x000fe20000000f00 */
[----:B------:R-:W-:Y:S01]  /*0fa0*/  CS2R R20, SRZ ;  /* 0x0000000000147805 */ /* 0x000fe2000001ff00 */
[----:B------:R-:W-:Y:S01]  /*0fb0*/  IMAD.MOV.U32 R172, RZ, RZ, RZ ;  /* 0x000000ffffac7224 */ /* 0x000fe200078e00ff */
[----:B------:R-:W-:Y:S01]  /*0fc0*/  CS2R R22, SRZ ;  /* 0x0000000000167805 */ /* 0x000fe2000001ff00 */
[----:B------:R-:W-:Y:S01]  /*0fd0*/  IMAD.MOV.U32 R166, RZ, RZ, RZ ;  /* 0x000000ffffa67224 */ /* 0x000fe200078e00ff */
[----:B------:R-:W-:Y:S01]  /*0fe0*/  MOV R164, RZ ;  /* 0x000000ff00a47202 */ /* 0x000fe20000000f00 */
[----:B------:R-:W-:Y:S01]  /*0ff0*/  IMAD.MOV.U32 R162, RZ, RZ, RZ ;  /* 0x000000ffffa27224 */ /* 0x000fe200078e00ff */
        /* <DEDUP_REMOVED lines=37> */
[----:B------:R-:W-:Y:S05]  /*1250*/  @!P0 BRA `(.L_x_537) ;  /* 0x0000d94000008947 */ /* 0x000fea0003800000 */
[----:B-1----:R-:W2:Y:S01]  /*1260*/  LDL R7, [R1+0x78] ;  /* 0x0000780001077983 */ /* 0x002ea20000100800 */
[----:B------:R-:W-:-:S03]  /*1270*/  ISETP.NE.U32.AND P1, PT, RZ, c[0x0][0x340], PT ;  /* 0x0000d000ff007a0c */ /* 0x000fc60003f25070 */
[----:B------:R-:W3:Y:S01]  /*1280*/  LDL.64 R50, [R1+0x38] ;  /* 0x0000380001327983 */ /* 0x000ee20000100a00 */
[----:B------:R-:W-:-:S03]  /*1290*/  ISETP.NE.AND.EX P1, PT, RZ, c[0x0][0x344], PT, P1 ;  /* 0x0000d100ff007a0c */ /* 0x000fc60003f25310 */
[----:B------:R-:W4:Y:S04]  /*12a0*/  LDL R17, [R1+0x40] ;  /* 0x0000400001117983 */ /* 0x000f280000100800 */
[----:B------:R-:W5:Y:S06]  /*12b0*/  LDL R16, [R1+0x44] ;  /* 0x0000440001107983 */ /* 0x000f6c0000100800 */
[----:B------:R-:W-:-:S05]  /*12c0*/  @P1 MOV R2, 0x4 ;  /* 0x0000000400021802 */ /* 0x000fca0000000f00 */
[----:B------:R-:W-:-:S05]  /*12d0*/  @P1 IMAD.WIDE R2, R52, R2, c[0x0][0x340] ;  /* 0x0000d00034021625 */ /* 0x000fca00078e0202 */
[----:B------:R1:W3:Y:S01]  /*12e0*/  @P1 LDG.E R15, [R2.64] ;  /* 0x00000006020f1981 */ /* 0x0002e2000c1e1900 */
[----:B------:R-:W-:-:S05]  /*12f0*/  SHF.R.S32.HI R13, RZ, 0x1f, R53 ;  /* 0x0000001fff0d7819 */ /* 0x000fca0000011435 */
[----:B------:R-:W-:Y:S01]  /*1300*/  IMAD R5, R13, c[0x0][0x1b8], RZ ;  /* 0x00006e000d057a24 */ /* 0x000fe200078e02ff */
[----:B------:R-:W-:-:S03]  /*1310*/  SHF.R.S32.HI R14, RZ, 0x1f, R52 ;  /* 0x0000001fff0e7819 */ /* 0x000fc60000011434 */
[C---:B------:R-:W-:Y:S02]  /*1320*/  IMAD R5, R53.reuse, c[0x0][0x1bc], R5 ;  /* 0x00006f0035057a24 */ /* 0x040fe400078e0205 */
[----:B-1----:R-:W-:-:S05]  /*1330*/  IMAD.WIDE.U32 R2, R53, c[0x0][0x1b8], RZ ;  /* 0x00006e0035027a25 */ /* 0x002fca00078e00ff */
[----:B------:R-:W-:Y:S01]  /*1340*/  IADD3 R3, R3, R5, RZ ;  /* 0x0000000503037210 */ /* 0x000fe20007ffe0ff */
[----:B------:R-:W-:-:S04]  /*1350*/  IMAD R5, R14, c[0x0][0x1c0], RZ ;  /* 0x000070000e057a24 */ /* 0x000fc800078e02ff */
[C---:B------:R-:W-:Y:S02]  /*1360*/  IMAD R5, R52.reuse, c[0x0][0x1c4], R5 ;  /* 0x0000710034057a24 */ /* 0x040fe400078e0205 */
[----:B------:R-:W-:-:S05]  /*1370*/  IMAD.WIDE.U32 R2, R52, c[0x0][0x1c0], R2 ;  /* 0x0000700034027a25 */ /* 0x000fca00078e0002 */
[----:B------:R-:W-:Y:S02]  /*1380*/  IADD3 R3, R3, R5, RZ ;  /* 0x0000000503037210 */ /* 0x000fe40007ffe0ff */
[----:B--2---:R-:W-:Y:S02]  /*1390*/  IADD3 R4, R7, R49, RZ ;  /* 0x0000003107047210 */ /* 0x004fe40007ffe0ff */
[----:B------:R-:W1:Y:S03]  /*13a0*/  S2R R7, SR_TID.X ;  /* 0x0000000000077919 */ /* 0x000e660000002100 */
[----:B------:R-:W-:-:S04]  /*13b0*/  @P2 IMAD.HI.U32 R6, R4, c[0x0][0x2c8], RZ ;  /* 0x0000b20004062a27 */ /* 0x000fc800078e00ff */
[----:B------:R-:W-:Y:S01]  /*13c0*/  IMAD.MOV.U32 R0, RZ, RZ, R4 ;  /* 0x000000ffff007224 */ /* 0x000fe200078e0004 */
[----:B------:R-:W-:-:S05]  /*13d0*/  @P2 SHF.R.U32.HI R0, RZ, c[0x0][0x2cc], R6 ;  /* 0x0000b300ff002a19 */ /* 0x000fca0000011606 */
[----:B------:R-:W-:-:S04]  /*13e0*/  IMAD.MOV R8, RZ, RZ, -R0 ;  /* 0x000000ffff087224 */ /* 0x000fc800078e0a00 */
[----:B------:R-:W-:Y:S01]  /*13f0*/  IMAD R8, R8, c[0x0][0x2c4], R4 ;  /* 0x0000b10008087a24 */ /* 0x000fe200078e0204 */
[----:B------:R-:W-:Y:S02]  /*1400*/  SHF.R.S32.HI R4, RZ, 0x1f, R0 ;  /* 0x0000001fff047819 */ /* 0x000fe40000011400 */
[----:B-1----:R-:W-:-:S04]  /*1410*/  SHF.R.S32.HI R48, RZ, 0x1f, R7 ;  /* 0x0000001fff307819 */ /* 0x002fc80000011407 */
[----:B------:R-:W-:Y:S01]  /*1420*/  LEA.HI R48, R48, R7, RZ, 0x2 ;  /* 0x0000000730307211 */ /* 0x000fe200078f10ff */
[----:B------:R-:W-:-:S03]  /*1430*/  IMAD R9, R4, c[0x0][0x1b0], RZ ;  /* 0x00006c0004097a24 */ /* 0x000fc600078e02ff */
[----:B------:R-:W-:Y:S01]  /*1440*/  SHF.R.S32.HI R48, RZ, 0x2, R48 ;  /* 0x00000002ff307819 */ /* 0x000fe20000011430 */
[----:B------:R-:W-:-:S03]  /*1450*/  IMAD R9, R0, c[0x0][0x1b4], R9 ;  /* 0x00006d0000097a24 */ /* 0x000fc600078e0209 */
[----:B------:R-:W-:Y:S01]  /*1460*/  SHF.R.S32.HI R10, RZ, 0x1f, R48 ;  /* 0x0000001fff0a7819 */ /* 0x000fe20000011430 */
[----:B------:R-:W-:Y:S01]  /*1470*/  IMAD.WIDE.U32 R2, R0, c[0x0][0x1b0], R2 ;  /* 0x00006c0000027a25 */ /* 0x000fe200078e0002 */
[----:B------:R-:W-:-:S03]  /*1480*/  SHF.R.S32.HI R0, RZ, 0x1f, R8 ;  /* 0x0000001fff007819 */ /* 0x000fc60000011408 */
[C---:B------:R-:W-:Y:S02]  /*1490*/  IMAD R11, R10.reuse, c[0x0][0x1e0], RZ ;  /* 0x000078000a0b7a24 */ /* 0x040fe400078e02ff */
[----:B------:R-:W-:Y:S01]  /*14a0*/  IMAD R10, R10, c[0x0][0x208], RZ ;  /* 0x000082000a0a7a24 */ /* 0x000fe200078e02ff */
[----:B------:R-:W-:Y:S01]  /*14b0*/  IADD3 R3, R3, R9, RZ ;  /* 0x0000000903037210 */ /* 0x000fe20007ffe0ff */
[----:B---3--:R-:W-:-:S04]  /*14c0*/  IMAD.WIDE.U32 R6, R48, c[0x0][0x1e0], R50 ;  /* 0x0000780030067a25 */ /* 0x008fc800078e0032 */
[----:B------:R-:W-:Y:S02]  /*14d0*/  IMAD R11, R48, c[0x0][0x1e4], R11 ;  /* 0x00007900300b7a24 */ /* 0x000fe400078e020b */
[----:B------:R-:W-:Y:S02]  /*14e0*/  IMAD R0, R0, c[0x0][0x1a8], RZ ;  /* 0x00006a0000007a24 */ /* 0x000fe400078e02ff */
[----:B------:R-:W-:Y:S01]  /*14f0*/  IMAD.WIDE.U32 R4, R48, c[0x0][0x208], R50 ;  /* 0x0000820030047a25 */ /* 0x000fe200078e0032 */
[----:B------:R-:W-:-:S03]  /*1500*/  IADD3 R7, R7, R11, RZ ;  /* 0x0000000b07077210 */ /* 0x000fc60007ffe0ff */
[----:B------:R-:W-:Y:S01]  /*1510*/  IMAD R10, R48, c[0x0][0x20c], R10 ;  /* 0x00008300300a7a24 */ /* 0x000fe200078e020a */
[----:B----4-:R-:W-:Y:S01]  /*1520*/  ISETP.GE.AND P4, PT, R17, c[0x0][0x1d4], PT ;  /* 0x0000750011007a0c */ /* 0x010fe20003f86270 */
[C---:B------:R-:W-:Y:S02]  /*1530*/  IMAD R12, R8.reuse, c[0x0][0x1ac], R0 ;  /* 0x00006b00080c7a24 */ /* 0x040fe400078e0200 */
[----:B------:R-:W-:Y:S01]  /*1540*/  IMAD.WIDE.U32 R8, R8, c[0x0][0x1a8], R2 ;  /* 0x00006a0008087a25 */ /* 0x000fe200078e0002 */
[----:B------:R-:W-:-:S03]  /*1550*/  ISETP.GE.AND P5, PT, R50, c[0x0][0x1d4], PT ;  /* 0x0000750032007a0c */ /* 0x000fc60003fa6270 */
[----:B------:R-:W-:Y:S02]  /*1560*/  IMAD.IADD R5, R5, 0x1, R10 ;  /* 0x0000000105057824 */ /* 0x000fe400078e020a */
[C---:B------:R-:W-:Y:S02]  /*1570*/  IMAD R2, R13.reuse, c[0x0][0x1e8], RZ ;  /* 0x00007a000d027a24 */ /* 0x040fe400078e02ff */
[----:B------:R-:W-:Y:S01]  /*1580*/  IMAD R3, R13, c[0x0][0x210], RZ ;  /* 0x000084000d037a24 */ /* 0x000fe200078e02ff */
[----:B------:R-:W-:Y:S01]  /*1590*/  SEL R0, RZ, 0xffffffff, P4 ;  /* 0xffffffffff007807 */ /* 0x000fe20002000000 */
[C---:B------:R-:W-:Y:S02]  /*15a0*/  IMAD R2, R53.reuse, c[0x0][0x1ec], R2 ;  /* 0x00007b0035027a24 */ /* 0x040fe400078e0202 */
[C---:B------:R-:W-:Y:S02]  /*15b0*/  IMAD R10, R53.reuse, c[0x0][0x214], R3 ;  /* 0x00008500350a7a24 */ /* 0x040fe400078e0203 */
[----:B------:R-:W-:Y:S01]  /*15c0*/  IMAD.WIDE.U32 R6, R53, c[0x0][0x1e8], R6 ;  /* 0x00007a0035067a25 */ /* 0x000fe200078e0006 */
[----:B------:R-:W-:-:S03]  /*15d0*/  @P1 SHF.R.S32.HI R3, RZ, 0x1f, R15 ;  /* 0x0000001fff031819 */ /* 0x000fc6000001140f */
[----:B------:R-:W-:Y:S01]  /*15e0*/  IMAD.WIDE.U32 R4, R53, c[0x0][0x210], R4 ;  /* 0x0000840035047a25 */ /* 0x000fe200078e0004 */
[----:B------:R-:W-:Y:S02]  /*15f0*/  SEL R11, RZ, 0x1, P5 ;  /* 0x00000001ff0b7807 */ /* 0x000fe40002800000 */
[----:B------:R-:W-:Y:S01]  /*1600*/  SHF.L.U32 R0, R0, 0x1, RZ ;  /* 0x0000000100007819 */ /* 0x000fe200000006ff */
[----:B------:R-:W-:Y:S01]  /*1610*/  IMAD.IADD R7, R7, 0x1, R2 ;  /* 0x0000000107077824 */ /* 0x000fe200078e0202 */
[----:B------:R-:W-:Y:S01]  /*1620*/  @!P1 MOV R3, R14 ;  /* 0x0000000e00039202 */ /* 0x000fe20000000f00 */
[----:B------:R-:W-:Y:S01]  /*1630*/  @P1 IMAD.MOV.U32 R2, RZ, RZ, R15 ;  /* 0x000000ffff021224 */ /* 0x000fe200078e000f */
[----:B------:R-:W-:Y:S02]  /*1640*/  IADD3 R5, R5, R10, RZ ;  /* 0x0000000a05057210 */ /* 0x000fe40007ffe0ff */
[----:B------:R-:W-:Y:S02]  /*1650*/  IADD3 R10, R9, R12, RZ ;  /* 0x0000000c090a7210 */ /* 0x000fe40007ffe0ff */
[----:B------:R-:W-:-:S02]  /*1660*/  @!P1 MOV R2, R52 ;  /* 0x0000003400029202 */ /* 0x000fc40000000f00 */
[----:B------:R-:W-:Y:S01]  /*1670*/  LOP3.LUT R9, R0, 0x2, R11, 0xe2, !PT ;  /* 0x0000000200097812 */ /* 0x000fe200078ee20b */
[C---:B------:R-:W-:Y:S02]  /*1680*/  IMAD R0, R3.reuse, c[0x0][0x1f0], RZ ;  /* 0x00007c0003007a24 */ /* 0x040fe400078e02ff */
[----:B------:R-:W-:Y:S02]  /*1690*/  IMAD R3, R3, c[0x0][0x218], RZ ;  /* 0x0000860003037a24 */ /* 0x000fe400078e02ff */
[----:B------:R-:W-:-:S04]  /*16a0*/  IMAD.WIDE.U32 R6, R2, c[0x0][0x1f0], R6 ;  /* 0x00007c0002067a25 */ /* 0x000fc800078e0006 */
[----:B------:R-:W-:-:S04]  /*16b0*/  IMAD.WIDE.U32 R4, R2, c[0x0][0x218], R4 ;  /* 0x0000860002047a25 */ /* 0x000fc800078e0004 */
[C---:B------:R-:W-:Y:S02]  /*16c0*/  IMAD R0, R2.reuse, c[0x0][0x1f4], R0 ;  /* 0x00007d0002007a24 */ /* 0x040fe400078e0200 */
[----:B------:R-:W-:Y:S01]  /*16d0*/  IMAD R2, R2, c[0x0][0x21c], R3 ;  /* 0x0000870002027a24 */ /* 0x000fe200078e0203 */
[----:B------:R1:W-:Y:S04]  /*16e0*/  STL.64 [R1+0x8], R6 ;  /* 0x0000080601007387 */ /* 0x0003e80000100a00 */
[----:B------:R2:W-:Y:S01]  /*16f0*/  STL.64 [R1+0x10], R4 ;  /* 0x0000100401007387 */ /* 0x0005e20000100a00 */
[----:B------:R-:W-:Y:S02]  /*1700*/  LEA R12, P0, R8, c[0x0][0x160], 0x1 ;  /* 0x00005800080c7a11 */ /* 0x000fe400078008ff */
[----:B-----5:R-:W-:-:S02]  /*1710*/  ISETP.GE.AND P3, PT, R16, c[0x0][0x1d4], PT ;  /* 0x0000750010007a0c */ /* 0x020fc40003f66270 */
[----:B-1----:R-:W-:Y:S02]  /*1720*/  IADD3 R6, R7, R0, RZ ;  /* 0x0000000007067210 */ /* 0x002fe40007ffe0ff */
[----:B------:R-:W-:-:S05]  /*1730*/  IADD3 R0, R5, R2, RZ ;  /* 0x0000000205007210 */ /* 0x000fca0007ffe0ff */
[----:B------:R2:W-:Y:S04]  /*1740*/  STL [R1+0x1c], R0 ;  /* 0x00001c0001007387 */ /* 0x0005e80000100800 */
[----:B------:R2:W-:Y:S01]  /*1750*/  STL [R1+0x18], R6 ;  /* 0x0000180601007387 */ /* 0x0005e20000100800 */
[----:B------:R-:W-:Y:S02]  /*1760*/  LEA.HI.X R10, R8, c[0x0][0x164], R10, 0x1, P0 ;  /* 0x00005900080a7a11 */ /* 0x000fe400000f0c0a */
[----:B------:R-:W-:Y:S02]  /*1770*/  ISETP.GE.AND P1, PT, R50, c[0x0][0x198], PT ;  /* 0x0000660032007a0c */ /* 0x000fe40003f26270 */
[----:B------:R-:W-:Y:S02]  /*1780*/  ISETP.GE.AND P0, PT, R17, c[0x0][0x198], PT ;  /* 0x0000660011007a0c */ /* 0x000fe40003f06270 */
[----:B------:R-:W-:Y:S01]  /*1790*/  SEL R8, RZ, 0x4, P3 ;  /* 0x00000004ff087807 */ /* 0x000fe20001800000 */
[----:B------:R-:W-:Y:S01]  /*17a0*/  IMAD.IADD R3, R48, 0x1, R49 ;  /* 0x0000000130037824 */ /* 0x000fe200078e0231 */
[----:B------:R-:W-:-:S02]  /*17b0*/  ISETP.GE.AND P6, PT, R16, c[0x0][0x198], PT ;  /* 0x0000660010007a0c */ /* 0x000fc40003fc6270 */
[----:B------:R-:W-:Y:S02]  /*17c0*/  P2R R11, PR, RZ, 0x2 ;  /* 0x00000002ff0b7803 */ /* 0x000fe40000000000 */
[----:B------:R-:W-:Y:S02]  /*17d0*/  P2R R13, PR, RZ, 0x1 ;  /* 0x00000001ff0d7803 */ /* 0x000fe40000000000 */
[----:B------:R-:W-:Y:S01]  /*17e0*/  LOP3.LUT R18, R9, R8, RZ, 0xfc, !PT ;  /* 0x0000000809127212 */ /* 0x000fe200078efcff */
[----:B------:R-:W-:Y:S05]  /*17f0*/  BRA.DIV ~URZ, `(.L_x_538) ;  /* 0x0000f4427f007947 */ /* 0x000fea000b800000 */
[----:B------:R1:W3:Y:S02]  /*1800*/  SHFL.IDX PT, R2, R10, RZ, 0x1c1f ;  /* 0x001c1fff0a027589 */ /* 0x0002e400000e0000 */
.L_x_588:
[----:B------:R-:W-:Y:S05]  /*1810*/  BRA.DIV ~URZ, `(.L_x_539) ;  /* 0x0000f4927f007947 */ /* 0x000fea000b800000 */
[----:B--2---:R2:W4:Y:S02]  /*1820*/  SHFL.IDX PT, R0, R12, RZ, 0x1c1f ;  /* 0x001c1fff0c007589 */ /* 0x00452400000e0000 */
.L_x_589:
[----:B------:R-:W-:Y:S01]  /*1830*/  MOV R14, c[0x0][0x2c4] ;  /* 0x0000b100000e7a02 */ /* 0x000fe20000000f00 */
[----:B------:R-:W-:Y:S04]  /*1840*/  BSSY B0, `(.L_x_540) ;  /* 0x0000019000007945 */ /* 0x000fe80003800000 */
[----:B------:R-:W-:-:S05]  /*1850*/  IMAD R14, R14, c[0x0][0x168], RZ ;  /* 0x00005a000e0e7a24 */ /* 0x000fca00078e02ff */
[----:B------:R-:W-:-:S13]  /*1860*/  ISETP.GE.AND P0, PT, R3, R14, PT ;  /* 0x0000000e0300720c */ /* 0x000fda0003f06270 */
[----:B------:R-:W-:Y:S05]  /*1870*/  @P0 BRA `(.L_x_541) ;  /* 0x0000015000000947 */ /* 0x000fea0003800000 */
[----:B------:R-:W5:Y:S04]  /*1880*/  LDL.64 R6, [R1+0x38] ;  /* 0x0000380001067983 */ /* 0x000f680000100a00 */
[----:B--2---:R-:W2:Y:S04]  /*1890*/  LDL R4, [R1+0x40] ;  /* 0x0000400001047983 */ /* 0x004ea80000100800 */
[----:B----4-:R-:W4:Y:S04]  /*18a0*/  LDL R5, [R1+0x70] ;  /* 0x0000700001057983 */ /* 0x010f280000100800 */
[----:B---3--:R-:W3:Y:S04]  /*18b0*/  LDL R16, [R1+0x44] ;  /* 0x0000440001107983 */ /* 0x008ee80000100800 */
[----:B------:R-:W3:Y:S04]  /*18c0*/  LDL R17, [R1+0x6c] ;  /* 0x00006c0001117983 */ /* 0x000ee80000100800 */
[----:B------:R-:W3:Y:S01]  /*18d0*/  LDL R15, [R1+0x30] ;  /* 0x00003000010f7983 */ /* 0x000ee20000100800 */
[----:B------:R-:W-:-:S02]  /*18e0*/  ISETP.NE.AND P1, PT, R13, RZ, PT ;  /* 0x000000ff0d00720c */ /* 0x000fc40003f25270 */
[----:B-----5:R-:W-:-:S04]  /*18f0*/  LEA R8, P0, R6, R0, 0x1 ;  /* 0x0000000006087211 */ /* 0x020fc800078008ff */
[----:B------:R-:W-:Y:S02]  /*1900*/  LEA.HI.X R9, R6, R2, R7, 0x1, P0 ;  /* 0x0000000206097211 */ /* 0x000fe400000f0c07 */
[----:B--2---:R-:W-:-:S04]  /*1910*/  LEA R6, P0, R4, R0, 0x1 ;  /* 0x0000000004067211 */ /* 0x004fc800078008ff */
[----:B----4-:R-:W-:Y:S02]  /*1920*/  LEA.HI.X R7, R4, R2, R5, 0x1, P0 ;  /* 0x0000000204077211 */ /* 0x010fe400000f0c05 */
[----:B---3--:R-:W-:-:S04]  /*1930*/  LEA R4, P0, R16, R0, 0x1 ;  /* 0x0000000010047211 */ /* 0x008fc800078008ff */
[----:B------:R-:W-:Y:S02]  /*1940*/  LEA.HI.X R5, R16, R2, R17, 0x1, P0 ;  /* 0x0000000210057211 */ /* 0x000fe400000f0c11 */
[----:B------:R-:W-:Y:S01]  /*1950*/  ISETP.NE.AND P0, PT, R11, RZ, PT ;  /* 0x000000ff0b00720c */ /* 0x000fe20003f05270 */
[----:B------:R-:W-:-:S12]  /*1960*/  IMAD.SHL.U32 R0, R15, 0x2, RZ ;  /* 0x000000020f007824 */ /* 0x000fd800078e00ff */
[----:B------:R-:W-:Y:S01]  /*1970*/  @!PT LDS RZ, [RZ] ;  /* 0x00000000fffff984 */ /* 0x000fe20000000800 */
[----:B------:R-:W-:Y:S01]  /*1980*/  @!PT LDS RZ, [RZ] ;  /* 0x00000000fffff984 */ /* 0x000fe20000000800 */
[----:B------:R-:W-:Y:S01]  /*1990*/  @!PT LDS RZ, [RZ] ;  /* 0x00000000fffff984 */ /* 0x000fe20000000800 */
[----:B------:R2:W-:Y:S04]  /*19a0*/  LDGSTS.E.BYPASS.LTC128B.128 [R0+0x6100], [R8.64], !P0 ;  /* 0x0610000008007fae */ /* 0x0005e8000c101d46 */
[----:B------:R2:W-:Y:S04]  /*19b0*/  LDGSTS.E.BYPASS.LTC128B.128 [R0+0x8100], [R6.64], !P1 ;  /* 0x0810000006007fae */ /* 0x0005e8000c901d46 */
[----:B------:R2:W-:Y:S02]  /*19c0*/  LDGSTS.E.BYPASS.LTC128B.128 [R0+0xa100], [R4.64], !P6 ;  /* 0x0a10000004007fae */ /* 0x0005e4000f101d46 */
.L_x_541:
[----:B------:R-:W-:Y:S05]  /*19d0*/  BSYNC B0 ;  /* 0x0000000000007941 */ /* 0x000fea0003800000 */
.L_x_540:
[----:B------:R-:W-:Y:S05]  /*19e0*/  BRA.DIV ~URZ, `(.L_x_542) ;  /* 0x0000f3227f007947 */ /* 0x000fea000b800000 */
[----:B---3--:R3:W1:Y:S04]  /*19f0*/  SHFL.IDX PT, R2, R10, 0x1, 0x1c1f ;  /* 0x003c1f000a027f89 */ /* 0x00866800000e0000 */
[----:B--2-4-:R3:W2:Y:S02]  /*1a00*/  SHFL.IDX PT, R0, R12, 0x1, 0x1c1f ;  /* 0x003c1f000c007f89 */ /* 0x0146a400000e0000 */
.L_x_590:
[----:B------:R-:W-:Y:S01]  /*1a10*/  IADD3 R4, R3, 0x20, RZ ;  /* 0x0000002003047810 */ /* 0x000fe20007ffe0ff */
[----:B------:R-:W-:Y:S03]  /*1a20*/  BSSY B0, `(.L_x_543) ;  /* 0x0000018000007945 */ /* 0x000fe60003800000 */
[----:B------:R-:W-:-:S13]  /*1a30*/  ISETP.GE.AND P0, PT, R4, R14, PT ;  /* 0x0000000e0400720c */ /* 0x000fda0003f06270 */
[----:B------:R-:W-:Y:S05]  /*1a40*/  @P0 BRA `(.L_x_544) ;  /* 0x0000015000000947 */ /* 0x000fea0003800000 */
[----:B------:R-:W4:Y:S04]  /*1a50*/  LDL.64 R6, [R1+0x38] ;  /* 0x0000380001067983 */ /* 0x000f280000100a00 */
[----:B------:R-:W5:Y:S04]  /*1a60*/  LDL R5, [R1+0x40] ;  /* 0x0000400001057983 */ /* 0x000f680000100800 */
[----:B---3--:R-:W3:Y:S04]  /*1a70*/  LDL R19, [R1+0x70] ;  /* 0x0000700001137983 */ /* 0x008ee80000100800 */
[----:B--2---:R-:W2:Y:S04]  /*1a80*/  LDL R16, [R1+0x44] ;  /* 0x0000440001107983 */ /* 0x004ea80000100800 */
[----:B------:R-:W2:Y:S04]  /*1a90*/  LDL R17, [R1+0x6c] ;  /* 0x00006c0001117983 */ /* 0x000ea80000100800 */
[----:B------:R-:W2:Y:S01]  /*1aa0*/  LDL R15, [R1+0x30] ;  /* 0x00003000010f7983 */ /* 0x000ea20000100800 */
[----:B------:R-:W-:-:S02]  /*1ab0*/  ISETP.NE.AND P1, PT, R13, RZ, PT ;  /* 0x000000ff0d00720c */ /* 0x000fc40003f25270 */
[----:B----4-:R-:W-:-:S04]  /*1ac0*/  LEA R8, P0, R6, R0, 0x1 ;  /* 0x0000000006087211 */ /* 0x010fc800078008ff */
[----:B-1----:R-:W-:Y:S02]  /*1ad0*/  LEA.HI.X R9, R6, R2, R7, 0x1, P0 ;  /* 0x0000000206097211 */ /* 0x002fe400000f0c07 */
[----:B-----5:R-:W-:-:S04]  /*1ae0*/  LEA R6, P0, R5, R0, 0x1 ;  /* 0x0000000005067211 */ /* 0x020fc800078008ff */
[----:B---3--:R-:W-:Y:S02]  /*1af0*/  LEA.HI.X R7, R5, R2, R19, 0x1, P0 ;  /* 0x0000000205077211 */ /* 0x008fe400000f0c13 */
[----:B--2---:R-:W-:-:S04]  /*1b00*/  LEA R4, P0, R16, R0, 0x1 ;  /* 0x0000000010047211 */ /* 0x004fc800078008ff */
        /* <DEDUP_REMOVED lines=9> */
.L_x_544:
[----:B------:R-:W-:Y:S05]  /*1ba0*/  BSYNC B0 ;  /* 0x0000000000007941 */ /* 0x000fea0003800000 */
.L_x_543:
[----:B------:R-:W-:Y:S05]  /*1bb0*/  BRA.DIV ~URZ, `(.L_x_545) ;  /* 0x0000f2127f007947 */ /* 0x000fea000b800000 */
[----:B-1----:R1:W4:Y:S02]  /*1bc0*/  SHFL.IDX PT, R2, R10, 0x2, 0x1c1f ;  /* 0x005c1f000a027f89 */ /* 0x00232400000e0000 */
.L_x_591:
[----:B------:R-:W-:Y:S05]  /*1bd0*/  BRA.DIV ~URZ, `(.L_x_546) ;  /* 0x0000f2627f007947 */ /* 0x000fea000b800000 */
[----:B--2---:R2:W1:Y:S02]  /*1be0*/  SHFL.IDX PT, R0, R12, 0x2, 0x1c1f ;  /* 0x005c1f000c007f89 */ /* 0x00446400000e0000 */
.L_x_592:
[----:B------:R-:W-:Y:S01]  /*1bf0*/  IADD3 R4, R3, 0x40, RZ ;  /* 0x0000004003047810 */ /* 0x000fe20007ffe0ff */
[----:B------:R-:W-:Y:S03]  /*1c00*/  BSSY B0, `(.L_x_547) ;  /* 0x0000018000007945 */ /* 0x000fe60003800000 */
[----:B------:R-:W-:-:S13]  /*1c10*/  ISETP.GE.AND P0, PT, R4, R14, PT ;  /* 0x0000000e0400720c */ /* 0x000fda0003f06270 */
[----:B------:R-:W-:Y:S05]  /*1c20*/  @P0 BRA `(.L_x_548) ;  /* 0x0000015000000947 */ /* 0x000fea0003800000 */
[----:B------:R-:W5:Y:S04]  /*1c30*/  LDL.64 R6, [R1+0x38] ;  /* 0x0000380001067983 */ /* 0x000f680000100a00 */
[----:B--2---:R-:W2:Y:S04]  /*1c40*/  LDL R5, [R1+0x40] ;  /* 0x0000400001057983 */ /* 0x004ea80000100800 */
[----:B---3--:R-:W3:Y:S04]  /*1c50*/  LDL R19, [R1+0x70] ;  /* 0x0000700001137983 */ /* 0x008ee80000100800 */
[----:B----4-:R-:W4:Y:S04]  /*1c60*/  LDL R16, [R1+0x44] ;  /* 0x0000440001107983 */ /* 0x010f280000100800 */
[----:B------:R-:W4:Y:S04]  /*1c70*/  LDL R17, [R1+0x6c] ;  /* 0x00006c0001117983 */ /* 0x000f280000100800 */
[----:B------:R-:W4:Y:S01]  /*1c80*/  LDL R15, [R1+0x30] ;  /* 0x00003000010f7983 */ /* 0x000f220000100800 */
[----:B------:R-:W-:-:S02]  /*1c90*/  ISETP.NE.AND P1, PT, R13, RZ, PT ;  /* 0x000000ff0d00720c */ /* 0x000fc40003f25270 */
[----:B-1---5:R-:W-:-:S04]  /*1ca0*/  LEA R8, P0, R6, R0, 0x1 ;  /* 0x0000000006087211 */ /* 0x022fc800078008ff */
[----:B------:R-:W-:Y:S02]  /*1cb0*/  LEA.HI.X R9, R6, R2, R7, 0x1, P0 ;  /* 0x0000000206097211 */ /* 0x000fe400000f0c07 */
[----:B--2---:R-:W-:-:S04]  /*1cc0*/  LEA R6, P0, R5, R0, 0x1 ;  /* 0x0000000005067211 */ /* 0x004fc800078008ff */
[----:B---3--:R-:W-:Y:S02]  /*1cd0*/  LEA.HI.X R7, R5, R2, R19, 0x1, P0 ;  /* 0x0000000205077211 */ /* 0x008fe400000f0c13 */
[----:B----4-:R-:W-:-:S04]  /*1ce0*/  LEA R4, P0, R16, R0, 0x1 ;  /* 0x0000000010047211 */ /* 0x010fc800078008ff */
        /* <DEDUP_REMOVED lines=9> */
.L_x_548:
[----:B------:R-:W-:Y:S05]  /*1d80*/  BSYNC B0 ;  /* 0x0000000000007941 */ /* 0x000fea0003800000 */
.L_x_547:
[----:B------:R-:W-:Y:S05]  /*1d90*/  BRA.DIV ~URZ, `(.L_x_549) ;  /* 0x0000f1027f007947 */ /* 0x000fea000b800000 */
[----:B----4-:R4:W2:Y:S04]  /*1da0*/  SHFL.IDX PT, R2, R10, 0x3, 0x1c1f ;  /* 0x007c1f000a027f89 */ /* 0x0108a800000e0000 */
[----:B-1----:R4:W1:Y:S02]  /*1db0*/  SHFL.IDX PT, R0, R12, 0x3, 0x1c1f ;  /* 0x007c1f000c007f89 */ /* 0x00286400000e0000 */
.L_x_593:
[----:B------:R-:W5:Y:S04]  /*1dc0*/  LDL.64 R6, [R1+0x38] ;  /* 0x0000380001067983 */ /* 0x000f680000100a00 */
[----:B---3--:R-:W3:Y:S04]  /*1dd0*/  LDL R4, [R1+0x40] ;  /* 0x0000400001047983 */ /* 0x008ee80000100800 */
[----:B----4-:R-:W4:Y:S04]  /*1de0*/  LDL R5, [R1+0x70] ;  /* 0x0000700001057983 */ /* 0x010f280000100800 */
[----:B--2---:R-:W2:Y:S04]  /*1df0*/  LDL R12, [R1+0x44] ;  /* 0x00004400010c7983 */ /* 0x004ea80000100800 */
[----:B------:R-:W2:Y:S04]  /*1e00*/  LDL R15, [R1+0x6c] ;  /* 0x00006c00010f7983 */ /* 0x000ea80000100800 */
[----:B------:R-:W2:Y:S04]  /*1e10*/  LDL R16, [R1+0x30] ;  /* 0x0000300001107983 */ /* 0x000ea80000100800 */
[----:B------:R-:W2:Y:S01]  /*1e20*/  LDL R180, [R1] ;  /* 0x0000000001b47983 */ /* 0x000ea20000100800 */
[----:B------:R-:W-:-:S04]  /*1e30*/  IADD3 R3, R3, 0x60, RZ ;  /* 0x0000006003037810 */ /* 0x000fc80007ffe0ff */
[----:B------:R-:W-:Y:S02]  /*1e40*/  ISETP.GE.AND P1, PT, R3, R14, PT ;  /* 0x0000000e0300720c */ /* 0x000fe40003f26270 */
[----:B------:R-:W-:Y:S02]  /*1e50*/  P2R R10, PR, RZ, 0x4 ;  /* 0x00000004ff0a7803 */ /* 0x000fe40000000000 */
[----:B------:R-:W-:-:S09]  /*1e60*/  ISETP.NE.AND P2, PT, R11, RZ, PT ;  /* 0x000000ff0b00720c */ /* 0x000fd20003f45270 */
[----:B-1---5:R-:W-:-:S04]  /*1e70*/  @!P1 LEA R8, P0, R6, R0, 0x1 ;  /* 0x0000000006089211 */ /* 0x022fc800078008ff */
[----:B------:R-:W-:Y:S02]  /*1e80*/  @!P1 LEA.HI.X R9, R6, R2, R7, 0x1, P0 ;  /* 0x0000000206099211 */ /* 0x000fe400000f0c07 */
[----:B---3--:R-:W-:-:S04]  /*1e90*/  @!P1 LEA R6, P0, R4, R0, 0x1 ;  /* 0x0000000004069211 */ /* 0x008fc800078008ff */
[----:B----4-:R-:W-:Y:S02]  /*1ea0*/  @!P1 LEA.HI.X R7, R4, R2, R5, 0x1, P0 ;  /* 0x0000000204079211 */ /* 0x010fe400000f0c05 */
[----:B--2---:R-:W-:-:S04]  /*1eb0*/  @!P1 LEA R4, P0, R12, R0, 0x1 ;  /* 0x000000000c049211 */ /* 0x004fc800078008ff */
[----:B------:R-:W-:Y:S02]  /*1ec0*/  @!P1 LEA.HI.X R5, R12, R2, R15, 0x1, P0 ;  /* 0x000000020c059211 */ /* 0x000fe400000f0c0f */
[----:B------:R-:W-:Y:S01]  /*1ed0*/  ISETP.NE.AND P0, PT, R13, RZ, PT ;  /* 0x000000ff0d00720c */ /* 0x000fe20003f05270 */
[----:B------:R-:W-:-:S05]  /*1ee0*/  IMAD.SHL.U32 R145, R16, 0x2, RZ ;  /* 0x0000000210917824 */ /* 0x000fca00078e00ff */
[----:B------:R-:W-:Y:S01]  /*1ef0*/  @!PT LDS RZ, [RZ] ;  /* 0x00000000fffff984 */ /* 0x000fe20000000800 */
[----:B------:R-:W-:Y:S01]  /*1f00*/  @!PT LDS RZ, [RZ] ;  /* 0x00000000fffff984 */ /* 0x000fe20000000800 */
[----:B------:R-:W-:Y:S01]  /*1f10*/  @!PT LDS RZ, [RZ] ;  /* 0x00000000fffff984 */ /* 0x000fe20000000800 */
[----:B------:R1:W-:Y:S01]  /*1f20*/  @!P1 LDGSTS.E.BYPASS.LTC128B.128 [R145+0x7900], [R8.64], !P2 ;  /* 0x0790000008919fae */ /* 0x0003e2000d101d46 */
[----:B------:R-:W-:-:S06]  /*1f30*/  ISETP.NE.AND P2, PT, R10, RZ, PT ;  /* 0x000000ff0a00720c */ /* 0x000fcc0003f45270 */
[----:B------:R1:W-:Y:S04]  /*1f40*/  @!P1 LDGSTS.E.BYPASS.LTC128B.128 [R145+0x9900], [R6.64], !P0 ;  /* 0x0990000006919fae */ /* 0x0003e8000c101d46 */
[----:B------:R1:W-:Y:S01]  /*1f50*/  @!P1 LDGSTS.E.BYPASS.LTC128B.128 [R145+0xb900], [R4.64], !P6 ;  /* 0x0b90000004919fae */ /* 0x0003e2000f101d46 */
[----:B------:R-:W-:-:S03]  /*1f60*/  IADD3 R40, R180, -0x1, RZ ;  /* 0xffffffffb4287810 */ /* 0x000fc60007ffe0ff */
[----:B------:R-:W0:Y:S01]  /*1f70*/  LDGDEPBAR ;  /* 0x00000000000079af */ /* 0x000e220000000000 */
[----:B------:R-:W-:Y:S03]  /*1f80*/  WARPSYNC 0xffffffff ;  /* 0xffffffff00007948 */ /* 0x000fe60003800000 */
[----:B------:R-:W2:Y:S04]  /*1f90*/  LDL.64 R162, [R1+0x8] ;  /* 0x0000080001a27983 */ /* 0x000ea80000100a00 */
[----:B------:R-:W3:Y:S04]  /*1fa0*/  LDL R161, [R1+0x18] ;  /* 0x0000180001a17983 */ /* 0x000ee80000100800 */
[----:B------:R-:W4:Y:S04]  /*1fb0*/  S2R R15, SR_TID.X ;  /* 0x00000000000f7919 */ /* 0x000f280000002100 */
[----:B------:R-:W5:Y:S01]  /*1fc0*/  LDL R10, [R1+0x1c] ;  /* 0x00001c00010a7983 */ /* 0x000f620000100800 */
[----:B----4-:R-:W-:-:S04]  /*1fd0*/  SHF.R.S32.HI R12, RZ, 0x1f, R15 ;  /* 0x0000001fff0c7819 */ /* 0x010fc8000001140f */
[----:B------:R-:W-:Y:S02]  /*1fe0*/  LEA.HI R12, R12, R15, RZ, 0x2 ;  /* 0x0000000f0c0c7211 */ /* 0x000fe400078f10ff */
[----:B------:R-:W4:Y:S02]  /*1ff0*/  LDL.64 R14, [R1+0x10] ;  /* 0x00001000010e7983 */ /* 0x000f240000100a00 */
[----:B------:R-:W-:-:S04]  /*2000*/  SHF.R.S32.HI R12, RZ, 0x2, R12 ;  /* 0x00000002ff0c7819 */ /* 0x000fc8000001140c */
[----:B------:R-:W-:Y:S02]  /*2010*/  IADD3 R0, -R12, c[0x0][0x1d0], RZ ;  /* 0x000074000c007a10 */ /* 0x000fe40007ffe1ff */
[----:B-1----:R-:W-:-:S03]  /*2020*/  SHF.R.S32.HI R7, RZ, 0x1f, R40 ;  /* 0x0000001fff077819 */ /* 0x002fc60000011428 */
[----:B------:R-:W-:Y:S02]  /*2030*/  IMAD R0, R40, -0x40, R0 ;  /* 0xffffffc028007824 */ /* 0x000fe400078e0200 */
[----:B------:R-:W-:-:S03]  /*2040*/  IMAD R4, R7, c[0x0][0x1e0], RZ ;  /* 0x0000780007047a24 */ /* 0x000fc600078e02ff */
[----:B------:R-:W-:Y:S01]  /*2050*/  ISETP.GE.AND P6, PT, R0, 0x1, PT ;  /* 0x000000010000780c */ /* 0x000fe20003fc6270 */
[----:B------:R-:W-:Y:S01]  /*2060*/  IMAD.WIDE.U32 R2, R40, c[0x0][0x1e0], RZ ;  /* 0x0000780028027a25 */ /* 0x000fe200078e00ff */
[----:B------:R-:W-:-:S03]  /*2070*/  ISETP.GE.AND P1, PT, R0, 0x21, PT ;  /* 0x000000210000780c */ /* 0x000fc60003f26270 */
[----:B------:R-:W-:Y:S01]  /*2080*/  IMAD R4, R40, c[0x0][0x1e4], R4 ;  /* 0x0000790028047a24 */ /* 0x000fe200078e0204 */
[----:B------:R-:W-:-:S04]  /*2090*/  MOV R5, 0x20 ;  /* 0x0000002000057802 */ /* 0x000fc80000000f00 */
[----:B------:R-:W-:Y:S01]  /*20a0*/  IADD3 R4, R3, R4, RZ ;  /* 0x0000000403047210 */ /* 0x000fe20007ffe0ff */
[----:B------:R-:W-:-:S04]  /*20b0*/  IMAD.WIDE.U32 R8, R5, c[0x0][0x1e0], RZ ;  /* 0x0000780005087a25 */ /* 0x000fc800078e00ff */
[----:B------:R-:W-:Y:S01]  /*20c0*/  IMAD R3, R5, c[0x0][0x1e4], RZ ;  /* 0x0000790005037a24 */ /* 0x000fe200078e02ff */
[----:B------:R-:W-:Y:S01]  /*20d0*/  @P6 SHF.L.U32 R6, R16, 0x1, RZ ;  /* 0x0000000110066819 */ /* 0x000fe200000006ff */
[----:B------:R-:W-:Y:S01]  /*20e0*/  IMAD R7, R7, c[0x0][0x208], RZ ;  /* 0x0000820007077a24 */ /* 0x000fe200078e02ff */
[----:B------:R-:W-:-:S05]  /*20f0*/  MOV R160, 0xffffffc0 ;  /* 0xffffffc000a07802 */ /* 0x000fca0000000f00 */
[----:B------:R-:W-:Y:S01]  /*2100*/  IMAD R144, R40, R160, c[0x0][0x1d0] ;  /* 0x0000740028907624 */ /* 0x000fe200078e02a0 */
[----:B------:R-:W-:Y:S01]  /*2110*/  P2R R19, PR, RZ, 0x4 ;  /* 0x00000004ff137803 */ /* 0x000fe20000000000 */
[----:B------:R-:W-:Y:S01]  /*2120*/  BAR.SYNC.DEFER_BLOCKING 0x0 ;  /* 0x0000000000007b1d */ /* 0x000fe20000010000 */
[----:B--2---:R-:W-:-:S04]  /*2130*/  LEA R0, P0, R2, R162, 0x6 ;  /* 0x000000a202007211 */ /* 0x004fc800078030ff */
[----:B---3--:R-:W-:Y:S02]  /*2140*/  LEA.HI.X R2, R2, R161, R4, 0x6, P0 ;  /* 0x000000a102027211 */ /* 0x008fe400000f3404 */
[----:B------:R-:W-:-:S04]  /*2150*/  @P6 LEA R4, P0, R0, c[0x0][0x1c8], 0x1 ;  /* 0x0000720000046a11 */ /* 0x000fc800078008ff */
[C---:B------:R-:W-:Y:S02]  /*2160*/  @P6 LEA.HI.X R5, R0.reuse, c[0x0][0x1cc], R2, 0x1, P0 ;  /* 0x0000730000056a11 */ /* 0x040fe400000f0c02 */
[----:B------:R-:W-:-:S03]  /*2170*/  @P1 IADD3 R0, P0, R0, R8, RZ ;  /* 0x0000000800001210 */ /* 0x000fc60007f1e0ff */
[----:B------:R-:W-:Y:S01]  /*2180*/  @!PT LDS RZ, [RZ] ;  /* 0x00000000fffff984 */ /* 0x000fe20000000800 */
[----:B------:R-:W-:Y:S01]  /*2190*/  @!PT LDS RZ, [RZ] ;  /* 0x00000000fffff984 */ /* 0x000fe20000000800 */
[----:B------:R-:W-:Y:S01]  /*21a0*/  @!PT LDS RZ, [RZ] ;  /* 0x00000000fffff984 */ /* 0x000fe20000000800 */
[----:B------:R1:W-:Y:S01]  /*21b0*/  @P6 LDGSTS.E.BYPASS.LTC128B.128 [R6+0x3100], [R4.64], !P5 ;  /* 0x0310000004066fae */ /* 0x0003e2000e901d46 */
[----:B------:R-:W-:Y:S02]  /*21c0*/  @P1 IADD3.X R3, R2, R9, R3, P0, !PT ;  /* 0x0000000902031210 */ /* 0x000fe400007fe403 */
[C---:B------:R-:W-:Y:S01]  /*21d0*/  @P1 LEA R2, P0, R0.reuse, c[0x0][0x1c8], 0x1 ;  /* 0x0000720000021a11 */ /* 0x040fe200078008ff */
[----:B------:R1:W-:Y:S03]  /*21e0*/  @P6 LDGSTS.E.BYPASS.LTC128B.128 [R6+0x4100], [R4.64+0x40], !P4 ;  /* 0x0410004004066fae */ /* 0x0003e6000e101d46 */
[----:B------:R-:W-:Y:S01]  /*21f0*/  @P1 LEA.HI.X R3, R0, c[0x0][0x1cc], R3, 0x1, P0 ;  /* 0x0000730000031a11 */ /* 0x000fe200000f0c03 */
[----:B------:R1:W-:Y:S01]  /*2200*/  @P6 LDGSTS.E.BYPASS.LTC128B.128 [R6+0x5100], [R4.64+0x80], !P3 ;  /* 0x0510008004066fae */ /* 0x0003e2000d901d46 */
[----:B------:R-:W-:-:S05]  /*2210*/  @P1 SHF.L.U32 R0, R16, 0x1, RZ ;  /* 0x0000000110001819 */ /* 0x000fca00000006ff */
[----:B------:R4:W-:Y:S04]  /*2220*/  @P1 LDGSTS.E.BYPASS.LTC128B.128 [R0+0x3900], [R2.64], !P5 ;  /* 0x0390000002001fae */ /* 0x0009e8000e901d46 */
[----:B------:R4:W-:Y:S04]  /*2230*/  @P1 LDGSTS.E.BYPASS.LTC128B.128 [R0+0x4900], [R2.64+0x40], !P4 ;  /* 0x0490004002001fae */ /* 0x0009e8000e101d46 */
[----:B------:R4:W-:Y:S04]  /*2240*/  @P1 LDGSTS.E.BYPASS.LTC128B.128 [R0+0x5900], [R2.64+0x80], !P3 ;  /* 0x0590008002001fae */ /* 0x0009e8000d901d46 */
[----:B------:R-:W0:Y:S01]  /*2250*/  LDGDEPBAR ;  /* 0x00000000000079af */ /* 0x000e220000000000 */
[----:B-1----:R-:W-:-:S04]  /*2260*/  IMAD.WIDE.U32 R4, R40, c[0x0][0x208], RZ ;  /* 0x0000820028047a25 */ /* 0x002fc800078e00ff */
[----:B------:R-:W-:Y:S01]  /*2270*/  IMAD R6, R40, c[0x0][0x20c], R7 ;  /* 0x0000830028067a24 */ /* 0x000fe200078e0207 */
[----:B------:R-:W-:-:S04]  /*2280*/  DEPBAR.LE SB0, 0x1 ;  /* 0x000080400000791a */ /* 0x000fc80000000000 */
[----:B------:R-:W-:-:S04]  /*2290*/  DEPBAR.LE SB0, 0x0 ;  /* 0x000080000000791a */ /* 0x000fc80000000000 */
[----:B------:R-:W-:Y:S01]  /*22a0*/  BAR.SYNC.DEFER_BLOCKING 0x0 ;  /* 0x0000000000007b1d */ /* 0x000fe20000010000 */
[----:B----4-:R-:W-:Y:S02]  /*22b0*/  LEA R0, P0, R4, R14, 0x6 ;  /* 0x0000000e04007211 */ /* 0x010fe400078030ff */
[----:B------:R-:W-:-:S04]  /*22c0*/  IADD3 R6, R5, R6, RZ ;  /* 0x0000000605067210 */ /* 0x000fc80007ffe0ff */
[----:B-----5:R-:W-:Y:S02]  /*22d0*/  LEA.HI.X R4, R4, R10, R6, 0x6, P0 ;  /* 0x0000000a04047211 */ /* 0x020fe400000f3406 */
[----:B------:R-:W-:Y:S02]  /*22e0*/  LEA R2, P0, R0, c[0x0][0x1f8], 0x1 ;  /* 0x00007e0000027a11 */ /* 0x000fe400078008ff */
[----:B------:R-:W-:Y:S02]  /*22f0*/  MOV R6, c[0x0][0x208] ;  /* 0x0000820000067a02 */ /* 0x000fe40000000f00 */
[----:B------:R-:W-:Y:S02]  /*2300*/  LOP3.LUT R5, R18, 0x1, RZ, 0xc0, !PT ;  /* 0x0000000112057812 */ /* 0x000fe400078ec0ff */
[----:B------:R-:W-:Y:S02]  /*2310*/  LEA.HI.X R3, R0, c[0x0][0x1fc], R4, 0x1, P0 ;  /* 0x00007f0000037a11 */ /* 0x000fe400000f0c04 */
[----:B------:R-:W-:-:S02]  /*2320*/  MOV R4, c[0x0][0x20c] ;  /* 0x0000830000047a02 */ /* 0x000fc40000000f00 */
[----:B------:R-:W-:Y:S02]  /*2330*/  LEA R16, P0, R6, R2, 0x6 ;  /* 0x0000000206107211 */ /* 0x000fe400078030ff */
[----:B------:R-:W-:Y:S02]  /*2340*/  ISETP.NE.U32.AND P6, PT, R5, 0x1, PT ;  /* 0x000000010500780c */ /* 0x000fe40003fc5070 */
[----:B------:R-:W-:Y:S01]  /*2350*/  IADD3 R0, -R12, R144, RZ ;  /* 0x000000900c007210 */ /* 0x000fe20007ffe1ff */
[----:B------:R-:W-:Y:S01]  /*2360*/  LDSM.16.M88.4 R20, [R204] ;  /* 0x00000000cc14783b */ /* 0x000fe20000000200 */
[----:B------:R-:W-:Y:S02]  /*2370*/  LEA.HI.X R17, R6, R3, R4, 0x6, P0 ;  /* 0x0000000306117211 */ /* 0x000fe400000f3404 */
[----:B------:R-:W-:Y:S01]  /*2380*/  ISETP.LT.OR P0, PT, R0, 0x1, P6 ;  /* 0x000000010000780c */ /* 0x000fe20003701670 */
[----:B------:R-:W1:Y:S01]  /*2390*/  LDSM.16.M88.4 R12, [R207] ;  /* 0x00000000cf0c783b */ /* 0x000e620000000200 */
[----:B------:R-:W-:-:S03]  /*23a0*/  LOP3.LUT P1, RZ, R18, 0x2, RZ, 0xc0, !PT ;  /* 0x0000000212ff7812 */ /* 0x000fc6000782c0ff */
[----:B------:R-:W2:Y:S04]  /*23b0*/  LDSM.16.M88.4 R8, [R207+0x1000] ;  /* 0x00100000cf08783b */ /* 0x000ea80000000200 */
[----:B------:R-:W3:Y:S04]  /*23c0*/  LDSM.16.M88.4 R44, [R204+0x400] ;  /* 0x00040000cc2c783b */ /* 0x000ee80000000200 */
[----:B------:R-:W4:Y:S04]  /*23d0*/  LDSM.16.M88.4 R28, [R204+0x800] ;  /* 0x00080000cc1c783b */ /* 0x000f280000000200 */
[----:B------:R-:W5:Y:S04]  /*23e0*/  LDSM.16.M88.4 R24, [R204+0xc00] ;  /* 0x000c0000cc18783b */ /* 0x000f680000000200 */
[----:B------:R-:W-:Y:S04]  /*23f0*/  LDSM.16.M88.4 R36, [R208] ;  /* 0x00000000d024783b */ /* 0x000fe80000000200 */
[----:B------:R-:W-:Y:S04]  /*2400*/  LDSM.16.M88.4 R4, [R208+0x1000] ;  /* 0x00100000d004783b */ /* 0x000fe80000000200 */
[----:B------:R-:W2:Y:S04]  /*2410*/  LDSM.16.M88.4 R48, [R209] ;  /* 0x00000000d130783b */ /* 0x000ea80000000200 */
[----:B------:R-:W-:Y:S04]  /*2420*/  LDSM.16.M88.4 R68, [R220] ;  /* 0x00000000dc44783b */ /* 0x000fe80000000200 */
[----:B------:R-:W-:Y:S04]  /*2430*/  LDSM.16.M88.4 R88, [R219] ;  /* 0x00000000db58783b */ /* 0x000fe80000000200 */
[----:B------:R-:W-:Y:S04]  /*2440*/  LDSM.16.M88.4 R104, [R218] ;  /* 0x00000000da68783b */ /* 0x000fe80000000200 */
[----:B------:R-:W-:Y:S01]  /*2450*/  @!PT LDS RZ, [RZ] ;  /* 0x00000000fffff984 */ /* 0x000fe20000000800 */
[----:B------:R-:W-:Y:S01]  /*2460*/  @!PT LDS RZ, [RZ] ;  /* 0x00000000fffff984 */ /* 0x000fe20000000800 */
[----:B------:R-:W-:Y:S01]  /*2470*/  @!PT LDS RZ, [RZ] ;  /* 0x00000000fffff984 */ /* 0x000fe20000000800 */
[----:B------:R2:W-:Y:S01]  /*2480*/  LDGSTS.E.BYPASS.LTC128B.128 [R145+0x100], [R2.64], !P0 ;  /* 0x0010000002917fae */ /* 0x0005e2000c101d46 */
[----:B------:R-:W-:-:S02]  /*2490*/  ISETP.LT.OR P0, PT, R0, 0x1, !P1 ;  /* 0x000000010000780c */ /* 0x000fc40004f01670 */
[C---:B------:R-:W-:Y:S02]  /*24a0*/  ISETP.LT.OR P6, PT, R0.reuse, 0x21, P6 ;  /* 0x000000210000780c */ /* 0x040fe400037c1670 */
[----:B------:R-:W-:-:S09]  /*24b0*/  ISETP.LT.OR P1, PT, R0, 0x21, !P1 ;  /* 0x000000210000780c */ /* 0x000fd20004f21670 */
[----:B------:R2:W-:Y:S01]  /*24c0*/  LDGSTS.E.BYPASS.LTC128B.128 [R145+0x1100], [R2.64+0x40], !P0 ;  /* 0x0110004002917fae */ /* 0x0005e2000c101d46 */
[----:B------:R-:W-:-:S04]  /*24d0*/  LOP3.LUT P0, RZ, R18, 0x4, RZ, 0xc0, !PT ;  /* 0x0000000412ff7812 */ /* 0x000fc8000780c0ff */
[C---:B------:R-:W-:Y:S02]  /*24e0*/  ISETP.LT.OR P2, PT, R0.reuse, 0x1, !P0 ;  /* 0x000000010000780c */ /* 0x040fe40004741670 */
[----:B------:R-:W-:Y:S01]  /*24f0*/  ISETP.LT.OR P0, PT, R0, 0x21, !P0 ;  /* 0x000000210000780c */ /* 0x000fe20004701670 */
[-C--:B-1----:R-:W-:Y:S10]  /*2500*/  HMMA.16816.F32.BF16 R52, R12, R20.reuse, RZ ;  /* 0x000000140c34723c */ /* 0x082ff400000418ff */
[----:B------:R1:W-:Y:S04]  /*2510*/  LDGSTS.E.BYPASS.LTC128B.128 [R145+0x2100], [R2.64+0x80], !P2 ;  /* 0x0210008002917fae */ /* 0x0003e8000d101d46 */
[----:B------:R1:W-:Y:S04]  /*2520*/  LDGSTS.E.BYPASS.LTC128B.128 [R145+0x900], [R16.64], !P6 ;  /* 0x0090000010917fae */ /* 0x0003e8000f101d46 */
[----:B------:R1:W-:Y:S04]  /*2530*/  LDGSTS.E.BYPASS.LTC128B.128 [R145+0x1900], [R16.64+0x40], !P1 ;  /* 0x0190004010917fae */ /* 0x0003e8000c901d46 */
[----:B------:R1:W-:Y:S04]  /*2540*/  LDGSTS.E.BYPASS.LTC128B.128 [R145+0x2900], [R16.64+0x80], !P0 ;  /* 0x0290008010917fae */ /* 0x0003e8000c101d46 */
[----:B------:R-:W-:Y:S04]  /*2550*/  LDSM.16.M88.4 R64, [R204+0x1000] ;  /* 0x00100000cc40783b */ /* 0x000fe80000000200 */
[----:B------:R-:W1:Y:S01]  /*2560*/  LDSM.16.M88.4 R32, [R207+0x2000] ;  /* 0x00200000cf20783b */ /* 0x000e620000000200 */
[----:B--2---:R-:W-:Y:S01]  /*2570*/  HMMA.16816.F32.BF16 R56, R8, R20, RZ ;  /* 0x000000140838723c */ /* 0x004fe200000418ff */
[----:B------:R-:W-:-:S02]  /*2580*/  ISETP.NE.AND P2, PT, R19, RZ, PT ;  /* 0x000000ff1300720c */ /* 0x000fc40003f45270 */
[----:B------:R-:W0:Y:S05]  /*2590*/  LDGDEPBAR ;  /* 0x00000000000079af */ /* 0x000e2a0000000000 */
[C---:B---3--:R-:W-:Y:S08]  /*25a0*/  HMMA.16816.F32.BF16 R100, R8.reuse, R44, RZ ;  /* 0x0000002c0864723c */ /* 0x048ff000000418ff */
[C---:B----4-:R-:W-:Y:S08]  /*25b0*/  HMMA.16816.F32.BF16 R96, R8.reuse, R28, RZ ;  /* 0x0000001c0860723c */ /* 0x050ff000000418ff */
[C---:B-----5:R-:W-:Y:S08]  /*25c0*/  HMMA.16816.F32.BF16 R76, R8.reuse, R24, RZ ;  /* 0x00000018084c723c */ /* 0x060ff000000418ff */
[C---:B------:R-:W-:Y:S08]  /*25d0*/  HMMA.16816.F32.BF16 R92, R8.reuse, R22, RZ ;  /* 0x00000016085c723c */ /* 0x040ff000000418ff */
[C---:B------:R-:W-:Y:S08]  /*25e0*/  HMMA.16816.F32.BF16 R80, R8.reuse, R46, RZ ;  /* 0x0000002e0850723c */ /* 0x040ff000000418ff */
[C---:B------:R-:W-:Y:S08]  /*25f0*/  HMMA.16816.F32.BF16 R72, R8.reuse, R30, RZ ;  /* 0x0000001e0848723c */ /* 0x040ff000000418ff */
[----:B------:R-:W-:Y:S08]  /*2600*/  HMMA.16816.F32.BF16 R60, R8, R26, RZ ;  /* 0x0000001a083c723c */ /* 0x000ff000000418ff */
[----:B------:R-:W-:Y:S01]  /*2610*/  HMMA.16816.F32.BF16 R8, R36, R48, R52 ;  /* 0x000000302408723c */ /* 0x000fe20000041834 */
[----:B------:R-:W-:Y:S07]  /*2620*/  LDSM.16.M88.4 R52, [R213] ;  /* 0x00000000d534783b */ /* 0x000fee0000000200 */
[C---:B------:R-:W-:Y:S08]  /*2630*/  HMMA.16816.F32.BF16 R108, R12.reuse, R28, RZ ;  /* 0x0000001c0c6c723c */ /* 0x040ff000000418ff */
[C---:B------:R-:W-:Y:S01]  /*2640*/  HMMA.16816.F32.BF16 R128, R12.reuse, R30, RZ ;  /* 0x0000001e0c80723c */ /* 0x040fe200000418ff */
[----:B------:R-:W2:Y:S07]  /*2650*/  LDSM.16.M88.4 R28, [R207+0x3000] ;  /* 0x00300000cf1c783b */ /* 0x000eae0000000200 */
[C---:B------:R-:W-:Y:S01]  /*2660*/  HMMA.16816.F32.BF16 R84, R12.reuse, R22, RZ ;  /* 0x000000160c54723c */ /* 0x040fe200000418ff */
[----:B------:R-:W-:Y:S07]  /*2670*/  LDSM.16.M88.4 R20, [R208+0x3000] ;  /* 0x00300000d014783b */ /* 0x000fee0000000200 */
[C---:B-1----:R-:W-:Y:S08]  /*2680*/  HMMA.16816.F32.BF16 R16, R12.reuse, R44, RZ ;  /* 0x0000002c0c10723c */ /* 0x042ff000000418ff */
[C---:B------:R-:W-:Y:S01]  /*2690*/  HMMA.16816.F32.BF16 R116, R12.reuse, R46, RZ ;  /* 0x0000002e0c74723c */ /* 0x040fe200000418ff */
[----:B------:R-:W-:Y:S07]  /*26a0*/  LDSM.16.M88.4 R44, [R217] ;  /* 0x00000000d92c783b */ /* 0x000fee0000000200 */
[C---:B------:R-:W-:Y:S08]  /*26b0*/  HMMA.16816.F32.BF16 R112, R12.reuse, R24, RZ ;  /* 0x000000180c70723c */ /* 0x040ff000000418ff */
[----:B------:R-:W-:Y:S01]  /*26c0*/  HMMA.16816.F32.BF16 R120, R12, R26, RZ ;  /* 0x0000001a0c78723c */ /* 0x000fe200000418ff */
[----:B------:R-:W1:Y:S07]  /*26d0*/  LDSM.16.M88.4 R24, [R208+0x2000] ;  /* 0x00200000d018783b */ /* 0x000e6e0000000200 */
[----:B------:R-:W-:Y:S08]  /*26e0*/  HMMA.16816.F32.BF16 R12, R4, R48, R56 ;  /* 0x00000030040c723c */ /* 0x000ff00000041838 */
[----:B------:R-:W-:Y:S08]  /*26f0*/  HMMA.16816.F32.BF16 R8, R32, R64, R8 ;  /* 0x000000402008723c */ /* 0x000ff00000041808 */
[C---:B------:R-:W-:Y:S08]  /*2700*/  HMMA.16816.F32.BF16 R136, R4.reuse, R88, R96 ;  /* 0x000000580488723c */ /* 0x040ff00000041860 */
[C---:B------:R-:W-:Y:S08]  /*2710*/  HMMA.16816.F32.BF16 R148, R4.reuse, R104, R76 ;  /* 0x000000680494723c */ /* 0x040ff0000004184c */
[----:B------:R-:W-:Y:S08]  /*2720*/  HMMA.16816.F32.BF16 R92, R4, R50, R92 ;  /* 0x00000032045c723c */ /* 0x000ff0000004185c */
[C---:B------:R-:W-:Y:S01]  /*2730*/  HMMA.16816.F32.BF16 R96, R36.reuse, R68, R16 ;  /* 0x000000442460723c */ /* 0x040fe20000041810 */
[----:B------:R-:W-:Y:S07]  /*2740*/  LDSM.16.M88.4 R16, [R207+0x4000] ;  /* 0x00400000cf10783b */ /* 0x000fee0000000200 */
[----:B------:R-:W-:Y:S01]  /*2750*/  HMMA.16816.F32.BF16 R76, R36, R50, R84 ;  /* 0x00000032244c723c */ /* 0x000fe20000041854 */
[----:B------:R-:W3:Y:S07]  /*2760*/  LDSM.16.M88.4 R48, [R204+0x2000] ;  /* 0x00200000cc30783b */ /* 0x000eee0000000200 */
[C---:B------:R-:W-:Y:S08]  /*2770*/  HMMA.16816.F32.BF16 R124, R4.reuse, R68, R100 ;  /* 0x00000044047c723c */ /* 0x040ff00000041864 */
[C---:B------:R-:W-:Y:S08]  /*2780*/  HMMA.16816.F32.BF16 R132, R4.reuse, R70, R80 ;  /* 0x000000460484723c */ /* 0x040ff00000041850 */
[C---:B------:R-:W-:Y:S08]  /*2790*/  HMMA.16816.F32.BF16 R140, R4.reuse, R90, R72 ;  /* 0x0000005a048c723c */ /* 0x040ff00000041848 */
[----:B------:R-:W-:Y:S08]  /*27a0*/  HMMA.16816.F32.BF16 R152, R4, R106, R60 ;  /* 0x0000006a0498723c */ /* 0x000ff0000004183c */
[----:B--2---:R-:W-:Y:S01]  /*27b0*/  HMMA.16816.F32.BF16 R4, R28, R64, R12 ;  /* 0x000000401c04723c */ /* 0x004fe2000004180c */
[----:B------:R-:W2:Y:S07]  /*27c0*/  LDSM.16.M88.4 R12, [R207+0x5000] ;  /* 0x00500000cf0c783b */ /* 0x000eae0000000200 */
[----:B-1----:R-:W-:Y:S01]  /*27d0*/  HMMA.16816.F32.BF16 R60, R24, R44, R8 ;  /* 0x0000002c183c723c */ /* 0x002fe20000041808 */
[----:B------:R-:W1:Y:S07]  /*27e0*/  LDSM.16.M88.4 R8, [R208+0x4000] ;  /* 0x00400000d008783b */ /* 0x000e6e0000000200 */
[----:B------:R-:W-:Y:S08]  /*27f0*/  HMMA.16816.F32.BF16 R76, R32, R66, R76 ;  /* 0x00000042204c723c */ /* 0x000ff0000004184c */
[----:B------:R-:W-:Y:S01]  /*2800*/  HMMA.16816.F32.BF16 R56, R20, R44, R4 ;  /* 0x0000002c1438723c */ /* 0x000fe20000041804 */
[----:B------:R-:W-:Y:S07]  /*2810*/  LDSM.16.M88.4 R4, [R208+0x5000] ;  /* 0x00500000d004783b */ /* 0x000fee0000000200 */
[----:B------:R-:W-:Y:S01]  /*2820*/  HMMA.16816.F32.BF16 R80, R28, R66, R92 ;  /* 0x000000421c50723c */ /* 0x000fe2000004185c */
[----:B------:R-:W-:Y:S07]  /*2830*/  LDSM.16.M88.4 R64, [R216] ;  /* 0x00000000d840783b */ /* 0x000fee0000000200 */
[----:B---3--:R-:W-:Y:S01]  /*2840*/  HMMA.16816.F32.BF16 R72, R16, R48, R60 ;  /* 0x000000301048723c */ /* 0x008fe2000004183c */
[----:B------:R-:W3:Y:S07]  /*2850*/  LDSM.16.M88.4 R60, [R204+0x1400] ;  /* 0x00140000cc3c783b */ /* 0x000eee0000000200 */
[----:B------:R-:W-:Y:S08]  /*2860*/  HMMA.16816.F32.BF16 R100, R36, R70, R116 ;  /* 0x000000462464723c */ /* 0x000ff00000041874 */
[----:B--2---:R-:W-:Y:S08]  /*2870*/  HMMA.16816.F32.BF16 R56, R12, R48, R56 ;  /* 0x000000300c38723c */ /* 0x004ff00000041838 */
[-C--:B------:R-:W-:Y:S08]  /*2880*/  HMMA.16816.F32.BF16 R68, R24, R46.reuse, R76 ;  /* 0x0000002e1844723c */ /* 0x080ff0000004184c */
[----:B------:R-:W-:Y:S01]  /*2890*/  HMMA.16816.F32.BF16 R76, R20, R46, R80 ;  /* 0x0000002e144c723c */ /* 0x000fe20000041850 */
[----:B------:R-:W2:Y:S07]  /*28a0*/  LDSM.16.M88.4 R44, [R204+0x2400] ;  /* 0x00240000cc2c783b */ /* 0x000eae0000000200 */
[----:B-1----:R-:W-:Y:S08]  /*28b0*/  HMMA.16816.F32.BF16 R84, R8, R52, R72 ;  /* 0x000000340854723c */ /* 0x002ff00000041848 */
[----:B---3--:R-:W-:Y:S08]  /*28c0*/  HMMA.16816.F32.BF16 R72, R32, R60, R96 ;  /* 0x0000003c2048723c */ /* 0x008ff00000041860 */
[C---:B------:R-:W-:Y:S08]  /*28d0*/  HMMA.16816.F32.BF16 R108, R36.reuse, R88, R108 ;  /* 0x00000058246c723c */ /* 0x040ff0000004186c */
[----:B------:R-:W-:Y:S08]  /*28e0*/  HMMA.16816.F32.BF16 R128, R36, R90, R128 ;  /* 0x0000005a2480723c */ /* 0x000ff00000041880 */
[----:B------:R-:W-:Y:S08]  /*28f0*/  HMMA.16816.F32.BF16 R88, R4, R52, R56 ;  /* 0x000000340458723c */ /* 0x000ff00000041838 */
[----:B------:R-:W-:Y:S08]  /*2900*/  HMMA.16816.F32.BF16 R56, R16, R50, R68 ;  /* 0x000000321038723c */ /* 0x000ff00000041844 */
[C---:B------:R-:W-:Y:S08]  /*2910*/  HMMA.16816.F32.BF16 R112, R36.reuse, R104, R112 ;  /* 0x000000682470723c */ /* 0x040ff00000041870 */
[----:B------:R-:W-:Y:S08]  /*2920*/  HMMA.16816.F32.BF16 R120, R36, R106, R120 ;  /* 0x0000006a2478723c */ /* 0x000ff00000041878 */
[----:B------:R-:W-:Y:S08]  /*2930*/  HMMA.16816.F32.BF16 R68, R12, R50, R76 ;  /* 0x000000320c44723c */ /* 0x000ff0000004184c */
[----:B------:R-:W-:Y:S01]  /*2940*/  HMMA.16816.F32.BF16 R36, R28, R60, R124 ;  /* 0x0000003c1c24723c */ /* 0x000fe2000004187c */
[----:B------:R-:W-:-:S04]  /*2950*/  FMUL.FTZ R0, R84, c[0x0][0x320] ;  /* 0x0000c80054007a20 */ /* 0x000fc80000410000 */
[----:B------:R1:W3:Y:S03]  /*2960*/  MUFU.TANH R157, R0 ;  /* 0x00000000009d7308 */ /* 0x0002e60000002400 */
[----:B------:R-:W-:Y:S01]  /*2970*/  HMMA.16816.F32.BF16 R72, R24, R64, R72 ;  /* 0x000000401848723c */ /* 0x000fe20000041848 */
[----:B-1----:R-:W-:-:S04]  /*2980*/  FMUL.FTZ R0, R85, c[0x0][0x320] ;  /* 0x0000c80055007a20 */ /* 0x002fc80000410000 */
[----:B------:R1:W4:Y:S03]  /*2990*/  MUFU.TANH R127, R0 ;  /* 0x00000000007f7308 */ /* 0x0003260000002400 */
[----:B------:R-:W-:Y:S08]  /*29a0*/  HMMA.16816.F32.BF16 R92, R4, R54, R68 ;  /* 0x00000036045c723c */ /* 0x000ff00000041844 */
[----:B------:R-:W-:Y:S01]  /*29b0*/  HMMA.16816.F32.BF16 R48, R20, R64, R36 ;  /* 0x000000401430723c */ /* 0x000fe20000041824 */
[----:B------:R-:W5:Y:S01]  /*29c0*/  LDSM.16.M88.4 R36, [R212] ;  /* 0x00000000d424783b */ /* 0x000f620000000200 */
[----:B-1----:R-:W-:-:S06]  /*29d0*/  FMUL.FTZ R0, R86, c[0x0][0x320] ;  /* 0x0000c80056007a20 */ /* 0x002fcc0000410000 */
[----:B------:R-:W-:Y:S01]  /*29e0*/  HMMA.16816.F32.BF16 R68, R32, R62, R100 ;  /* 0x0000003e2044723c */ /* 0x000fe20000041864 */
[----:B------:R1:W1:Y:S07]  /*29f0*/  MUFU.TANH R159, R0 ;  /* 0x00000000009f7308 */ /* 0x00026e0000002400 */
[----:B------:R-:W-:Y:S01]  /*2a00*/  HMMA.16816.F32.BF16 R80, R8, R54, R56 ;  /* 0x000000360850723c */ /* 0x000fe20000041838 */
[----:B------:R-:W3:Y:S01]  /*2a10*/  LDSM.16.M88.4 R56, [R204+0x1800] ;  /* 0x00180000cc38783b */ /* 0x000ee20000000200 */
[----:B-1----:R-:W-:-:S06]  /*2a20*/  FMUL.FTZ R0, R87, c[0x0][0x320] ;  /* 0x0000c80057007a20 */ /* 0x002fcc0000410000 */
[----:B------:R-:W-:Y:S01]  /*2a30*/  HMMA.16816.F32.BF16 R76, R28, R62, R132 ;  /* 0x0000003e1c4c723c */ /* 0x000fe20000041884 */
[----:B------:R1:W1:Y:S02]  /*2a40*/  MUFU.TANH R158, R0 ;  /* 0x00000000009e7308 */ /* 0x0002640000002400 */
[----:B-1----:R-:W-:-:S06]  /*2a50*/  FMUL.FTZ R0, R88, c[0x0][0x320] ;  /* 0x0000c80058007a20 */ /* 0x002fcc0000410000 */
[----:B------:R1:W1:Y:S01]  /*2a60*/  MUFU.TANH R124, R0 ;  /* 0x00000000007c7308 */ /* 0x0002620000002400 */
[----:B--2---:R-:W-:Y:S01]  /*2a70*/  HMMA.16816.F32.BF16 R72, R16, R44, R72 ;  /* 0x0000002c1048723c */ /* 0x004fe20000041848 */
[----:B-1----:R-:W-:-:S06]  /*2a80*/  FMUL.FTZ R0, R89, c[0x0][0x320] ;  /* 0x0000c80059007a20 */ /* 0x002fcc0000410000 */
[----:B------:R1:W2:Y:S01]  /*2a90*/  MUFU.TANH R117, R0 ;  /* 0x0000000000757308 */ /* 0x0002a20000002400 */
[----:B------:R-:W-:Y:S01]  /*2aa0*/  HMMA.16816.F32.BF16 R60, R24, R66, R68 ;  /* 0x00000042183c723c */ /* 0x000fe20000041844 */
[----:B-1----:R-:W-:-:S06]  /*2ab0*/  FMUL.FTZ R0, R90, c[0x0][0x320] ;  /* 0x0000c8005a007a20 */ /* 0x002fcc0000410000 */
[----:B------:R1:W1:Y:S01]  /*2ac0*/  MUFU.TANH R119, R0 ;  /* 0x0000000000777308 */ /* 0x0002620000002400 */
[----:B------:R-:W-:Y:S01]  /*2ad0*/  HMMA.16816.F32.BF16 R52, R12, R44, R48 ;  /* 0x0000002c0c34723c */ /* 0x000fe20000041830 */
[----:B------:R-:W2:Y:S01]  /*2ae0*/  LDSM.16.M88.4 R48, [R215] ;  /* 0x00000000d730783b */ /* 0x000ea20000000200 */
[----:B-1----:R-:W-:-:S05]  /*2af0*/  FMUL.FTZ R0, R91, c[0x0][0x320] ;  /* 0x0000c8005b007a20 */ /* 0x002fca0000410000 */
[----:B------:R1:W1:Y:S01]  /*2b00*/  MUFU.TANH R118, R0 ;  /* 0x0000000000767308 */ /* 0x0002620000002400 */
[----:B------:R-:W-:Y:S01]  /*2b10*/  HMMA.16816.F32.BF16 R68, R20, R66, R76 ;  /* 0x000000421444723c */ /* 0x000fe2000004184c */
[----:B-1----:R-:W-:-:S06]  /*2b20*/  FMUL.FTZ R0, R80, c[0x0][0x320] ;  /* 0x0000c80050007a20 */ /* 0x002fcc0000410000 */
[----:B------:R1:W1:Y:S02]  /*2b30*/  MUFU.TANH R126, R0 ;  /* 0x00000000007e7308 */ /* 0x0002640000002400 */
[----:B-1----:R-:W-:-:S06]  /*2b40*/  FMUL.FTZ R0, R81, c[0x0][0x320] ;  /* 0x0000c80051007a20 */ /* 0x002fcc0000410000 */
[----:B------:R1:W1:Y:S01]  /*2b50*/  MUFU.TANH R125, R0 ;  /* 0x00000000007d7308 */ /* 0x0002620000002400 */
[----:B------:R-:W-:Y:S01]  /*2b60*/  HMMA.16816.F32.BF16 R64, R16, R46, R60 ;  /* 0x0000002e1040723c */ /* 0x000fe2000004183c */
[----:B------:R-:W2:Y:S01]  /*2b70*/  LDSM.16.M88.4 R60, [R204+0x2800] ;  /* 0x00280000cc3c783b */ /* 0x000ea20000000200 */
[----:B-1----:R-:W-:-:S05]  /*2b80*/  FMUL.FTZ R0, R82, c[0x0][0x320] ;  /* 0x0000c80052007a20 */ /* 0x002fca0000410000 */
[----:B------:R1:W1:Y:S01]  /*2b90*/  MUFU.TANH R156, R0 ;  /* 0x00000000009c7308 */ /* 0x0002620000002400 */
[----:B-----5:R-:W-:Y:S01]  /*2ba0*/  HMMA.16816.F32.BF16 R84, R4, R36, R52 ;  /* 0x000000240454723c */ /* 0x020fe20000041834 */
[----:B-1----:R-:W-:-:S07]  /*2bb0*/  FMUL.FTZ R0, R83, c[0x0][0x320] ;  /* 0x0000c80053007a20 */ /* 0x002fce0000410000 */
[----:B------:R-:W-:Y:S01]  /*2bc0*/  HMMA.16816.F32.BF16 R80, R8, R36, R72 ;  /* 0x000000240850723c */ /* 0x000fe20000041848 */
[----:B------:R1:W1:Y:S07]  /*2bd0*/  MUFU.TANH R147, R0 ;  /* 0x0000000000937308 */ /* 0x00026e0000002400 */
[----:B---3--:R-:W-:Y:S01]  /*2be0*/  HMMA.16816.F32.BF16 R72, R32, R56, R108 ;  /* 0x000000382048723c */ /* 0x008fe2000004186c */
[----:B-1----:R-:W-:-:S04]  /*2bf0*/  FMUL.FTZ R0, R92, c[0x0][0x320] ;  /* 0x0000c8005c007a20 */ /* 0x002fc80000410000 */
[----:B------:R1:W3:Y:S03]  /*2c00*/  MUFU.TANH R106, R0 ;  /* 0x00000000006a7308 */ /* 0x0002e60000002400 */
[----:B------:R-:W-:Y:S08]  /*2c10*/  HMMA.16816.F32.BF16 R52, R28, R56, R136 ;  /* 0x000000381c34723c */ /* 0x000ff00000041888 */
[----:B------:R-:W-:Y:S01]  /*2c20*/  HMMA.16816.F32.BF16 R68, R12, R46, R68 ;  /* 0x0000002e0c44723c */ /* 0x000fe20000041844 */
[----:B-1----:R-:W-:-:S04]  /*2c30*/  FMUL.FTZ R0, R93, c[0x0][0x320] ;  /* 0x0000c8005d007a20 */ /* 0x002fc80000410000 */
[----:B------:R1:W1:Y:S03]  /*2c40*/  MUFU.TANH R103, R0 ;  /* 0x0000000000677308 */ /* 0x0002660000002400 */
[----:B--2---:R-:W-:Y:S01]  /*2c50*/  HMMA.16816.F32.BF16 R72, R24, R48, R72 ;  /* 0x000000301848723c */ /* 0x004fe20000041848 */
[----:B-1----:R-:W-:-:S04]  /*2c60*/  FMUL.FTZ R0, R94, c[0x0][0x320] ;  /* 0x0000c8005e007a20 */ /* 0x002fc80000410000 */
[----:B------:R1:W2:Y:S03]  /*2c70*/  MUFU.TANH R105, R0 ;  /* 0x0000000000697308 */ /* 0x0002a60000002400 */
[----:B------:R-:W-:Y:S01]  /*2c80*/  HMMA.16816.F32.BF16 R76, R8, R38, R64 ;  /* 0x00000026084c723c */ /* 0x000fe20000041840 */
[----:B-1----:R-:W-:-:S04]  /*2c90*/  FMUL.FTZ R0, R95, c[0x0][0x320] ;  /* 0x0000c8005f007a20 */ /* 0x002fc80000410000 */
[----:B------:R1:W1:Y:S03]  /*2ca0*/  MUFU.TANH R102, R0 ;  /* 0x0000000000667308 */ /* 0x0002660000002400 */
[----:B------:R-:W-:Y:S01]  /*2cb0*/  HMMA.16816.F32.BF16 R64, R32, R58, R128 ;  /* 0x0000003a2040723c */ /* 0x000fe20000041880 */
[----:B-1----:R-:W-:-:S04]  /*2cc0*/  FMUL.FTZ R0, R80, c[0x0][0x320] ;  /* 0x0000c80050007a20 */ /* 0x002fc80000410000 */
[----:B------:R1:W1:Y:S03]  /*2cd0*/  MUFU.TANH R109, R0 ;  /* 0x00000000006d7308 */ /* 0x0002660000002400 */
[----:B------:R-:W-:Y:S01]  /*2ce0*/  HMMA.16816.F32.BF16 R44, R20, R48, R52 ;  /* 0x00000030142c723c */ /* 0x000fe20000041834 */
[----:B------:R-:W5:Y:S01]  /*2cf0*/  LDSM.16.M88.4 R52, [R211] ;  /* 0x00000000d334783b */ /* 0x000f620000000200 */
[----:B-1----:R-:W-:-:S04]  /*2d00*/  FMUL.FTZ R0, R81, c[0x0][0x320] ;  /* 0x0000c80051007a20 */ /* 0x002fc80000410000 */
[----:B------:R1:W1:Y:S02]  /*2d10*/  MUFU.TANH R108, R0 ;  /* 0x00000000006c7308 */ /* 0x0002640000002400 */
[----:B------:R-:W-:Y:S01]  /*2d20*/  HMMA.16816.F32.BF16 R88, R4, R38, R68 ;  /* 0x000000260458723c */ /* 0x000fe20000041844 */
[----:B------:R-:W2:Y:S01]  /*2d30*/  LDSM.16.M88.4 R36, [R204+0x1c00] ;  /* 0x001c0000cc24783b */ /* 0x000ea20000000200 */
[----:B-1----:R-:W-:-:S04]  /*2d40*/  FMUL.FTZ R0, R82, c[0x0][0x320] ;  /* 0x0000c80052007a20 */ /* 0x002fc80000410000 */
[----:B------:R1:W1:Y:S02]  /*2d50*/  MUFU.TANH R146, R0 ;  /* 0x0000000000927308 */ /* 0x0002640000002400 */
[----:B------:R-:W-:Y:S01]  /*2d60*/  HMMA.16816.F32.BF16 R68, R16, R60, R72 ;  /* 0x0000003c1044723c */ /* 0x000fe20000041848 */
[----:B-1----:R-:W-:-:S05]  /*2d70*/  FMUL.FTZ R0, R83, c[0x0][0x320] ;  /* 0x0000c80053007a20 */ /* 0x002fca0000410000 */
[----:B------:R1:W1:Y:S02]  /*2d80*/  MUFU.TANH R136, R0 ;  /* 0x0000000000887308 */ /* 0x0002640000002400 */
[----:B------:R-:W-:Y:S01]  /*2d90*/  HMMA.16816.F32.BF16 R72, R28, R58, R140 ;  /* 0x0000003a1c48723c */ /* 0x000fe2000004188c */
[----:B------:R-:W2:Y:S01]  /*2da0*/  LDSM.16.M88.4 R56, [R214] ;  /* 0x00000000d638783b */ /* 0x000ea20000000200 */
[----:B-1----:R-:W-:-:S04]  /*2db0*/  FMUL.FTZ R0, R84, c[0x0][0x320] ;  /* 0x0000c80054007a20 */ /* 0x002fc80000410000 */
[----:B------:R1:W1:Y:S02]  /*2dc0*/  MUFU.TANH R98, R0 ;  /* 0x0000000000627308 */ /* 0x0002640000002400 */
[----:B------:R-:W-:Y:S01]  /*2dd0*/  HMMA.16816.F32.BF16 R64, R24, R50, R64 ;  /* 0x000000321840723c */ /* 0x000fe20000041840 */
[----:B-1----:R-:W-:-:S05]  /*2de0*/  FMUL.FTZ R0, R85, c[0x0][0x320] ;  /* 0x0000c80055007a20 */ /* 0x002fca0000410000 */
[----:B------:R1:W1:Y:S02]  /*2df0*/  MUFU.TANH R94, R0 ;  /* 0x00000000005e7308 */ /* 0x0002640000002400 */
[----:B------:R-:W-:Y:S01]  /*2e00*/  HMMA.16816.F32.BF16 R44, R12, R60, R44 ;  /* 0x0000003c0c2c723c */ /* 0x000fe2000004182c */
[----:B-1----:R-:W-:-:S05]  /*2e10*/  FMUL.FTZ R0, R86, c[0x0][0x320] ;  /* 0x0000c80056007a20 */ /* 0x002fca0000410000 */
[----:B------:R1:W1:Y:S02]  /*2e20*/  MUFU.TANH R97, R0 ;  /* 0x0000000000617308 */ /* 0x0002640000002400 */
[----:B-1----:R-:W-:-:S06]  /*2e30*/  FMUL.FTZ R0, R87, c[0x0][0x320] ;  /* 0x0000c80057007a20 */ /* 0x002fcc0000410000 */
[----:B------:R1:W1:Y:S01]  /*2e40*/  MUFU.TANH R96, R0 ;  /* 0x0000000000607308 */ /* 0x0002620000002400 */
[----:B-----5:R-:W-:Y:S01]  /*2e50*/  HMMA.16816.F32.BF16 R80, R8, R52, R68 ;  /* 0x000000340850723c */ /* 0x020fe20000041844 */
[----:B-1----:R-:W-:-:S06]  /*2e60*/  FMUL.FTZ R0, R76, c[0x0][0x320] ;  /* 0x0000c8004c007a20 */ /* 0x002fcc0000410000 */
[----:B------:R1:W1:Y:S01]  /*2e70*/  MUFU.TANH R100, R0 ;  /* 0x0000000000647308 */ /* 0x0002620000002400 */
[----:B------:R-:W-:Y:S01]  /*2e80*/  HMMA.16816.F32.BF16 R72, R20, R50, R72 ;  /* 0x000000321448723c */ /* 0x000fe20000041848 */
[----:B-1----:R-:W-:-:S06]  /*2e90*/  FMUL.FTZ R0, R77, c[0x0][0x320] ;  /* 0x0000c8004d007a20 */ /* 0x002fcc0000410000 */
[----:B------:R1:W1:Y:S01]  /*2ea0*/  MUFU.TANH R99, R0 ;  /* 0x0000000000637308 */ /* 0x0002620000002400 */
[----:B--2---:R-:W-:Y:S08]  /*2eb0*/  HMMA.16816.F32.BF16 R68, R32, R36, R112 ;  /* 0x000000242044723c */ /* 0x004ff00000041870 */
[----:B------:R-:W-:Y:S01]  /*2ec0*/  HMMA.16816.F32.BF16 R48, R16, R62, R64 ;  /* 0x0000003e1030723c */ /* 0x000fe20000041840 */
[----:B-1----:R-:W-:-:S07]  /*2ed0*/  FMUL.FTZ R0, R78, c[0x0][0x320] ;  /* 0x0000c8004e007a20 */ /* 0x002fce0000410000 */
[----:B------:R-:W-:Y:S01]  /*2ee0*/  HMMA.16816.F32.BF16 R64, R32, R38, R120 ;  /* 0x000000262040723c */ /* 0x000fe20000041878 */
[----:B------:R-:W-:Y:S01]  /*2ef0*/  LDSM.16.M88.4 R32, [R210] ;  /* 0x00000000d220783b */ /* 0x000fe20000000200 */
[----:B------:R1:W2:Y:S06]  /*2f00*/  MUFU.TANH R107, R0 ;  /* 0x00000000006b7308 */ /* 0x0002ac0000002400 */
[----:B------:R-:W-:Y:S01]  /*2f10*/  HMMA.16816.F32.BF16 R84, R4, R52, R44 ;  /* 0x000000340454723c */ /* 0x000fe2000004182c */
[----:B------:R-:W5:Y:S01]  /*2f20*/  LDSM.16.M88.4 R44, [R204+0x2c00] ;  /* 0x002c0000cc2c783b */ /* 0x000f620000000200 */
[----:B------:R-:W-:Y:S01]  /*2f30*/  ISETP.GE.AND P0, PT, R180, 0x2, PT ;  /* 0x00000002b400780c */ /* 0x000fe20003f06270 */
[----:B------:R-:W-:-:S04]  /*2f40*/  DEPBAR.LE SB0, 0x0 ;  /* 0x000080000000791a */ /* 0x000fc80000000000 */
[----:B-1----:R-:W-:Y:S02]  /*2f50*/  FMUL.FTZ R0, R79, c[0x0][0x320] ;  /* 0x0000c8004f007a20 */ /* 0x002fe40000410000 */
[C---:B------:R-:W-:Y:S08]  /*2f60*/  HMMA.16816.F32.BF16 R76, R28.reuse, R36, R148 ;  /* 0x000000241c4c723c */ /* 0x040ff00000041894 */
[----:B------:R-:W-:Y:S01]  /*2f70*/  HMMA.16816.F32.BF16 R28, R28, R38, R152 ;  /* 0x000000261c1c723c */ /* 0x000fe20000041898 */
[----:B------:R1:W1:Y:S02]  /*2f80*/  MUFU.TANH R116, R0 ;  /* 0x0000000000747308 */ /* 0x0002640000002400 */
[----:B-1----:R-:W-:-:S06]  /*2f90*/  FMUL.FTZ R0, R88, c[0x0][0x320] ;  /* 0x0000c80058007a20 */ /* 0x002fcc0000410000 */
[----:B------:R1:W1:Y:S01]  /*2fa0*/  MUFU.TANH R92, R0 ;  /* 0x00000000005c7308 */ /* 0x0002620000002400 */
        /* <DEDUP_REMOVED lines=8> */
[----:B------:R1:W1:Y:S02]  /*3030*/  MUFU.TANH R89, R0 ;  /* 0x0000000000597308 */ /* 0x0002640000002400 */
[----:B-1----:R-:W-:-:S06]  /*3040*/  FMUL.FTZ R0, R91, c[0x0][0x320] ;  /* 0x0000c8005b007a20 */ /* 0x002fcc0000410000 */
        /* <DEDUP_REMOVED lines=8> */
[----:B------:R1:W1:Y:S02]  /*30d0*/  MUFU.TANH R104, R0 ;  /* 0x0000000000687308 */ /* 0x0002640000002400 */
[----:B-1----:R-:W-:Y:S02]  /*30e0*/  FMUL.FTZ R0, R83, c[0x0][0x320] ;  /* 0x0000c80053007a20 */ /* 0x002fe40000410000 */
[----:B------:R-:W-:Y:S08]  /*30f0*/  HMMA.16816.F32.BF16 R80, R8, R54, R48 ;  /* 0x000000360850723c */ /* 0x000ff00000041830 */
[C---:B------:R-:W-:Y:S08]  /*3100*/  HMMA.16816.F32.BF16 R48, R16.reuse, R44, R60 ;  /* 0x0000002c1030723c */ /* 0x040ff0000004183c */
[----:B------:R-:W-:Y:S01]  /*3110*/  HMMA.16816.F32.BF16 R16, R16, R46, R24 ;  /* 0x0000002e1010723c */ /* 0x000fe20000041818 */
[----:B------:R1:W1:Y:S07]  /*3120*/  MUFU.TANH R101, R0 ;  /* 0x0000000000657308 */ /* 0x00026e0000002400 */
[----:B------:R-:W-:Y:S08]  /*3130*/  HMMA.16816.F32.BF16 R72, R4, R54, R72 ;  /* 0x000000360448723c */ /* 0x000ff00000041848 */
[----:B------:R-:W-:Y:S01]  /*3140*/  HMMA.16816.F32.BF16 R48, R8, R32, R48 ;  /* 0x000000200830723c */ /* 0x000fe20000041830 */
[----:B-1----:R-:W-:-:S07]  /*3150*/  FMUL.FTZ R0, R84, c[0x0][0x320] ;  /* 0x0000c80054007a20 */ /* 0x002fce0000410000 */
[----:B------:R-:W-:Y:S08]  /*3160*/  HMMA.16816.F32.BF16 R20, R4, R32, R36 ;  /* 0x000000200414723c */ /* 0x000ff00000041824 */
[-C--:B------:R-:W-:Y:S08]  /*3170*/  HMMA.16816.F32.BF16 R8, R8, R34.reuse, R16 ;  /* 0x000000220808723c */ /* 0x080ff00000041810 */
[----:B------:R-:W-:Y:S01]  /*3180*/  HMMA.16816.F32.BF16 R4, R4, R34, R12 ;  /* 0x000000220404723c */ /* 0x000fe2000004180c */
[----:B------:R1:W1:Y:S01]  /*3190*/  MUFU.TANH R43, R0 ;  /* 0x00000000002b7308 */ /* 0x0002620000002400 */
[----:B------:R-:W-:-:S02]  /*31a0*/  FMUL.FTZ R81, R81, c[0x0][0x320] ;  /* 0x0000c80051517a20 */ /* 0x000fc40000410000 */
[----:B------:R-:W-:Y:S02]  /*31b0*/  FMUL.FTZ R82, R82, c[0x0][0x320] ;  /* 0x0000c80052527a20 */ /* 0x000fe40000410000 */
[----:B-1----:R-:W-:-:S04]  /*31c0*/  FMUL.FTZ R0, R85, c[0x0][0x320] ;  /* 0x0000c80055007a20 */ /* 0x002fc80000410000 */
[----:B------:R1:W1:Y:S01]  /*31d0*/  MUFU.TANH R41, R0 ;  /* 0x0000000000297308 */ /* 0x0002620000002400 */
[----:B------:R-:W-:Y:S02]  /*31e0*/  FMUL.FTZ R83, R83, c[0x0][0x320] ;  /* 0x0000c80053537a20 */ /* 0x000fe40000410000 */
[----:B------:R-:W-:Y:S02]  /*31f0*/  FMUL.FTZ R72, R72, c[0x0][0x320] ;  /* 0x0000c80048487a20 */ /* 0x000fe40000410000 */
[----:B------:R-:W-:Y:S02]  /*3200*/  FMUL.FTZ R73, R73, c[0x0][0x320] ;  /* 0x0000c80049497a20 */ /* 0x000fe40000410000 */
[----:B------:R-:W-:Y:S02]  /*3210*/  FMUL.FTZ R74, R74, c[0x0][0x320] ;  /* 0x0000c8004a4a7a20 */ /* 0x000fe40000410000 */
[----:B-1----:R-:W-:-:S04]  /*3220*/  FMUL.FTZ R0, R86, c[0x0][0x320] ;  /* 0x0000c80056007a20 */ /* 0x002fc80000410000 */
[----:B------:R1:W1:Y:S01]  /*3230*/  MUFU.TANH R52, R0 ;  /* 0x0000000000347308 */ /* 0x0002620000002400 */
[----:B------:R-:W-:Y:S02]  /*3240*/  FMUL.FTZ R75, R75, c[0x0][0x320] ;  /* 0x0000c8004b4b7a20 */ /* 0x000fe40000410000 */
[----:B------:R-:W-:Y:S02]  /*3250*/  FMUL.FTZ R48, R48, c[0x0][0x320] ;  /* 0x0000c80030307a20 */ /* 0x000fe40000410000 */
[----:B------:R-:W-:Y:S02]  /*3260*/  FMUL.FTZ R49, R49, c[0x0][0x320] ;  /* 0x0000c80031317a20 */ /* 0x000fe40000410000 */
[----:B------:R-:W-:Y:S02]  /*3270*/  FMUL.FTZ R50, R50, c[0x0][0x320] ;  /* 0x0000c80032327a20 */ /* 0x000fe40000410000 */
[----:B------:R-:W-:Y:S02]  /*3280*/  FMUL.FTZ R51, R51, c[0x0][0x320] ;  /* 0x0000c80033337a20 */ /* 0x000fe40000410000 */
[----:B------:R-:W-:-:S02]  /*3290*/  FMUL.FTZ R20, R20, c[0x0][0x320] ;  /* 0x0000c80014147a20 */ /* 0x000fc40000410000 */
[----:B------:R-:W-:Y:S02]  /*32a0*/  FMUL.FTZ R21, R21, c[0x0][0x320] ;  /* 0x0000c80015157a20 */ /* 0x000fe40000410000 */
[----:B-1----:R-:W-:Y:S02]  /*32b0*/  FMUL.FTZ R0, R87, c[0x0][0x320] ;  /* 0x0000c80057007a20 */ /* 0x002fe40000410000 */
[----:B------:R-:W-:Y:S02]  /*32c0*/  FMUL.FTZ R22, R22, c[0x0][0x320] ;  /* 0x0000c80016167a20 */ /* 0x000fe40000410000 */
[----:B------:R1:W1:Y:S01]  /*32d0*/  MUFU.TANH R42, R0 ;  /* 0x00000000002a7308 */ /* 0x0002620000002400 */
[----:B------:R-:W-:Y:S02]  /*32e0*/  FMUL.FTZ R23, R23, c[0x0][0x320] ;  /* 0x0000c80017177a20 */ /* 0x000fe40000410000 */
[----:B------:R-:W-:Y:S02]  /*32f0*/  FMUL.FTZ R8, R8, c[0x0][0x320] ;  /* 0x0000c80008087a20 */ /* 0x000fe40000410000 */
[----:B------:R-:W-:-:S02]  /*3300*/  FMUL.FTZ R9, R9, c[0x0][0x320] ;  /* 0x0000c80009097a20 */ /* 0x000fc40000410000 */
[----:B------:R-:W-:Y:S02]  /*3310*/  FMUL.FTZ R10, R10, c[0x0][0x320] ;  /* 0x0000c8000a0a7a20 */ /* 0x000fe40000410000 */
[----:B------:R-:W-:Y:S02]  /*3320*/  FMUL.FTZ R11, R11, c[0x0][0x320] ;  /* 0x0000c8000b0b7a20 */ /* 0x000fe40000410000 */
[----:B------:R-:W-:Y:S02]  /*3330*/  FMUL.FTZ R4, R4, c[0x0][0x320] ;  /* 0x0000c80004047a20 */ /* 0x000fe40000410000 */
[----:B------:R-:W-:Y:S02]  /*3340*/  FMUL.FTZ R5, R5, c[0x0][0x320] ;  /* 0x0000c80005057a20 */ /* 0x000fe40000410000 */
[----:B------:R-:W-:Y:S02]  /*3350*/  FMUL.FTZ R6, R6, c[0x0][0x320] ;  /* 0x0000c80006067a20 */ /* 0x000fe40000410000 */
[----:B-1----:R-:W-:-:S02]  /*3360*/  FMUL.FTZ R0, R80, c[0x0][0x320] ;  /* 0x0000c80050007a20 */ /* 0x002fc40000410000 */
[----:B------:R-:W-:Y:S01]  /*3370*/  FMUL.FTZ R7, R7, c[0x0][0x320] ;  /* 0x0000c80007077a20 */ /* 0x000fe20000410000 */
[----:B------:R-:W1:Y:S08]  /*3380*/  MUFU.TANH R81, R81 ;  /* 0x0000005100517308 */ /* 0x000e700000002400 */
[----:B------:R1:W1:Y:S08]  /*3390*/  MUFU.TANH R53, R0 ;  /* 0x0000000000357308 */ /* 0x0002700000002400 */
[----:B------:R-:W1:Y:S08]  /*33a0*/  MUFU.TANH R82, R82 ;  /* 0x0000005200527308 */ /* 0x000e700000002400 */
        /* <DEDUP_REMOVED lines=11> */
[----:B------:R1:W1:Y:S08]  /*3460*/  MUFU.TANH R28, R22 ;  /* 0x00000016001c7308 */ /* 0x0002700000002400 */
        /* <DEDUP_REMOVED lines=8> */
[----:B------:R1:W1:Y:S01]  /*34f0*/  MUFU.TANH R16, R7 ;  /* 0x0000000700107308 */ /* 0x0002620000002400 */
[----:B------:R-:W-:Y:S01]  /*3500*/  BSSY B0, `(.L_x_550) ;  /* 0x000001a000007945 */ /* 0x000fe20003800000 */
[----:B------:R-:W-:Y:S06]  /*3510*/  BAR.SYNC.DEFER_BLOCKING 0x0 ;  /* 0x0000000000007b1d */ /* 0x000fec0000010000 */
[----:B------:R-:W-:Y:S05]  /*3520*/  @!P0 BRA `(.L_x_551) ;  /* 0x0000017000008947 */ /* 0x000fea0003800000 */
[----:B-1234-:R-:W-:Y:S01]  /*3530*/  IADD3 R0, R180, -0x2, RZ ;  /* 0xfffffffeb4007810 */ /* 0x01efe20007ffe0ff */
[----:B------:R-:W-:-:S03]  /*3540*/  IMAD.MOV.U32 R6, RZ, RZ, c[0x0][0x1e4] ;  /* 0x00007900ff067624 */ /* 0x000fc600078e00ff */
[----:B------:R-:W-:Y:S01]  /*3550*/  SHF.R.S32.HI R2, RZ, 0x1f, R0 ;  /* 0x0000001fff027819 */ /* 0x000fe20000011400 */
[----:B------:R-:W-:-:S04]  /*3560*/  IMAD.WIDE.U32 R4, R0, c[0x0][0x1e0], RZ ;  /* 0x0000780000047a25 */ /* 0x000fc800078e00ff */
[----:B------:R-:W-:-:S04]  /*3570*/  IMAD R2, R2, c[0x0][0x1e0], RZ ;  /* 0x0000780002027a24 */ /* 0x000fc800078e02ff */
[----:B------:R-:W-:Y:S01]  /*3580*/  IMAD R2, R0, c[0x0][0x1e4], R2 ;  /* 0x0000790000027a24 */ /* 0x000fe200078e0202 */
[----:B------:R-:W-:-:S03]  /*3590*/  LEA R0, P0, R4, R162, 0x6 ;  /* 0x000000a204007211 */ /* 0x000fc600078030ff */
[----:B------:R-:W-:Y:S01]  /*35a0*/  IMAD.IADD R3, R5, 0x1, R2 ;  /* 0x0000000105037824 */ /* 0x000fe200078e0202 */
[----:B------:R-:W-:Y:S01]  /*35b0*/  LEA R2, P1, R0, c[0x0][0x1c8], 0x1 ;  /* 0x0000720000027a11 */ /* 0x000fe200078208ff */
[----:B------:R-:W-:-:S03]  /*35c0*/  IMAD.MOV.U32 R5, RZ, RZ, c[0x0][0x1e0] ;  /* 0x00007800ff057624 */ /* 0x000fc600078e00ff */
[----:B------:R-:W-:Y:S02]  /*35d0*/  LEA.HI.X R3, R4, R161, R3, 0x6, P0 ;  /* 0x000000a104037211 */ /* 0x000fe400000f3403 */
[----:B------:R-:W-:Y:S02]  /*35e0*/  LEA R4, P0, R5, R2, 0x6 ;  /* 0x0000000205047211 */ /* 0x000fe400078030ff */
[----:B------:R-:W-:-:S04]  /*35f0*/  LEA.HI.X R3, R0, c[0x0][0x1cc], R3, 0x1, P1 ;  /* 0x0000730000037a11 */ /* 0x000fc800008f0c03 */
[----:B------:R-:W-:Y:S01]  /*3600*/  LEA.HI.X R5, R5, R3, R6, 0x6, P0 ;  /* 0x0000000305057211 */ /* 0x000fe200000f3406 */
[----:B------:R-:W-:Y:S01]  /*3610*/  @!PT LDS RZ, [RZ] ;  /* 0x00000000fffff984 */ /* 0x000fe20000000800 */
[----:B------:R-:W-:Y:S01]  /*3620*/  @!PT LDS RZ, [RZ] ;  /* 0x00000000fffff984 */ /* 0x000fe20000000800 */
[----:B------:R-:W-:Y:S01]  /*3630*/  @!PT LDS RZ, [RZ] ;  /* 0x00000000fffff984 */ /* 0x000fe20000000800 */
[----:B------:R1:W-:Y:S04]  /*3640*/  LDGSTS.E.BYPASS.LTC128B.128 [R145+0x3100], [R2.64], !P5 ;  /* 0x0310000002917fae */ /* 0x0003e8000e901d46 */
[----:B------:R1:W-:Y:S04]  /*3650*/  LDGSTS.E.BYPASS.LTC128B.128 [R145+0x4100], [R2.64+0x40], !P4 ;  /* 0x0410004002917fae */ /* 0x0003e8000e101d46 */
[----:B------:R1:W-:Y:S04]  /*3660*/  LDGSTS.E.BYPASS.LTC128B.128 [R145+0x5100], [R2.64+0x80], !P3 ;  /* 0x0510008002917fae */ /* 0x0003e8000d901d46 */
[----:B------:R1:W-:Y:S04]  /*3670*/  LDGSTS.E.BYPASS.LTC128B.128 [R145+0x3900], [R4.64], !P5 ;  /* 0x0390000004917fae */ /* 0x0003e8000e901d46 */
[----:B------:R1:W-:Y:S04]  /*3680*/  LDGSTS.E.BYPASS.LTC128B.128 [R145+0x4900], [R4.64+0x40], !P4 ;  /* 0x0490004004917fae */ /* 0x0003e8000e101d46 */
[----:B------:R1:W-:Y:S02]  /*3690*/  LDGSTS.E.BYPASS.LTC128B.128 [R145+0x5900], [R4.64+0x80], !P3 ;  /* 0x0590008004917fae */ /* 0x0003e4000d901d46 */
.L_x_551:
[----:B--234-:R-:W-:Y:S05]  /*36a0*/  BSYNC B0 ;  /* 0x0000000000007941 */ /* 0x01cfea0003800000 */
.L_x_550:
[----:B-1----:R-:W2:Y:S04]  /*36b0*/  LDL R0, [R1+0x58] ;  /* 0x0000580001007983 */ /* 0x002ea80000100800 */
[----:B------:R-:W2:Y:S04]  /*36c0*/  LDL R182, [R1+0x48] ;  /* 0x0000480001b67983 */ /* 0x000ea80000100800 */
[----:B------:R-:W3:Y:S01]  /*36d0*/  LDL R5, [R1+0x54] ;  /* 0x0000540001057983 */ /* 0x000ee20000100800 */
[----:B------:R-:W-:-:S03]  /*36e0*/  IMAD R4, R40, R160, 0x1 ;  /* 0x0000000128047424 */ /* 0x000fc600078e02a0 */
[----:B------:R-:W-:Y:S04]  /*36f0*/  LDSM.16.MT88.4 R68, [R205] ;  /* 0x00000000cd44783b */ /* 0x000fe80000004200 */
[----:B------:R-:W-:Y:S04]  /*3700*/  LDSM.16.MT88.4 R84, [R206] ;  /* 0x00000000ce54783b */ /* 0x000fe80000004200 */
[----:B------:R-:W-:Y:S04]  /*3710*/  LDSM.16.MT88.4 R120, [R206+0x1000] ;  /* 0x00100000ce78783b */ /* 0x000fe80000004200 */
[----:B------:R-:W-:Y:S04]  /*3720*/  LDSM.16.MT88.4 R128, [R206+0x2000] ;  /* 0x00200000ce80783b */ /* 0x000fe80000004200 */
[----:B------:R-:W-:Y:S04]  /*3730*/  LDSM.16.MT88.4 R44, [R205+0x400] ;  /* 0x00040000cd2c783b */ /* 0x000fe80000004200 */
[----:B------:R-:W-:Y:S04]  /*3740*/  LDSM.16.MT88.4 R56, [R206+0x1400] ;  /* 0x00140000ce38783b */ /* 0x000fe80000004200 */
[----:B------:R-:W-:Y:S04]  /*3750*/  LDSM.16.MT88.4 R60, [R205+0x2400] ;  /* 0x00240000cd3c783b */ /* 0x000fe80000004200 */
[----:B------:R-:W0:Y:S01]  /*3760*/  LDGDEPBAR ;  /* 0x00000000000079af */ /* 0x000e220000000000 */
[----:B--2---:R-:W-:-:S04]  /*3770*/  IMAD.IADD R3, R0, 0x1, R182 ;  /* 0x0000000100037824 */ /* 0x004fc800078e02b6 */
[----:B------:R-:W-:-:S05]  /*3780*/  @P2 IMAD.HI.U32 R0, R3, c[0x0][0x2c8], RZ ;  /* 0x0000b20003002a27 */ /* 0x000fca00078e00ff */
[----:B------:R-:W-:-:S05]  /*3790*/  @P2 SHF.R.U32.HI R3, RZ, c[0x0][0x2cc], R0 ;  /* 0x0000b300ff032a19 */ /* 0x000fca0000011600 */
[----:B------:R-:W1:Y:S01]  /*37a0*/  SHFL.IDX PT, R2, R3, 0x2, 0x1c1f ;  /* 0x005c1f0003027f89 */ /* 0x000e6200000e0000 */
[----:B---3--:R-:W-:-:S04]  /*37b0*/  IADD3 R4, -R5, c[0x0][0x1d0], R4 ;  /* 0x0000740005047a10 */ /* 0x008fc80007ffe104 */
[----:B------:R-:W-:Y:S01]  /*37c0*/  IADD3 R4, R4, -c[0x0][0x168], RZ ;  /* 0x80005a0004047a10 */ /* 0x000fe20007ffe0ff */
[----:B------:R-:W-:Y:S01]  /*37d0*/  IMAD.IADD R5, R144, 0x1, -R5 ;  /* 0x0000000190057824 */ /* 0x000fe200078e0a05 */
[----:B------:R-:W2:Y:S03]  /*37e0*/  SHFL.IDX PT, R0, R3, 0x3, 0x1c1f ;  /* 0x007c1f0003007f89 */ /* 0x000ea600000e0000 */
[----:B-1----:R-:W-:-:S05]  /*37f0*/  IMAD.IADD R2, R4, 0x1, R2 ;  /* 0x0000000104027824 */ /* 0x002fca00078e0202 */
[----:B------:R-:W-:-:S04]  /*3800*/  IMNMX R2, R5, R2, PT ;  /* 0x0000000205027217 */ /* 0x000fc80003800200 */
[C---:B------:R-:W-:Y:S02]  /*3810*/  ISETP.GT.AND P6, PT, R2.reuse, RZ, PT ;  /* 0x000000ff0200720c */ /* 0x040fe40003fc4270 */
[----:B------:R-:W-:Y:S02]  /*3820*/  ISETP.GT.AND P1, PT, R2, 0x8, PT ;  /* 0x000000080200780c */ /* 0x000fe40003f24270 */
[----:B------:R-:W-:Y:S02]  /*3830*/  FSEL R8, R124, -INF , P6 ;  /* 0xff8000007c087808 */ /* 0x000fe40003000000 */
[----:B------:R-:W-:Y:S02]  /*3840*/  ISETP.GT.AND P6, PT, R2, 0x9, PT ;  /* 0x000000090200780c */ /* 0x000fe40003fc4270 */
[----:B------:R-:W-:Y:S02]  /*3850*/  FSEL R10, R106, -INF , P1 ;  /* 0xff8000006a0a7808 */ /* 0x000fe40000800000 */
[----:B------:R-:W-:-:S02]  /*3860*/  ISETP.GT.AND P1, PT, R2, 0x11, PT ;  /* 0x000000110200780c */ /* 0x000fc40003f24270 */
[----:B------:R-:W-:Y:S02]  /*3870*/  FSEL R11, R103, -INF , P6 ;  /* 0xff800000670b7808 */ /* 0x000fe40003000000 */
[C---:B------:R-:W-:Y:S02]  /*3880*/  ISETP.GT.AND P0, PT, R2.reuse, 0x1, PT ;  /* 0x000000010200780c */ /* 0x040fe40003f04270 */
[----:B------:R-:W-:Y:S02]  /*3890*/  ISETP.GT.AND P6, PT, R2, 0x18, PT ;  /* 0x000000180200780c */ /* 0x000fe40003fc4270 */
[----:B------:R-:W-:Y:S02]  /*38a0*/  FSEL R22, R94, -INF , P1 ;  /* 0xff8000005e167808 */ /* 0x000fe40000800000 */
[----:B------:R-:W-:Y:S02]  /*38b0*/  FSEL R9, R117, -INF , P0 ;  /* 0xff80000075097808 */ /* 0x000fe40000000000 */
[----:B------:R-:W-:-:S02]  /*38c0*/  ISETP.GT.AND P1, PT, R2, 0x20, PT ;  /* 0x000000200200780c */ /* 0x000fc40003f24270 */
[----:B------:R-:W-:Y:S01]  /*38d0*/  FSEL R23, R92, -INF , P6 ;  /* 0xff8000005c177808 */ /* 0x000fe20003000000 */
[----:B--2---:R-:W-:Y:S01]  /*38e0*/  IMAD.IADD R0, R4, 0x1, R0 ;  /* 0x0000000104007824 */ /* 0x004fe200078e0200 */
[C---:B------:R-:W-:Y:S02]  /*38f0*/  ISETP.GT.AND P0, PT, R2.reuse, 0x10, PT ;  /* 0x000000100200780c */ /* 0x040fe40003f04270 */
[----:B------:R-:W-:Y:S02]  /*3900*/  ISETP.GT.AND P6, PT, R2, 0x21, PT ;  /* 0x000000210200780c */ /* 0x000fe40003fc4270 */
[----:B------:R-:W-:Y:S02]  /*3910*/  FSEL R137, R43, -INF , P1 ;  /* 0xff8000002b897808 */ /* 0x000fe40000800000 */
[----:B------:R-:W-:Y:S02]  /*3920*/  FSEL R18, R98, -INF , P0 ;  /* 0xff80000062127808 */ /* 0x000fe40000000000 */
[----:B------:R-:W-:-:S02]  /*3930*/  ISETP.GT.AND P1, PT, R2, 0x29, PT ;  /* 0x000000290200780c */ /* 0x000fc40003f24270 */
[----:B------:R-:W-:Y:S02]  /*3940*/  FSEL R135, R41, -INF , P6 ;  /* 0xff80000029877808 */ /* 0x000fe40003000000 */
[C---:B------:R-:W-:Y:S02]  /*3950*/  ISETP.GT.AND P0, PT, R2.reuse, 0x19, PT ;  /* 0x000000190200780c */ /* 0x040fe40003f04270 */
[----:B------:R-:W-:Y:S02]  /*3960*/  ISETP.GT.AND P6, PT, R2, 0x30, PT ;  /* 0x000000300200780c */ /* 0x000fe40003fc4270 */
[----:B------:R-:W-:Y:S02]  /*3970*/  IMNMX R0, R5, R0, PT ;  /* 0x0000000005007217 */ /* 0x000fe40003800200 */
[----:B------:R-:W-:Y:S02]  /*3980*/  FSEL R140, R73, -INF , P1 ;  /* 0xff800000498c7808 */ /* 0x000fe40000800000 */
[----:B------:R-:W-:-:S02]  /*3990*/  FSEL R24, R88, -INF , P0 ;  /* 0xff80000058187808 */ /* 0x000fc40000000000 */
[----:B------:R-:W-:Y:S02]  /*39a0*/  ISETP.GT.AND P1, PT, R2, 0x38, PT ;  /* 0x000000380200780c */ /* 0x000fe40003f24270 */
[----:B------:R-:W-:Y:S02]  /*39b0*/  FSEL R232, R20, -INF , P6 ;  /* 0xff80000014e87808 */ /* 0x000fe40003000000 */
[----:B------:R-:W-:Y:S02]  /*39c0*/  ISETP.GT.AND P0, PT, R2, 0x28, PT ;  /* 0x000000280200780c */ /* 0x000fe40003f04270 */
[----:B------:R-:W-:Y:S02]  /*39d0*/  ISETP.GT.AND P6, PT, R0, RZ, PT ;  /* 0x000000ff0000720c */ /* 0x000fe40003fc4270 */
[----:B------:R-:W-:Y:S02]  /*39e0*/  FSEL R235, R12, -INF , P1 ;  /* 0xff8000000ceb7808 */ /* 0x000fe40000800000 */
[----:B------:R-:W-:-:S02]  /*39f0*/  FSEL R139, R72, -INF , P0 ;  /* 0xff800000488b7808 */ /* 0x000fc40000000000 */
[----:B------:R-:W-:Y:S02]  /*3a00*/  FSEL R12, R119, -INF , P6 ;  /* 0xff800000770c7808 */ /* 0x000fe40003000000 */
[C---:B------:R-:W-:Y:S02]  /*3a10*/  ISETP.GT.AND P0, PT, R2.reuse, 0x31, PT ;  /* 0x000000310200780c */ /* 0x040fe40003f04270 */
[----:B------:R-:W-:Y:S02]  /*3a20*/  ISETP.GT.AND P6, PT, R2, 0x39, PT ;  /* 0x000000390200780c */ /* 0x000fe40003fc4270 */
[----:B------:R-:W-:-:S04]  /*3a30*/  FMNMX.FTZ R2, R8, R9, !PT ;  /* 0x0000000908027209 */ /* 0x000fc80007810000 */
[----:B------:R-:W-:-:S04]  /*3a40*/  FMNMX.FTZ R2, R10, R2, !PT ;  /* 0x000000020a027209 */ /* 0x000fc80007810000 */
[----:B------:R-:W-:Y:S02]  /*3a50*/  FMNMX.FTZ R2, R11, R2, !PT ;  /* 0x000000020b027209 */ /* 0x000fe40007810000 */
[----:B------:R-:W-:Y:S02]  /*3a60*/  FSEL R233, R21, -INF , P0 ;  /* 0xff80000015e97808 */ /* 0x000fe40000000000 */
[----:B------:R-:W-:Y:S02]  /*3a70*/  ISETP.GT.AND P0, PT, R0, 0x1, PT ;  /* 0x000000010000780c */ /* 0x000fe40003f04270 */
[----:B------:R-:W-:Y:S02]  /*3a80*/  FMNMX.FTZ R2, R18, R2, !PT ;  /* 0x0000000212027209 */ /* 0x000fe40007810000 */
[----:B------:R-:W-:Y:S02]  /*3a90*/  ISETP.GT.AND P1, PT, R0, 0x8, PT ;  /* 0x000000080000780c */ /* 0x000fe40003f24270 */
[----:B------:R-:W-:-:S02]  /*3aa0*/  FSEL R13, R118, -INF , P0 ;  /* 0xff800000760d7808 */ /* 0x000fc40000000000 */
[----:B------:R-:W-:Y:S02]  /*3ab0*/  FMNMX.FTZ R2, R22, R2, !PT ;  /* 0x0000000216027209 */ /* 0x000fe40007810000 */
[----:B------:R-:W-:Y:S02]  /*3ac0*/  ISETP.GT.AND P0, PT, R0, 0x9, PT ;  /* 0x000000090000780c */ /* 0x000fe40003f04270 */
[----:B------:R-:W-:Y:S02]  /*3ad0*/  FSEL R14, R105, -INF , P1 ;  /* 0xff800000690e7808 */ /* 0x000fe40000800000 */
[----:B------:R-:W-:Y:S02]  /*3ae0*/  FMNMX.FTZ R6, R12, R13, !PT ;  /* 0x0000000d0c067209 */ /* 0x000fe40007810000 */
[----:B------:R-:W-:Y:S02]  /*3af0*/  FMNMX.FTZ R2, R23, R2, !PT ;  /* 0x0000000217027209 */ /* 0x000fe40007810000 */
[----:B------:R-:W-:-:S02]  /*3b00*/  ISETP.GT.AND P1, PT, R0, 0x10, PT ;  /* 0x000000100000780c */ /* 0x000fc40003f24270 */
[----:B------:R-:W-:Y:S02]  /*3b10*/  FSEL R15, R102, -INF , P0 ;  /* 0xff800000660f7808 */ /* 0x000fe40000000000 */
[----:B------:R-:W-:Y:S02]  /*3b20*/  FMNMX.FTZ R6, R14, R6, !PT ;  /* 0x000000060e067209 */ /* 0x000fe40007810000 */
[----:B------:R-:W-:Y:S02]  /*3b30*/  FMNMX.FTZ R2, R24, R2, !PT ;  /* 0x0000000218027209 */ /* 0x000fe40007810000 */
[----:B------:R-:W-:Y:S02]  /*3b40*/  ISETP.GT.AND P0, PT, R0, 0x11, PT ;  /* 0x000000110000780c */ /* 0x000fe40003f04270 */
[----:B------:R-:W-:Y:S02]  /*3b50*/  FSEL R20, R97, -INF , P1 ;  /* 0xff80000061147808 */ /* 0x000fe40000800000 */
[----:B------:R-:W-:-:S02]  /*3b60*/  FMNMX.FTZ R6, R15, R6, !PT ;  /* 0x000000060f067209 */ /* 0x000fc40007810000 */
        /* <DEDUP_REMOVED lines=24> */
[----:B------:R-:W-:Y:S02]  /*3cf0*/  FSEL R197, R25, -INF , P6 ;  /* 0xff80000019c57808 */ /* 0x000fe40003000000 */
[----:B------:R-:W-:Y:S02]  /*3d00*/  FMNMX.FTZ R103, R235, R103, !PT ;  /* 0x00000067eb677209 */ /* 0x000fe40007810000 */
[----:B------:R-:W-:Y:S02]  /*3d10*/  ISETP.GT.AND P1, PT, R0, 0x30, PT ;  /* 0x000000300000780c */ /* 0x000fe40003f24270 */
[----:B------:R-:W-:Y:S02]  /*3d20*/  FSEL R142, R75, -INF , P0 ;  /* 0xff8000004b8e7808 */ /* 0x000fe40000000000 */
[----:B------:R-:W-:Y:S01]  /*3d30*/  FMNMX.FTZ R6, R138, R6, !PT ;  /* 0x000000068a067209 */ /* 0x000fe20007810000 */
[----:B------:R-:W-:Y:S01]  /*3d40*/  SHFL.IDX PT, R7, R3, RZ, 0x1c1f ;  /* 0x001c1fff03077589 */ /* 0x000fe200000e0000 */
[----:B------:R-:W-:-:S02]  /*3d50*/  FMNMX.FTZ R103, R197, R103, !PT ;  /* 0x00000067c5677209 */ /* 0x000fc40007810000 */
[----:B------:R-:W-:Y:S01]  /*3d60*/  ISETP.GT.AND P0, PT, R0, 0x31, PT ;  /* 0x000000310000780c */ /* 0x000fe20003f04270 */
[----:B------:R-:W-:Y:S01]  /*3d70*/  SHFL.IDX PT, R2, R3, 0x1, 0x1c1f ;  /* 0x003c1f0003027f89 */ /* 0x000fe200000e0000 */
[----:B------:R-:W-:Y:S02]  /*3d80*/  FSEL R225, R28, -INF , P1 ;  /* 0xff8000001ce17808 */ /* 0x000fe40000800000 */
[----:B------:R-:W-:Y:S01]  /*3d90*/  FMNMX.FTZ R6, R142, R6, !PT ;  /* 0x000000068e067209 */ /* 0x000fe20007810000 */
[----:B------:R-:W1:Y:S01]  /*3da0*/  SHFL.BFLY PT, R3, R103, 0x2, 0x1f ;  /* 0x0c401f0067037f89 */ /* 0x000e6200000e0000 */
[----:B------:R-:W-:Y:S02]  /*3db0*/  FSEL R227, R27, -INF , P0 ;  /* 0xff8000001be37808 */ /* 0x000fe40000000000 */
[C---:B------:R-:W-:Y:S01]  /*3dc0*/  ISETP.GT.AND P1, PT, R0.reuse, 0x38, PT ;  /* 0x000000380000780c */ /* 0x040fe20003f24270 */
[----:B------:R-:W-:Y:S01]  /*3dd0*/  LDSM.16.MT88.4 R72, [R206+0x2400] ;  /* 0x00240000ce48783b */ /* 0x000fe20000004200 */
[----:B------:R-:W-:-:S02]  /*3de0*/  ISETP.GT.AND P0, PT, R0, 0x39, PT ;  /* 0x000000390000780c */ /* 0x000fc40003f04270 */
[----:B------:R-:W-:Y:S02]  /*3df0*/  FMNMX.FTZ R0, R225, R6, !PT ;  /* 0x00000006e1007209 */ /* 0x000fe40007810000 */
[----:B------:R-:W-:Y:S02]  /*3e00*/  FSEL R229, R17, -INF , P1 ;  /* 0xff80000011e57808 */ /* 0x000fe40000800000 */
[----:B------:R-:W-:Y:S02]  /*3e10*/  FMNMX.FTZ R0, R227, R0, !PT ;  /* 0x00000000e3007209 */ /* 0x000fe40007810000 */
[----:B------:R-:W-:Y:S02]  /*3e20*/  FSEL R226, R16, -INF , P0 ;  /* 0xff80000010e27808 */ /* 0x000fe40000000000 */
[----:B------:R-:W-:-:S04]  /*3e30*/  FMNMX.FTZ R0, R229, R0, !PT ;  /* 0x00000000e5007209 */ /* 0x000fc80007810000 */
[----:B------:R-:W-:-:S05]  /*3e40*/  FMNMX.FTZ R102, R226, R0, !PT ;  /* 0x00000000e2667209 */ /* 0x000fca0007810000 */
[----:B------:R-:W2:Y:S01]  /*3e50*/  SHFL.BFLY PT, R6, R102, 0x2, 0x1f ;  /* 0x0c401f0066067f89 */ /* 0x000ea200000e0000 */
[----:B-1----:R-:W-:Y:S01]  /*3e60*/  FMNMX.FTZ R103, R103, R3, !PT ;  /* 0x0000000367677209 */ /* 0x002fe20007810000 */
[----:B------:R-:W-:-:S04]  /*3e70*/  IMAD.IADD R0, R4, 0x1, R7 ;  /* 0x0000000104007824 */ /* 0x000fc800078e0207 */
[----:B------:R-:W1:Y:S01]  /*3e80*/  SHFL.BFLY PT, R3, R103, 0x1, 0x1f ;  /* 0x0c201f0067037f89 */ /* 0x000e6200000e0000 */
[----:B------:R-:W-:-:S04]  /*3e90*/  IMNMX R0, R5, R0, PT ;  /* 0x0000000005007217 */ /* 0x000fc80003800200 */
[----:B------:R-:W-:-:S04]  /*3ea0*/  ISETP.GT.AND P1, PT, R0, 0x1, PT ;  /* 0x000000010000780c */ /* 0x000fc80003f24270 */
[----:B------:R-:W-:Y:S02]  /*3eb0*/  FSEL R17, R127, -INF , P1 ;  /* 0xff8000007f117808 */ /* 0x000fe40000800000 */
[C---:B------:R-:W-:Y:S02]  /*3ec0*/  ISETP.GT.AND P1, PT, R0.reuse, 0x10, PT ;  /* 0x000000100000780c */ /* 0x040fe40003f24270 */
[C---:B------:R-:W-:Y:S02]  /*3ed0*/  ISETP.GT.AND P0, PT, R0.reuse, RZ, PT ;  /* 0x000000ff0000720c */ /* 0x040fe40003f04270 */
[----:B------:R-:W-:Y:S02]  /*3ee0*/  FSEL R42, R109, -INF , P1 ;  /* 0xff8000006d2a7808 */ /* 0x000fe40000800000 */
[----:B------:R-:W-:Y:S02]  /*3ef0*/  ISETP.GT.AND P1, PT, R0, 0x19, PT ;  /* 0x000000190000780c */ /* 0x000fe40003f24270 */
[----:B--2---:R-:W-:-:S02]  /*3f00*/  FMNMX.FTZ R102, R102, R6, !PT ;  /* 0x0000000666667209 */ /* 0x004fc40007810000 */
[----:B------:R-:W-:Y:S01]  /*3f10*/  FSEL R16, R157, -INF , P0 ;  /* 0xff8000009d107808 */ /* 0x000fe20000000000 */
[----:B------:R-:W-:Y:S01]  /*3f20*/  IMAD.IADD R2, R4, 0x1, R2 ;  /* 0x0000000104027824 */ /* 0x000fe200078e0202 */
[C---:B------:R-:W-:Y:S02]  /*3f30*/  ISETP.GT.AND P6, PT, R0.reuse, 0x8, PT ;  /* 0x000000080000780c */ /* 0x040fe40003fc4270 */
[C---:B------:R-:W-:Y:S01]  /*3f40*/  ISETP.GT.AND P0, PT, R0.reuse, 0x9, PT ;  /* 0x000000090000780c */ /* 0x040fe20003f04270 */
[----:B------:R-:W2:Y:S01]  /*3f50*/  SHFL.BFLY PT, R4, R102, 0x1, 0x1f ;  /* 0x0c201f0066047f89 */ /* 0x000ea200000e0000 */
[----:B------:R-:W-:Y:S02]  /*3f60*/  FSEL R97, R99, -INF , P1 ;  /* 0xff80000063617808 */ /* 0x000fe40000800000 */
[----:B------:R-:W-:Y:S02]  /*3f70*/  ISETP.GT.AND P1, PT, R0, 0x28, PT ;  /* 0x000000280000780c */ /* 0x000fe40003f24270 */
[----:B------:R-:W-:-:S02]  /*3f80*/  FSEL R40, R126, -INF , P6 ;  /* 0xff8000007e287808 */ /* 0x000fc40003000000 */
[----:B------:R-:W-:Y:S02]  /*3f90*/  FSEL R41, R125, -INF , P0 ;  /* 0xff8000007d297808 */ /* 0x000fe40000000000 */
[C---:B------:R-:W-:Y:S01]  /*3fa0*/  ISETP.GT.AND P6, PT, R0.reuse, 0x11, PT ;  /* 0x000000110000780c */ /* 0x040fe20003fc4270 */
[----:B------:R-:W-:Y:S01]  /*3fb0*/  LDSM.16.MT88.4 R124, [R205+0x2000] ;  /* 0x00200000cd7c783b */ /* 0x000fe20000004200 */
[C---:B------:R-:W-:Y:S02]  /*3fc0*/  ISETP.GT.AND P0, PT, R0.reuse, 0x18, PT ;  /* 0x000000180000780c */ /* 0x040fe40003f04270 */
[----:B------:R-:W-:Y:S02]  /*3fd0*/  FSEL R141, R53, -INF , P1 ;  /* 0xff800000358d7808 */ /* 0x000fe40000800000 */
[----:B-1----:R-:W-:Y:S01]  /*3fe0*/  FMNMX.FTZ R103, R103, R3, !PT ;  /* 0x0000000367677209 */ /* 0x002fe20007810000 */
[----:B------:R-:W-:Y:S01]  /*3ff0*/  LDSM.16.MT88.4 R52, [R205+0x1400] ;  /* 0x00140000cd34783b */ /* 0x000fe20000004200 */
[----:B------:R-:W-:-:S02]  /*4000*/  ISETP.GT.AND P1, PT, R0, 0x31, PT ;  /* 0x000000310000780c */ /* 0x000fc40003f24270 */
[----:B------:R-:W-:Y:S02]  /*4010*/  FSEL R43, R108, -INF , P6 ;  /* 0xff8000006c2b7808 */ /* 0x000fe40003000000 */
[----:B------:R-:W-:Y:S01]  /*4020*/  FSEL R91, R100, -INF , P0 ;  /* 0xff800000645b7808 */ /* 0x000fe20000000000 */
[----:B------:R-:W-:Y:S01]  /*4030*/  FMUL.FTZ R3, R103, c[0x0][0x2d0] ;  /* 0x0000b40067037a20 */ /* 0x000fe20000410000 */
[C---:B------:R-:W-:Y:S01]  /*4040*/  ISETP.GT.AND P6, PT, R0.reuse, 0x20, PT ;  /* 0x000000200000780c */ /* 0x040fe20003fc4270 */
[----:B------:R-:W-:Y:S01]  /*4050*/  LDSM.16.MT88.4 R108, [R205+0x1000] ;  /* 0x00100000cd6c783b */ /* 0x000fe20000004200 */
[----:B------:R-:W-:Y:S02]  /*4060*/  ISETP.GT.AND P0, PT, R0, 0x21, PT ;  /* 0x000000210000780c */ /* 0x000fe40003f04270 */
[----:B------:R-:W-:Y:S02]  /*4070*/  FSEL R223, R49, -INF , P1 ;  /* 0xff80000031df7808 */ /* 0x000fe40000800000 */
[----:B------:R-:W-:-:S02]  /*4080*/  FSETP.NEU.FTZ.AND P1, PT, R103, -INF , PT ;  /* 0xff8000006700780b */ /* 0x000fc40003f3d000 */
[----:B------:R-:W-:Y:S02]  /*4090*/  FSEL R100, R95, -INF , P6 ;  /* 0xff8000005f647808 */ /* 0x000fe40003000000 */
[----:B------:R-:W-:Y:S02]  /*40a0*/  FSEL R132, R93, -INF , P0 ;  /* 0xff8000005d847808 */ /* 0x000fe40000000000 */
[C---:B------:R-:W-:Y:S02]  /*40b0*/  ISETP.GT.AND P6, PT, R0.reuse, 0x29, PT ;  /* 0x000000290000780c */ /* 0x040fe40003fc4270 */
[----:B------:R-:W-:Y:S02]  /*40c0*/  ISETP.GT.AND P0, PT, R0, 0x30, PT ;  /* 0x000000300000780c */ /* 0x000fe40003f04270 */
[----:B------:R-:W-:Y:S02]  /*40d0*/  FSEL R3, R3, RZ, P1 ;  /* 0x000000ff03037208 */ /* 0x000fe40000800000 */
[----:B------:R-:W-:-:S02]  /*40e0*/  FSEL R143, R81, -INF , P6 ;  /* 0xff800000518f7808 */ /* 0x000fc40003000000 */
[----:B------:R-:W-:Y:S02]  /*40f0*/  FSEL R221, R48, -INF , P0 ;  /* 0xff80000030dd7808 */ /* 0x000fe40000000000 */
[C---:B------:R-:W-:Y:S02]  /*4100*/  ISETP.GT.AND P6, PT, R0.reuse, 0x38, PT ;  /* 0x000000380000780c */ /* 0x040fe40003fc4270 */
[----:B------:R-:W-:Y:S01]  /*4110*/  ISETP.GT.AND P0, PT, R0, 0x39, PT ;  /* 0x000000390000780c */ /* 0x000fe20003f04270 */
[----:B------:R-:W-:Y:S01]  /*4120*/  FFMA.FTZ R0, R8, c[0x0][0x2d0], -R3 ;  /* 0x0000b40008007a23 */ /* 0x000fe20000010803 */
[----:B--2---:R-:W-:-:S03]  /*4130*/  FMNMX.FTZ R102, R102, R4, !PT ;  /* 0x0000000466667209 */ /* 0x004fc60007810000 */
[----:B------:R1:W-:Y:S01]  /*4140*/  MUFU.EX2 R188, R0 ;  /* 0x0000000000bc7308 */ /* 0x0003e20000000800 */
[----:B------:R-:W-:Y:S01]  /*4150*/  FMNMX.FTZ R4, R16, R17, !PT ;  /* 0x0000001110047209 */ /* 0x000fe20007810000 */
[----:B-1----:R-:W-:-:S06]  /*4160*/  FFMA.FTZ R0, R9, c[0x0][0x2d0], -R3 ;  /* 0x0000b40009007a23 */ /* 0x002fcc0000010803 */
[----:B------:R1:W2:Y:S01]  /*4170*/  MUFU.EX2 R183, R0 ;  /* 0x0000000000b77308 */ /* 0x0002a20000000800 */
[----:B------:R-:W-:Y:S01]  /*4180*/  IMNMX R2, R5, R2, PT ;  /* 0x0000000205027217 */ /* 0x000fe20003800200 */
[--C-:B------:R-:W-:Y:S01]  /*4190*/  FFMA.FTZ R5, R11, c[0x0][0x2d0], -R3.reuse ;  /* 0x0000b4000b057a23 */ /* 0x100fe20000010803 */
[----:B------:R-:W-:Y:S02]  /*41a0*/  FSEL R228, R30, -INF , P6 ;  /* 0xff8000001ee47808 */ /* 0x000fe40003000000 */
[----:B-1----:R-:W-:Y:S01]  /*41b0*/  FMNMX.FTZ R0, R40, R4, !PT ;  /* 0x0000000428007209 */ /* 0x002fe20007810000 */
[----:B------:R-:W-:-:S03]  /*41c0*/  FFMA.FTZ R4, R10, c[0x0][0x2d0], -R3 ;  /* 0x0000b4000a047a23 */ /* 0x000fc60000010803 */
[----:B------:R-:W-:Y:S01]  /*41d0*/  FMNMX.FTZ R0, R41, R0, !PT ;  /* 0x0000000029007209 */ /* 0x000fe20007810000 */
[----:B------:R1:W-:Y:S01]  /*41e0*/  MUFU.EX2 R252, R4 ;  /* 0x0000000400fc7308 */ /* 0x0003e20000000800 */
[C---:B------:R-:W-:Y:S02]  /*41f0*/  ISETP.GT.AND P6, PT, R2.reuse, RZ, PT ;  /* 0x000000ff0200720c */ /* 0x040fe40003fc4270 */
[----:B------:R-:W-:Y:S02]  /*4200*/  ISETP.GT.AND P1, PT, R2, 0x1, PT ;  /* 0x000000010200780c */ /* 0x000fe40003f24270 */
[----:B------:R-:W-:-:S03]  /*4210*/  FSEL R230, R29, -INF , P0 ;  /* 0xff8000001de67808 */ /* 0x000fc60000000000 */
[----:B------:R3:W4:Y:S01]  /*4220*/  MUFU.EX2 R181, R5 ;  /* 0x0000000500b57308 */ /* 0x0007220000000800 */
[----:B-1----:R-:W-:-:S04]  /*4230*/  FMNMX.FTZ R4, R42, R0, !PT ;  /* 0x000000002a047209 */ /* 0x002fc80007810000 */
[----:B------:R-:W-:Y:S02]  /*4240*/  FMNMX.FTZ R4, R43, R4, !PT ;  /* 0x000000042b047209 */ /* 0x000fe40007810000 */
[----:B------:R-:W-:Y:S02]  /*4250*/  ISETP.GT.AND P0, PT, R2, 0x8, PT ;  /* 0x000000080200780c */ /* 0x000fe40003f04270 */
[----:B---3--:R-:W-:Y:S02]  /*4260*/  FMNMX.FTZ R5, R91, R4, !PT ;  /* 0x000000045b057209 */ /* 0x008fe40007810000 */
[----:B------:R-:W-:Y:S02]  /*4270*/  FSEL R37, R159, -INF , P6 ;  /* 0xff8000009f257808 */ /* 0x000fe40003000000 */
[----:B------:R-:W-:Y:S02]  /*4280*/  FSEL R36, R158, -INF , P1 ;  /* 0xff8000009e247808 */ /* 0x000fe40000800000 */
[----:B------:R-:W-:-:S02]  /*4290*/  FMNMX.FTZ R5, R97, R5, !PT ;  /* 0x0000000561057209 */ /* 0x000fc40007810000 */
[----:B------:R-:W-:Y:S02]  /*42a0*/  ISETP.GT.AND P6, PT, R2, 0x9, PT ;  /* 0x000000090200780c */ /* 0x000fe40003fc4270 */
[----:B------:R-:W-:Y:S02]  /*42b0*/  FSEL R39, R156, -INF , P0 ;  /* 0xff8000009c277808 */ /* 0x000fe40000000000 */
[----:B------:R-:W-:Y:S02]  /*42c0*/  FMNMX.FTZ R4, R37, R36, !PT ;  /* 0x0000002425047209 */ /* 0x000fe40007810000 */
[----:B------:R-:W-:Y:S02]  /*42d0*/  FMNMX.FTZ R5, R100, R5, !PT ;  /* 0x0000000564057209 */ /* 0x000fe40007810000 */
[----:B------:R-:W-:Y:S02]  /*42e0*/  ISETP.GT.AND P1, PT, R2, 0x10, PT ;  /* 0x000000100200780c */ /* 0x000fe40003f24270 */
[----:B------:R-:W-:-:S02]  /*42f0*/  FSEL R38, R147, -INF , P6 ;  /* 0xff80000093267808 */ /* 0x000fc40003000000 */
[----:B------:R-:W-:Y:S02]  /*4300*/  FMNMX.FTZ R4, R39, R4, !PT ;  /* 0x0000000427047209 */ /* 0x000fe40007810000 */
[----:B------:R-:W-:Y:S02]  /*4310*/  FMNMX.FTZ R5, R132, R5, !PT ;  /* 0x0000000584057209 */ /* 0x000fe40007810000 */
[----:B------:R-:W-:Y:S02]  /*4320*/  ISETP.GT.AND P0, PT, R2, 0x11, PT ;  /* 0x000000110200780c */ /* 0x000fe40003f04270 */
[----:B------:R-:W-:Y:S02]  /*4330*/  FSEL R88, R146, -INF , P1 ;  /* 0xff80000092587808 */ /* 0x000fe40000800000 */
[----:B------:R-:W-:Y:S02]  /*4340*/  FMNMX.FTZ R4, R38, R4, !PT ;  /* 0x0000000426047209 */ /* 0x000fe40007810000 */
[----:B------:R-:W-:-:S02]  /*4350*/  FMNMX.FTZ R5, R141, R5, !PT ;  /* 0x000000058d057209 */ /* 0x000fc40007810000 */
[----:B------:R-:W-:Y:S02]  /*4360*/  ISETP.GT.AND P6, PT, R2, 0x18, PT ;  /* 0x000000180200780c */ /* 0x000fe40003fc4270 */
[----:B------:R-:W-:Y:S02]  /*4370*/  FSEL R90, R136, -INF , P0 ;  /* 0xff800000885a7808 */ /* 0x000fe40000000000 */
[----:B------:R-:W-:Y:S01]  /*4380*/  FMNMX.FTZ R4, R88, R4, !PT ;  /* 0x0000000458047209 */ /* 0x000fe20007810000 */
[C---:B------:R-:W-:Y:S01]  /*4390*/  FMUL.FTZ R0, R102.reuse, c[0x0][0x2d0] ;  /* 0x0000b40066007a20 */ /* 0x040fe20000410000 */
[----:B------:R-:W-:Y:S02]  /*43a0*/  FSETP.NEU.FTZ.AND P0, PT, R102, -INF , PT ;  /* 0xff8000006600780b */ /* 0x000fe40003f1d000 */
[----:B------:R-:W-:Y:S02]  /*43b0*/  FMNMX.FTZ R5, R143, R5, !PT ;  /* 0x000000058f057209 */ /* 0x000fe40007810000 */
[----:B------:R-:W-:-:S02]  /*43c0*/  ISETP.GT.AND P1, PT, R2, 0x19, PT ;  /* 0x000000190200780c */ /* 0x000fc40003f24270 */
[----:B------:R-:W-:Y:S02]  /*43d0*/  FSEL R96, R107, -INF , P6 ;  /* 0xff8000006b607808 */ /* 0x000fe40003000000 */
[----:B------:R-:W-:Y:S02]  /*43e0*/  FMNMX.FTZ R4, R90, R4, !PT ;  /* 0x000000045a047209 */ /* 0x000fe40007810000 */
[----:B------:R-:W-:Y:S02]  /*43f0*/  FSEL R0, R0, RZ, P0 ;  /* 0x000000ff00007208 */ /* 0x000fe40000000000 */
        /* <DEDUP_REMOVED lines=11> */
[----:B------:R-:W-:Y:S02]  /*44b0*/  FMNMX.FTZ R4, R136, R4, !PT ;  /* 0x0000000488047209 */ /* 0x000fe40007810000 */
[----:B------:R-:W-:Y:S02]  /*44c0*/  FMNMX.FTZ R5, R230, R5, !PT ;  /* 0x00000005e6057209 */ /* 0x000fe40007810000 */
[----:B------:R-:W-:Y:S02]  /*44d0*/  ISETP.GT.AND P0, PT, R2, 0x29, PT ;  /* 0x000000290200780c */ /* 0x000fe40003f04270 */
[----:B------:R-:W-:-:S02]  /*44e0*/  FSEL R106, R82, -INF , P1 ;  /* 0xff800000526a7808 */ /* 0x000fc40000800000 */
[----:B------:R-:W-:Y:S01]  /*44f0*/  FMNMX.FTZ R4, R107, R4, !PT ;  /* 0x000000046b047209 */ /* 0x000fe20007810000 */
[----:B------:R-:W-:Y:S01]  /*4500*/  FFMA.FTZ R6, R12, c[0x0][0x2d0], -R0 ;  /* 0x0000b4000c067a23 */ /* 0x000fe20000010800 */
[----:B------:R-:W-:Y:S01]  /*4510*/  ISETP.GT.AND P6, PT, R2, 0x30, PT ;  /* 0x000000300200780c */ /* 0x000fe20003fc4270 */
[----:B------:R-:W1:Y:S01]  /*4520*/  SHFL.BFLY PT, R7, R5, 0x2, 0x1f ;  /* 0x0c401f0005077f89 */ /* 0x000e6200000e0000 */
[----:B------:R-:W-:Y:S02]  /*4530*/  FSEL R101, R83, -INF , P0 ;  /* 0xff80000053657808 */ /* 0x000fe40000000000 */
[----:B------:R-:W-:Y:S01]  /*4540*/  FMNMX.FTZ R4, R106, R4, !PT ;  /* 0x000000046a047209 */ /* 0x000fe20007810000 */
[----:B------:R3:W-:Y:S01]  /*4550*/  MUFU.EX2 R251, R6 ;  /* 0x0000000600fb7308 */ /* 0x0007e20000000800 */
[----:B------:R-:W-:Y:S02]  /*4560*/  ISETP.GT.AND P1, PT, R2, 0x31, PT ;  /* 0x000000310200780c */ /* 0x000fe40003f24270 */
[----:B------:R-:W-:-:S02]  /*4570*/  FSEL R198, R50, -INF , P6 ;  /* 0xff80000032c67808 */ /* 0x000fc40003000000 */
[----:B------:R-:W-:Y:S02]  /*4580*/  FMNMX.FTZ R4, R101, R4, !PT ;  /* 0x0000000465047209 */ /* 0x000fe40007810000 */
[----:B------:R-:W-:Y:S02]  /*4590*/  ISETP.GT.AND P0, PT, R2, 0x38, PT ;  /* 0x000000380200780c */ /* 0x000fe40003f04270 */
[----:B------:R-:W-:Y:S02]  /*45a0*/  FSEL R200, R51, -INF , P1 ;  /* 0xff80000033c87808 */ /* 0x000fe40000800000 */
[----:B------:R-:W-:Y:S01]  /*45b0*/  FMNMX.FTZ R4, R198, R4, !PT ;  /* 0x00000004c6047209 */ /* 0x000fe20007810000 */
[----:B------:R-:W-:Y:S01]  /*45c0*/  LDSM.16.MT88.4 R48, [R206+0x400] ;  /* 0x00040000ce30783b */ /* 0x000fe20000004200 */
[----:B---3--:R-:W-:Y:S01]  /*45d0*/  FFMA.FTZ R6, R13, c[0x0][0x2d0], -R0 ;  /* 0x0000b4000d067a23 */ /* 0x008fe20000010800 */
[----:B------:R-:W-:-:S03]  /*45e0*/  ISETP.GT.AND P1, PT, R2, 0x39, PT ;  /* 0x000000390200780c */ /* 0x000fc60003f24270 */
[----:B------:R3:W5:Y:S01]  /*45f0*/  MUFU.EX2 R250, R6 ;  /* 0x0000000600fa7308 */ /* 0x0007620000000800 */
[----:B------:R-:W-:Y:S02]  /*4600*/  FSEL R222, R31, -INF , P0 ;  /* 0xff8000001fde7808 */ /* 0x000fe40000000000 */
[----:B------:R-:W-:Y:S02]  /*4610*/  FMNMX.FTZ R2, R200, R4, !PT ;  /* 0x00000004c8027209 */ /* 0x000fe40007810000 */
[----:B------:R-:W-:Y:S02]  /*4620*/  FSEL R224, R32, -INF , P1 ;  /* 0xff80000020e07808 */ /* 0x000fe40000800000 */
[----:B------:R-:W-:Y:S01]  /*4630*/  FMNMX.FTZ R2, R222, R2, !PT ;  /* 0x00000002de027209 */ /* 0x000fe20007810000 */
[----:B---3--:R-:W-:-:S04]  /*4640*/  FFMA.FTZ R6, R14, c[0x0][0x2d0], -R0 ;  /* 0x0000b4000e067a23 */ /* 0x008fc80000010800 */
[----:B------:R3:W-:Y:S01]  /*4650*/  MUFU.EX2 R248, R6 ;  /* 0x0000000600f87308 */ /* 0x0007e20000000800 */
[----:B------:R-:W-:Y:S02]  /*4660*/  FMNMX.FTZ R4, R224, R2, !PT ;  /* 0x00000002e0047209 */ /* 0x000fe40007810000 */
[----:B-1----:R-:W-:Y:S01]  /*4670*/  FMNMX.FTZ R2, R5, R7, !PT ;  /* 0x0000000705027209 */ /* 0x002fe20007810000 */
[----:B---3--:R-:W-:-:S04]  /*4680*/  FFMA.FTZ R6, R15, c[0x0][0x2d0], -R0 ;  /* 0x0000b4000f067a23 */ /* 0x008fc80000010800 */
[----:B------:R1:W3:Y:S01]  /*4690*/  MUFU.EX2 R249, R6 ;  /* 0x0000000600f97308 */ /* 0x0002e20000000800 */
[----:B------:R-:W2:Y:S01]  /*46a0*/  SHFL.BFLY PT, R7, R2, 0x1, 0x1f ;  /* 0x0c201f0002077f89 */ /* 0x000ea200000e0000 */
[----:B-1----:R-:W-:-:S06]  /*46b0*/  FFMA.FTZ R6, R18, c[0x0][0x2d0], -R3 ;  /* 0x0000b40012067a23 */ /* 0x002fcc0000010803 */
[----:B------:R1:W-:Y:S02]  /*46c0*/  MUFU.EX2 R244, R6 ;  /* 0x0000000600f47308 */ /* 0x0003e40000000800 */
[----:B-1----:R-:W1:Y:S01]  /*46d0*/  SHFL.BFLY PT, R6, R4, 0x2, 0x1f ;  /* 0x0c401f0004067f89 */ /* 0x002e6200000e0000 */
[----:B------:R-:W-:Y:S01]  /*46e0*/  FFMA.FTZ R5, R22, c[0x0][0x2d0], -R3 ;  /* 0x0000b40016057a23 */ /* 0x000fe20000010803 */
[----:B--2---:R-:W-:-:S04]  /*46f0*/  FMNMX.FTZ R105, R2, R7, !PT ;  /* 0x0000000702697209 */ /* 0x004fc80007810000 */
[----:B------:R2:W1:Y:S01]  /*4700*/  MUFU.EX2 R245, R5 ;  /* 0x0000000500f57308 */ /* 0x0004620000000800 */
[----:B------:R-:W-:Y:S02]  /*4710*/  FFMA.FTZ R2, R21, c[0x0][0x2d0], -R0 ;  /* 0x0000b40015027a23 */ /* 0x000fe40000010800 */
[----:B--2---:R-:W-:Y:S01]  /*4720*/  FFMA.FTZ R5, R23, c[0x0][0x2d0], -R3 ;  /* 0x0000b40017057a23 */ /* 0x004fe20000010803 */
[----:B-1----:R-:W-:-:S04]  /*4730*/  FMNMX.FTZ R4, R4, R6, !PT ;  /* 0x0000000604047209 */ /* 0x002fc80007810000 */
[----:B------:R1:W-:Y:S01]  /*4740*/  MUFU.EX2 R246, R5 ;  /* 0x0000000500f67308 */ /* 0x0003e20000000800 */
[----:B------:R-:W2:Y:S01]  /*4750*/  SHFL.BFLY PT, R7, R4, 0x1, 0x1f ;  /* 0x0c201f0004077f89 */ /* 0x000ea200000e0000 */
[----:B------:R-:W-:Y:S02]  /*4760*/  FMUL.FTZ R6, R105, c[0x0][0x2d0] ;  /* 0x0000b40069067a20 */ /* 0x000fe40000410000 */
[----:B-1----:R-:W-:-:S04]  /*4770*/  FFMA.FTZ R5, R24, c[0x0][0x2d0], -R3 ;  /* 0x0000b40018057a23 */ /* 0x002fc80000010803 */
[----:B------:R1:W1:Y:S01]  /*4780*/  MUFU.EX2 R247, R5 ;  /* 0x0000000500f77308 */ /* 0x0002620000000800 */
[----:B------:R-:W-:Y:S01]  /*4790*/  FSETP.NEU.FTZ.AND P0, PT, R105, -INF , PT ;  /* 0xff8000006900780b */ /* 0x000fe20003f1d000 */
[----:B-1----:R-:W-:-:S06]  /*47a0*/  FFMA.FTZ R5, R20, c[0x0][0x2d0], -R0 ;  /* 0x0000b40014057a23 */ /* 0x002fcc0000010800 */
[----:B------:R1:W-:Y:S01]  /*47b0*/  MUFU.EX2 R240, R5 ;  /* 0x0000000500f07308 */ /* 0x0003e20000000800 */
[----:B------:R-:W-:Y:S02]  /*47c0*/  F2FP.BF16.PACK_AB R8, R183, R188 ;  /* 0x000000bcb708723e */ /* 0x000fe400000010ff */
[----:B----4-:R-:W-:-:S05]  /*47d0*/  F2FP.BF16.PACK_AB R10, R181, R252 ;  /* 0x000000fcb50a723e */ /* 0x010fca00000010ff */
[----:B------:R4:W-:Y:S01]  /*47e0*/  MUFU.EX2 R241, R2 ;  /* 0x0000000200f17308 */ /* 0x0009e20000000800 */
[----:B-1----:R-:W-:-:S07]  /*47f0*/  FFMA.FTZ R5, R19, c[0x0][0x2d0], -R0 ;  /* 0x0000b40013057a23 */ /* 0x002fce0000010800 */
[----:B------:R1:W1:Y:S01]  /*4800*/  MUFU.EX2 R242, R5 ;  /* 0x0000000500f27308 */ /* 0x0002620000000800 */
[----:B----4-:R-:W-:Y:S02]  /*4810*/  FSEL R2, R6, RZ, P0 ;  /* 0x000000ff06027208 */ /* 0x010fe40000000000 */
[----:B-----5:R-:W-:Y:S02]  /*4820*/  F2FP.BF16.PACK_AB R9, R250, R251 ;  /* 0x000000fbfa09723e */ /* 0x020fe400000010ff */
[----:B---3--:R-:W-:Y:S01]  /*4830*/  F2FP.BF16.PACK_AB R11, R249, R248 ;  /* 0x000000f8f90b723e */ /* 0x008fe200000010ff */
[----:B-1----:R-:W-:Y:S01]  /*4840*/  FFMA.FTZ R5, R26, c[0x0][0x2d0], -R0 ;  /* 0x0000b4001a057a23 */ /* 0x002fe20000010800 */
[----:B--2---:R-:W-:-:S03]  /*4850*/  FMNMX.FTZ R104, R4, R7, !PT ;  /* 0x0000000704687209 */ /* 0x004fc60007810000 */
[----:B------:R1:W2:Y:S02]  /*4860*/  MUFU.EX2 R243, R5 ;  /* 0x0000000500f37308 */ /* 0x0002a40000000800 */
[----:B------:R-:W-:Y:S01]  /*4870*/  HMMA.16816.F32.BF16 R116, R8, R68, RZ ;  /* 0x000000440874723c */ /* 0x000fe200000418ff */
[----:B------:R-:W-:-:S07]  /*4880*/  FSETP.NEU.FTZ.AND P0, PT, R104, -INF , PT ;  /* 0xff8000006800780b */ /* 0x000fce0003f1d000 */
[----:B------:R-:W-:Y:S01]  /*4890*/  HMMA.16816.F32.BF16 R112, R8, R84, RZ ;  /* 0x000000540870723c */ /* 0x000fe200000418ff */
[----:B-1----:R-:W-:-:S07]  /*48a0*/  FFMA.FTZ R5, R16, c[0x0][0x2d0], -R2 ;  /* 0x0000b40010057a23 */ /* 0x002fce0000010802 */
[C---:B------:R-:W-:Y:S01]  /*48b0*/  HMMA.16816.F32.BF16 R92, R8.reuse, R108, RZ ;  /* 0x0000006c085c723c */ /* 0x040fe200000418ff */
[----:B------:R1:W-:Y:S07]  /*48c0*/  MUFU.EX2 R239, R5 ;  /* 0x0000000500ef7308 */ /* 0x0003ee0000000800 */
[C---:B------:R-:W-:Y:S08]  /*48d0*/  HMMA.16816.F32.BF16 R80, R8.reuse, R120, RZ ;  /* 0x000000780850723c */ /* 0x040ff000000418ff */
[----:B------:R-:W-:Y:S01]  /*48e0*/  HMMA.16816.F32.BF16 R76, R8, R124, RZ ;  /* 0x0000007c084c723c */ /* 0x000fe200000418ff */
[----:B-1----:R-:W-:-:S07]  /*48f0*/  FFMA.FTZ R5, R17, c[0x0][0x2d0], -R2 ;  /* 0x0000b40011057a23 */ /* 0x002fce0000010802 */
[C---:B------:R-:W-:Y:S08]  /*4900*/  HMMA.16816.F32.BF16 R64, R8.reuse, R128, RZ ;  /* 0x000000800840723c */ /* 0x040ff000000418ff */
[C---:B------:R-:W-:Y:S08]  /*4910*/  HMMA.16816.F32.BF16 R32, R8.reuse, R70, RZ ;  /* 0x000000460820723c */ /* 0x040ff000000418ff */
[C---:B------:R-:W-:Y:S08]  /*4920*/  HMMA.16816.F32.BF16 R28, R8.reuse, R86, RZ ;  /* 0x00000056081c723c */ /* 0x040ff000000418ff */
[C---:B------:R-:W-:Y:S08]  /*4930*/  HMMA.16816.F32.BF16 R24, R8.reuse, R110, RZ ;  /* 0x0000006e0818723c */ /* 0x040ff000000418ff */
[C---:B------:R-:W-:Y:S08]  /*4940*/  HMMA.16816.F32.BF16 R20, R8.reuse, R122, RZ ;  /* 0x0000007a0814723c */ /* 0x040ff000000418ff */
[C---:B------:R-:W-:Y:S08]  /*4950*/  HMMA.16816.F32.BF16 R16, R8.reuse, R126, RZ ;  /* 0x0000007e0810723c */ /* 0x040ff000000418ff */
[----:B------:R-:W-:Y:S07]  /*4960*/  HMMA.16816.F32.BF16 R12, R8, R130, RZ ;  /* 0x00000082080c723c */ /* 0x000fee00000418ff */
[----:B------:R-:W-:-:S02]  /*4970*/  FMUL.FTZ R8, R104, c[0x0][0x2d0] ;  /* 0x0000b40068087a20 */ /* 0x000fc40000410000 */
[----:B------:R-:W-:-:S03]  /*4980*/  FFMA.FTZ R9, R40, c[0x0][0x2d0], -R2 ;  /* 0x0000b40028097a23 */ /* 0x000fc60000010802 */
[----:B------:R-:W-:Y:S01]  /*4990*/  FSEL R8, R8, RZ, P0 ;  /* 0x000000ff08087208 */ /* 0x000fe20000000000 */
[----:B------:R1:W-:Y:S02]  /*49a0*/  MUFU.EX2 R237, R9 ;  /* 0x0000000900ed7308 */ /* 0x0003e40000000800 */
[----:B-1----:R-:W-:-:S06]  /*49b0*/  FFMA.FTZ R9, R41, c[0x0][0x2d0], -R2 ;  /* 0x0000b40029097a23 */ /* 0x002fcc0000010802 */
        /* <DEDUP_REMOVED lines=12> */
[----:B------:R1:W-:Y:S08]  /*4a80*/  MUFU.EX2 R203, R9 ;  /* 0x0000000900cb7308 */ /* 0x0003f00000000800 */
[----:B------:R3:W4:Y:S01]  /*4a90*/  MUFU.EX2 R238, R5 ;  /* 0x0000000500ee7308 */ /* 0x0007220000000800 */
[----:B-1----:R-:W-:-:S07]  /*4aa0*/  FFMA.FTZ R9, R91, c[0x0][0x2d0], -R2 ;  /* 0x0000b4005b097a23 */ /* 0x002fce0000010802 */
[----:B------:R1:W-:Y:S01]  /*4ab0*/  MUFU.EX2 R202, R9 ;  /* 0x0000000900ca7308 */ /* 0x0003e20000000800 */
[----:B------:R-:W-:Y:S02]  /*4ac0*/  F2FP.BF16.PACK_AB R4, R245, R244 ;  /* 0x000000f4f504723e */ /* 0x000fe400000010ff */
[----:B------:R-:W-:Y:S02]  /*4ad0*/  F2FP.BF16.PACK_AB R6, R247, R246 ;  /* 0x000000f6f706723e */ /* 0x000fe400000010ff */
[----:B---3--:R-:W-:Y:S01]  /*4ae0*/  F2FP.BF16.PACK_AB R5, R242, R240 ;  /* 0x000000f0f205723e */ /* 0x008fe200000010ff */
[----:B-1----:R-:W-:-:S04]  /*4af0*/  FFMA.FTZ R9, R97, c[0x0][0x2d0], -R2 ;  /* 0x0000b40061097a23 */ /* 0x002fc80000010802 */
[----:B------:R1:W-:Y:S01]  /*4b00*/  MUFU.EX2 R201, R9 ;  /* 0x0000000900c97308 */ /* 0x0003e20000000800 */
[----:B--2---:R-:W-:Y:S01]  /*4b10*/  F2FP.BF16.PACK_AB R7, R243, R241 ;  /* 0x000000f1f307723e */ /* 0x004fe200000010ff */
[----:B-1----:R-:W-:-:S06]  /*4b20*/  FFMA.FTZ R9, R88, c[0x0][0x2d0], -R8 ;  /* 0x0000b40058097a23 */ /* 0x002fcc0000010808 */
[----:B------:R1:W-:Y:S01]  /*4b30*/  MUFU.EX2 R189, R9 ;  /* 0x0000000900bd7308 */ /* 0x0003e20000000800 */
[----:B------:R-:W-:Y:S01]  /*4b40*/  HMMA.16816.F32.BF16 R116, R4, R44, R116 ;  /* 0x0000002c0474723c */ /* 0x000fe20000041874 */
[----:B-1----:R-:W-:-:S06]  /*4b50*/  FFMA.FTZ R9, R90, c[0x0][0x2d0], -R8 ;  /* 0x0000b4005a097a23 */ /* 0x002fcc0000010808 */
[----:B------:R1:W2:Y:S01]  /*4b60*/  MUFU.EX2 R196, R9 ;  /* 0x0000000900c47308 */ /* 0x0002a20000000800 */
[C---:B------:R-:W-:Y:S08]  /*4b70*/  HMMA.16816.F32.BF16 R176, R4.reuse, R48, R112 ;  /* 0x0000003004b0723c */ /* 0x040ff00000041870 */
[----:B------:R-:W-:Y:S01]  /*4b80*/  HMMA.16816.F32.BF16 R148, R4, R52, R92 ;  /* 0x000000340494723c */ /* 0x000fe2000004185c */
[----:B-1----:R-:W-:-:S07]  /*4b90*/  FFMA.FTZ R9, R96, c[0x0][0x2d0], -R8 ;  /* 0x0000b40060097a23 */ /* 0x002fce0000010808 */
[C---:B------:R-:W-:Y:S01]  /*4ba0*/  HMMA.16816.F32.BF16 R164, R4.reuse, R56, R80 ;  /* 0x0000003804a4723c */ /* 0x040fe20000041850 */
[----:B------:R1:W-:Y:S07]  /*4bb0*/  MUFU.EX2 R191, R9 ;  /* 0x0000000900bf7308 */ /* 0x0003ee0000000800 */
[C---:B------:R-:W-:Y:S08]  /*4bc0*/  HMMA.16816.F32.BF16 R152, R4.reuse, R60, R76 ;  /* 0x0000003c0498723c */ /* 0x040ff0000004184c */
[----:B------:R-:W-:Y:S01]  /*4bd0*/  HMMA.16816.F32.BF16 R184, R4, R72, R64 ;  /* 0x0000004804b8723c */ /* 0x000fe20000041840 */
[----:B-1----:R-:W-:-:S07]  /*4be0*/  FFMA.FTZ R9, R89, c[0x0][0x2d0], -R8 ;  /* 0x0000b40059097a23 */ /* 0x002fce0000010808 */
[C---:B------:R-:W-:Y:S01]  /*4bf0*/  HMMA.16816.F32.BF16 R192, R4.reuse, R46, R32 ;  /* 0x0000002e04c0723c */ /* 0x040fe20000041820 */
[----:B------:R1:W3:Y:S07]  /*4c00*/  MUFU.EX2 R190, R9 ;  /* 0x0000000900be7308 */ /* 0x0002ee0000000800 */
[C---:B------:R-:W-:Y:S08]  /*4c10*/  HMMA.16816.F32.BF16 R172, R4.reuse, R50, R28 ;  /* 0x0000003204ac723c */ /* 0x040ff0000004181c */
[----:B------:R-:W-:Y:S01]  /*4c20*/  HMMA.16816.F32.BF16 R160, R4, R54, R24 ;  /* 0x0000003604a0723c */ /* 0x000fe20000041818 */
[----:B-1----:R-:W-:-:S07]  /*4c30*/  FFMA.FTZ R9, R100, c[0x0][0x2d0], -R2 ;  /* 0x0000b40064097a23 */ /* 0x002fce0000010802 */
[C---:B------:R-:W-:Y:S08]  /*4c40*/  HMMA.16816.F32.BF16 R168, R4.reuse, R58, R20 ;  /* 0x0000003a04a8723c */ /* 0x040ff00000041814 */
[C---:B------:R-:W-:Y:S08]  /*4c50*/  HMMA.16816.F32.BF16 R156, R4.reuse, R62, R16 ;  /* 0x0000003e049c723c */ /* 0x040ff00000041810 */
[----:B------:R-:W-:Y:S07]  /*4c60*/  HMMA.16816.F32.BF16 R144, R4, R74, R12 ;  /* 0x0000004a0490723c */ /* 0x000fee000004180c */
[----:B----4-:R-:W-:-:S02]  /*4c70*/  F2FP.BF16.PACK_AB R4, R238, R239 ;  /* 0x000000efee04723e */ /* 0x010fc400000010ff */
[----:B------:R-:W-:Y:S02]  /*4c80*/  F2FP.BF16.PACK_AB R6, R236, R237 ;  /* 0x000000edec06723e */ /* 0x000fe400000010ff */
[----:B------:R-:W-:Y:S02]  /*4c90*/  F2FP.BF16.PACK_AB R5, R10, R234 ;  /* 0x000000ea0a05723e */ /* 0x000fe400000010ff */
[----:B------:R-:W-:-:S07]  /*4ca0*/  F2FP.BF16.PACK_AB R7, R231, R11 ;  /* 0x0000000be707723e */ /* 0x000fce00000010ff */
[C---:B------:R-:W-:Y:S08]  /*4cb0*/  HMMA.16816.F32.BF16 R32, R4.reuse, R68, RZ ;  /* 0x000000440420723c */ /* 0x040ff000000418ff */
[C---:B------:R-:W-:Y:S08]  /*4cc0*/  HMMA.16816.F32.BF16 R40, R4.reuse, R70, RZ ;  /* 0x000000460428723c */ /* 0x040ff000000418ff */
[----:B------:R-:W-:Y:S07]  /*4cd0*/  HMMA.16816.F32.BF16 R68, R4, R122, RZ ;  /* 0x0000007a0444723c */ /* 0x000fee00000418ff */
[----:B------:R-:W-:-:S02]  /*4ce0*/  IMAD.MOV.U32 R123, RZ, RZ, R188 ;  /* 0x000000ffff7b7224 */ /* 0x000fc400078e00bc */
[----:B------:R1:W-:Y:S01]  /*4cf0*/  MUFU.EX2 R188, R9 ;  /* 0x0000000900bc7308 */ /* 0x0003e20000000800 */
[----:B------:R-:W-:Y:S01]  /*4d00*/  HMMA.16816.F32.BF16 R16, R4, R120, RZ ;  /* 0x000000780410723c */ /* 0x000fe200000418ff */
[----:B------:R-:W-:-:S06]  /*4d10*/  IMAD.MOV.U32 R122, RZ, RZ, R181 ;  /* 0x000000ffff7a7224 */ /* 0x000fcc00078e00b5 */
[----:B------:R-:W-:Y:S01]  /*4d20*/  IMAD.MOV.U32 R120, RZ, RZ, R183 ;  /* 0x000000ffff787224 */ /* 0x000fe200078e00b7 */
[----:B------:R-:W-:Y:S01]  /*4d30*/  HMMA.16816.F32.BF16 R64, R4, R110, RZ ;  /* 0x0000006e0440723c */ /* 0x000fe200000418ff */
[----:B-1----:R-:W-:-:S04]  /*4d40*/  FFMA.FTZ R9, R137, c[0x0][0x2d0], -R3 ;  /* 0x0000b40089097a23 */ /* 0x002fc80000010803 */
[----:B------:R1:W-:Y:S01]  /*4d50*/  MUFU.EX2 R183, R9 ;  /* 0x0000000900b77308 */ /* 0x0003e20000000800 */
[----:B------:R-:W-:Y:S02]  /*4d60*/  IMAD.MOV.U32 R121, RZ, RZ, R182 ;  /* 0x000000ffff797224 */ /* 0x000fe400078e00b6 */
[----:B------:R-:W-:Y:S01]  /*4d70*/  HMMA.16816.F32.BF16 R20, R4, R128, RZ ;  /* 0x000000800414723c */ /* 0x000fe200000418ff */
[----:B-1----:R-:W-:-:S04]  /*4d80*/  FFMA.FTZ R9, R135, c[0x0][0x2d0], -R3 ;  /* 0x0000b40087097a23 */ /* 0x002fc80000010803 */
[----:B------:R1:W-:Y:S03]  /*4d90*/  MUFU.EX2 R181, R9 ;  /* 0x0000000900b57308 */ /* 0x0003e60000000800 */
[----:B------:R-:W-:Y:S01]  /*4da0*/  HMMA.16816.F32.BF16 R28, R4, R84, RZ ;  /* 0x00000054041c723c */ /* 0x000fe200000418ff */
[----:B------:R-:W-:Y:S02]  /*4db0*/  IMAD.MOV.U32 R129, RZ, RZ, R180 ;  /* 0x000000ffff817224 */ /* 0x000fe400078e00b4 */
[----:B-1----:R-:W-:-:S04]  /*4dc0*/  FFMA.FTZ R9, R139, c[0x0][0x2d0], -R3 ;  /* 0x0000b4008b097a23 */ /* 0x002fc80000010803 */
[----:B------:R1:W-:Y:S01]  /*4dd0*/  MUFU.EX2 R182, R9 ;  /* 0x0000000900b67308 */ /* 0x0003e20000000800 */
[C---:B------:R-:W-:Y:S08]  /*4de0*/  HMMA.16816.F32.BF16 R36, R4.reuse, R86, RZ ;  /* 0x000000560424723c */ /* 0x040ff000000418ff */
[----:B------:R-:W-:Y:S01]  /*4df0*/  HMMA.16816.F32.BF16 R12, R4, R124, RZ ;  /* 0x0000007c040c723c */ /* 0x000fe200000418ff */
[----:B-1----:R-:W-:-:S07]  /*4e00*/  FFMA.FTZ R9, R140, c[0x0][0x2d0], -R3 ;  /* 0x0000b4008c097a23 */ /* 0x002fce0000010803 */
[C---:B------:R-:W-:Y:S01]  /*4e10*/  HMMA.16816.F32.BF16 R24, R4.reuse, R108, RZ ;  /* 0x0000006c0418723c */ /* 0x040fe200000418ff */
[----:B------:R1:W-:Y:S07]  /*4e20*/  MUFU.EX2 R180, R9 ;  /* 0x0000000900b47308 */ /* 0x0003ee0000000800 */
[C---:B------:R-:W-:Y:S08]  /*4e30*/  HMMA.16816.F32.BF16 R76, R4.reuse, R126, RZ ;  /* 0x0000007e044c723c */ /* 0x040ff000000418ff */
[----:B------:R-:W-:Y:S01]  /*4e40*/  HMMA.16816.F32.BF16 R84, R4, R130, RZ ;  /* 0x000000820454723c */ /* 0x000fe200000418ff */
[----:B-1----:R-:W-:-:S06]  /*4e50*/  FFMA.FTZ R9, R133, c[0x0][0x2d0], -R0 ;  /* 0x0000b40085097a23 */ /* 0x002fcc0000010800 */
[----:B------:R-:W-:Y:S02]  /*4e60*/  F2FP.BF16.PACK_AB R4, R203, R199 ;  /* 0x000000c7cb04723e */ /* 0x000fe400000010ff */
[----:B--2---:R-:W-:Y:S02]  /*4e70*/  F2FP.BF16.PACK_AB R5, R196, R189 ;  /* 0x000000bdc405723e */ /* 0x004fe400000010ff */
[----:B------:R-:W-:Y:S02]  /*4e80*/  F2FP.BF16.PACK_AB R6, R201, R202 ;  /* 0x000000cac906723e */ /* 0x000fe400000010ff */
[----:B---3--:R-:W-:Y:S01]  /*4e90*/  F2FP.BF16.PACK_AB R7, R190, R191 ;  /* 0x000000bfbe07723e */ /* 0x008fe200000010ff */
[----:B------:R1:W-:Y:S06]  /*4ea0*/  MUFU.EX2 R100, R9 ;  /* 0x0000000900647308 */ /* 0x0003ec0000000800 */
[----:B------:R-:W-:Y:S01]  /*4eb0*/  HMMA.16816.F32.BF16 R80, R4, R46, R40 ;  /* 0x0000002e0450723c */ /* 0x000fe20000041828 */
[----:B-1----:R-:W-:-:S07]  /*4ec0*/  FFMA.FTZ R9, R134, c[0x0][0x2d0], -R0 ;  /* 0x0000b40086097a23 */ /* 0x002fce0000010800 */
[C---:B------:R-:W-:Y:S01]  /*4ed0*/  HMMA.16816.F32.BF16 R40, R4.reuse, R54, R64 ;  /* 0x000000360428723c */ /* 0x040fe20000041840 */
[----:B------:R1:W2:Y:S07]  /*4ee0*/  MUFU.EX2 R65, R9 ;  /* 0x0000000900417308 */ /* 0x0002ae0000000800 */
[----:B------:R-:W-:Y:S01]  /*4ef0*/  HMMA.16816.F32.BF16 R124, R4, R44, R32 ;  /* 0x0000002c047c723c */ /* 0x000fe20000041820 */
[----:B------:R-:W-:Y:S01]  /*4f00*/  LDSM.16.MT88.4 R32, [R206+0x2800] ;  /* 0x00280000ce20783b */ /* 0x000fe20000004200 */
[----:B-1----:R-:W-:-:S04]  /*4f10*/  FFMA.FTZ R9, R138, c[0x0][0x2d0], -R0 ;  /* 0x0000b4008a097a23 */ /* 0x002fc80000010800 */
[----:B------:R1:W-:Y:S02]  /*4f20*/  MUFU.EX2 R64, R9 ;  /* 0x0000000900407308 */ /* 0x0003e40000000800 */
[C---:B------:R-:W-:Y:S08]  /*4f30*/  HMMA.16816.F32.BF16 R44, R4.reuse, R58, R68 ;  /* 0x0000003a042c723c */ /* 0x040ff00000041844 */
[----:B------:R-:W-:Y:S01]  /*4f40*/  HMMA.16816.F32.BF16 R96, R4, R60, R12 ;  /* 0x0000003c0460723c */ /* 0x000fe2000004180c */
[----:B------:R-:W3:Y:S01]  /*4f50*/  LDSM.16.MT88.4 R12, [R205+0x2800] ;  /* 0x00280000cd0c783b */ /* 0x000ee20000004200 */
[----:B-1----:R-:W-:-:S04]  /*4f60*/  FFMA.FTZ R9, R142, c[0x0][0x2d0], -R0 ;  /* 0x0000b4008e097a23 */ /* 0x002fc80000010800 */
[----:B------:R1:W4:Y:S02]  /*4f70*/  MUFU.EX2 R59, R9 ;  /* 0x00000009003b7308 */ /* 0x0003240000000800 */
[C---:B------:R-:W-:Y:S01]  /*4f80*/  HMMA.16816.F32.BF16 R112, R4.reuse, R48, R28 ;  /* 0x000000300470723c */ /* 0x040fe2000004181c */
[----:B------:R-:W5:Y:S07]  /*4f90*/  LDSM.16.MT88.4 R28, [R205+0x800] ;  /* 0x00080000cd1c783b */ /* 0x000f6e0000004200 */
[----:B------:R-:W-:Y:S01]  /*4fa0*/  HMMA.16816.F32.BF16 R108, R4, R52, R24 ;  /* 0x00000034046c723c */ /* 0x000fe20000041818 */
[----:B------:R-:W2:Y:S01]  /*4fb0*/  LDSM.16.MT88.4 R24, [R206+0x800] ;  /* 0x00080000ce18783b */ /* 0x000ea20000004200 */
[----:B-1----:R-:W-:-:S06]  /*4fc0*/  FFMA.FTZ R9, R141, c[0x0][0x2d0], -R2 ;  /* 0x0000b4008d097a23 */ /* 0x002fcc0000010802 */
[C---:B------:R-:W-:Y:S01]  /*4fd0*/  HMMA.16816.F32.BF16 R92, R4.reuse, R56, R16 ;  /* 0x00000038045c723c */ /* 0x040fe20000041810 */
[----:B------:R-:W-:Y:S01]  /*4fe0*/  LDSM.16.MT88.4 R16, [R206+0x1800] ;  /* 0x00180000ce10783b */ /* 0x000fe20000004200 */
[----:B------:R1:W-:Y:S06]  /*4ff0*/  MUFU.EX2 R57, R9 ;  /* 0x0000000900397308 */ /* 0x0003ec0000000800 */
[----:B------:R-:W-:Y:S01]  /*5000*/  HMMA.16816.F32.BF16 R88, R4, R72, R20 ;  /* 0x000000480458723c */ /* 0x000fe20000041814 */
[----:B------:R-:W2:Y:S01]  /*5010*/  LDSM.16.MT88.4 R20, [R205+0x1800] ;  /* 0x00180000cd14783b */ /* 0x000ea20000004200 */
[----:B-1----:R-:W-:-:S06]  /*5020*/  FFMA.FTZ R9, R143, c[0x0][0x2d0], -R2 ;  /* 0x0000b4008f097a23 */ /* 0x002fcc0000010802 */
[----:B------:R-:W-:Y:S01]  /*5030*/  HMMA.16816.F32.BF16 R36, R4, R50, R36 ;  /* 0x000000320424723c */ /* 0x000fe20000041824 */
[----:B------:R-:W-:Y:S01]  /*5040*/  IMAD.MOV.U32 R66, RZ, RZ, R122 ;  /* 0x000000ffff427224 */ /* 0x000fe200078e007a */
[----:B------:R-:W-:Y:S01]  /*5050*/  LDSM.16.MT88.4 R140, [R206+0xc00] ;  /* 0x000c0000ce8c783b */ /* 0x000fe20000004200 */
[----:B------:R1:W-:Y:S02]  /*5060*/  MUFU.EX2 R58, R9 ;  /* 0x00000009003a7308 */ /* 0x0003e40000000800 */
[----:B-1----:R-:W-:-:S06]  /*5070*/  FFMA.FTZ R9, R136, c[0x0][0x2d0], -R8 ;  /* 0x0000b40088097a23 */ /* 0x002fcc0000010808 */
[----:B------:R1:W-:Y:S01]  /*5080*/  MUFU.EX2 R52, R9 ;  /* 0x0000000900347308 */ /* 0x0003e20000000800 */
[----:B------:R-:W-:Y:S01]  /*5090*/  HMMA.16816.F32.BF16 R60, R4, R62, R76 ;  /* 0x0000003e043c723c */ /* 0x000fe2000004184c */
[----:B-1----:R-:W-:-:S06]  /*50a0*/  FFMA.FTZ R9, R107, c[0x0][0x2d0], -R8 ;  /* 0x0000b4006b097a23 */ /* 0x002fcc0000010808 */
[----:B------:R1:W-:Y:S01]  /*50b0*/  MUFU.EX2 R53, R9 ;  /* 0x0000000900357308 */ /* 0x0003e20000000800 */
[----:B------:R-:W-:Y:S07]  /*50c0*/  HMMA.16816.F32.BF16 R48, R4, R74, R84 ;  /* 0x0000004a0430723c */ /* 0x000fee0000041854 */
[----:B------:R-:W-:Y:S02]  /*50d0*/  FFMA.FTZ R4, R132, c[0x0][0x2d0], -R2 ;  /* 0x0000b40084047a23 */ /* 0x000fe40000010802 */
[----:B-1----:R-:W-:-:S04]  /*50e0*/  FFMA.FTZ R9, R106, c[0x0][0x2d0], -R8 ;  /* 0x0000b4006a097a23 */ /* 0x002fc80000010808 */
[----:B------:R1:W-:Y:S01]  /*50f0*/  MUFU.EX2 R54, R9 ;  /* 0x0000000900367308 */ /* 0x0003e20000000800 */
[----:B--2---:R-:W-:-:S07]  /*5100*/  F2FP.BF16.PACK_AB R5, R65, R100 ;  /* 0x000000644105723e */ /* 0x004fce00000010ff */
[----:B------:R2:W2:Y:S01]  /*5110*/  MUFU.EX2 R55, R4 ;  /* 0x0000000400377308 */ /* 0x0004a20000000800 */
[----:B-1----:R-:W-:-:S07]  /*5120*/  FFMA.FTZ R9, R101, c[0x0][0x2d0], -R8 ;  /* 0x0000b40065097a23 */ /* 0x002fce0000010808 */
[----:B------:R1:W1:Y:S01]  /*5130*/  MUFU.EX2 R56, R9 ;  /* 0x0000000900387308 */ /* 0x0002620000000800 */
[----:B------:R-:W-:Y:S02]  /*5140*/  F2FP.BF16.PACK_AB R6, R180, R182 ;  /* 0x000000b6b406723e */ /* 0x000fe400000010ff */
[----:B----4-:R-:W-:Y:S02]  /*5150*/  F2FP.BF16.PACK_AB R7, R59, R64 ;  /* 0x000000403b07723e */ /* 0x010fe400000010ff */
[----:B--2---:R-:W-:Y:S01]  /*5160*/  F2FP.BF16.PACK_AB R4, R181, R183 ;  /* 0x000000b7b504723e */ /* 0x004fe200000010ff */
[----:B------:R-:W-:Y:S02]  /*5170*/  IMAD.MOV.U32 R107, RZ, RZ, R123 ;  /* 0x000000ffff6b7224 */ /* 0x000fe400078e007b */
[----:B------:R-:W-:Y:S02]  /*5180*/  IMAD.MOV.U32 R106, RZ, RZ, R120 ;  /* 0x000000ffff6a7224 */ /* 0x000fe400078e0078 */
[----:B------:R-:W-:-:S02]  /*5190*/  IMAD.MOV.U32 R101, RZ, RZ, R121 ;  /* 0x000000ffff657224 */ /* 0x000fc400078e0079 */
[----:B---3--:R-:W-:Y:S01]  /*51a0*/  HMMA.16816.F32.BF16 R72, R4, R12, R152 ;  /* 0x0000000c0448723c */ /* 0x008fe20000041898 */
[----:B------:R-:W-:-:S07]  /*51b0*/  IMAD.MOV.U32 R67, RZ, RZ, R129 ;  /* 0x000000ffff437224 */ /* 0x000fce00078e0081 */
[----:B-----5:R-:W-:Y:S01]  /*51c0*/  HMMA.16816.F32.BF16 R116, R4, R28, R116 ;  /* 0x0000001c0474723c */ /* 0x020fe20000041874 */
[----:B-1----:R-:W-:-:S07]  /*51d0*/  FFMA.FTZ R9, R232, c[0x0][0x2d0], -R3 ;  /* 0x0000b400e8097a23 */ /* 0x002fce0000010803 */
[C---:B------:R-:W-:Y:S08]  /*51e0*/  HMMA.16816.F32.BF16 R132, R4.reuse, R24, R176 ;  /* 0x000000180484723c */ /* 0x040ff000000418b0 */
[C---:B------:R-:W-:Y:S08]  /*51f0*/  HMMA.16816.F32.BF16 R148, R4.reuse, R20, R148 ;  /* 0x000000140494723c */ /* 0x040ff00000041894 */
[C---:B------:R-:W-:Y:S08]  /*5200*/  HMMA.16816.F32.BF16 R164, R4.reuse, R16, R164 ;  /* 0x0000001004a4723c */ /* 0x040ff000000418a4 */
[C---:B------:R-:W-:Y:S08]  /*5210*/  HMMA.16816.F32.BF16 R184, R4.reuse, R32, R184 ;  /* 0x0000002004b8723c */ /* 0x040ff000000418b8 */
[C---:B------:R-:W-:Y:S08]  /*5220*/  HMMA.16816.F32.BF16 R120, R4.reuse, R30, R192 ;  /* 0x0000001e0478723c */ /* 0x040ff000000418c0 */
[C---:B------:R-:W-:Y:S01]  /*5230*/  HMMA.16816.F32.BF16 R136, R4.reuse, R26, R172 ;  /* 0x0000001a0488723c */ /* 0x040fe200000418ac */
[----:B------:R-:W-:Y:S07]  /*5240*/  LDSM.16.MT88.4 R172, [R206+0x1c00] ;  /* 0x001c0000ceac783b */ /* 0x000fee0000004200 */
[C---:B------:R-:W-:Y:S08]  /*5250*/  HMMA.16816.F32.BF16 R152, R4.reuse, R22, R160 ;  /* 0x000000160498723c */ /* 0x040ff000000418a0 */
[C---:B------:R-:W-:Y:S08]  /*5260*/  HMMA.16816.F32.BF16 R168, R4.reuse, R18, R168 ;  /* 0x0000001204a8723c */ /* 0x040ff000000418a8 */
[C---:B------:R-:W-:Y:S01]  /*5270*/  HMMA.16816.F32.BF16 R76, R4.reuse, R14, R156 ;  /* 0x0000000e044c723c */ /* 0x040fe2000004189c */
[----:B------:R-:W-:Y:S07]  /*5280*/  LDSM.16.MT88.4 R156, [R205+0x1c00] ;  /* 0x001c0000cd9c783b */ /* 0x000fee0000004200 */
[----:B------:R-:W-:Y:S07]  /*5290*/  HMMA.16816.F32.BF16 R144, R4, R34, R144 ;  /* 0x000000220490723c */ /* 0x000fee0000041890 */
[----:B------:R-:W-:-:S02]  /*52a0*/  F2FP.BF16.PACK_AB R4, R55, R188 ;  /* 0x000000bc3704723e */ /* 0x000fc400000010ff */
[----:B------:R-:W-:Y:S02]  /*52b0*/  F2FP.BF16.PACK_AB R5, R53, R52 ;  /* 0x000000343505723e */ /* 0x000fe400000010ff */
[----:B------:R-:W-:Y:S02]  /*52c0*/  F2FP.BF16.PACK_AB R6, R58, R57 ;  /* 0x000000393a06723e */ /* 0x000fe400000010ff */
[----:B------:R-:W-:-:S07]  /*52d0*/  F2FP.BF16.PACK_AB R7, R56, R54 ;  /* 0x000000363807723e */ /* 0x000fce00000010ff */
[C---:B------:R-:W-:Y:S01]  /*52e0*/  HMMA.16816.F32.BF16 R128, R4.reuse, R24, R112 ;  /* 0x000000180480723c */ /* 0x040fe20000041870 */
[----:B------:R1:W-:Y:S07]  /*52f0*/  MUFU.EX2 R24, R9 ;  /* 0x0000000900187308 */ /* 0x0003ee0000000800 */
[----:B------:R-:W-:Y:S01]  /*5300*/  HMMA.16816.F32.BF16 R36, R4, R26, R36 ;  /* 0x0000001a0424723c */ /* 0x000fe20000041824 */
[----:B-1----:R-:W-:-:S04]  /*5310*/  FFMA.FTZ R9, R233, c[0x0][0x2d0], -R3 ;  /* 0x0000b400e9097a23 */ /* 0x002fc80000010803 */
[----:B------:R1:W2:Y:S03]  /*5320*/  MUFU.EX2 R26, R9 ;  /* 0x00000009001a7308 */ /* 0x0002a60000000800 */
[----:B------:R-:W-:Y:S01]  /*5330*/  HMMA.16816.F32.BF16 R40, R4, R22, R40 ;  /* 0x000000160428723c */ /* 0x000fe20000041828 */
[--C-:B-1----:R-:W-:Y:S02]  /*5340*/  FFMA.FTZ R9, R235, c[0x0][0x2d0], -R3.reuse ;  /* 0x0000b400eb097a23 */ /* 0x102fe40000010803 */
[----:B------:R-:W-:-:S04]  /*5350*/  FFMA.FTZ R3, R197, c[0x0][0x2d0], -R3 ;  /* 0x0000b400c5037a23 */ /* 0x000fc80000010803 */
[----:B------:R1:W-:Y:S01]  /*5360*/  MUFU.EX2 R27, R3 ;  /* 0x00000003001b7308 */ /* 0x0003e20000000800 */
[----:B------:R-:W-:Y:S01]  /*5370*/  HMMA.16816.F32.BF16 R108, R4, R20, R108 ;  /* 0x00000014046c723c */ /* 0x000fe2000004186c */
[----:B-1----:R-:W-:-:S06]  /*5380*/  FFMA.FTZ R3, R225, c[0x0][0x2d0], -R0 ;  /* 0x0000b400e1037a23 */ /* 0x002fcc0000010800 */
[----:B------:R1:W-:Y:S01]  /*5390*/  MUFU.EX2 R23, R3 ;  /* 0x0000000300177308 */ /* 0x0003e20000000800 */
[----:B------:R-:W-:Y:S01]  /*53a0*/  HMMA.16816.F32.BF16 R44, R4, R18, R44 ;  /* 0x00000012042c723c */ /* 0x000fe2000004182c */
[----:B-1----:R-:W-:-:S06]  /*53b0*/  FFMA.FTZ R3, R227, c[0x0][0x2d0], -R0 ;  /* 0x0000b400e3037a23 */ /* 0x002fcc0000010800 */
[----:B------:R1:W3:Y:S01]  /*53c0*/  MUFU.EX2 R21, R3 ;  /* 0x0000000300157308 */ /* 0x0002e20000000800 */
[----:B------:R-:W-:Y:S01]  /*53d0*/  HMMA.16816.F32.BF16 R160, R4, R16, R92 ;  /* 0x0000001004a0723c */ /* 0x000fe2000004185c */
[--C-:B-1----:R-:W-:Y:S02]  /*53e0*/  FFMA.FTZ R3, R229, c[0x0][0x2d0], -R0.reuse ;  /* 0x0000b400e5037a23 */ /* 0x102fe40000010800 */
[----:B------:R-:W-:-:S04]  /*53f0*/  FFMA.FTZ R0, R226, c[0x0][0x2d0], -R0 ;  /* 0x0000b400e2007a23 */ /* 0x000fc80000010800 */
[----:B------:R1:W-:Y:S02]  /*5400*/  MUFU.EX2 R20, R0 ;  /* 0x0000000000147308 */ /* 0x0003e40000000800 */
[----:B-1----:R-:W-:-:S06]  /*5410*/  FFMA.FTZ R0, R221, c[0x0][0x2d0], -R2 ;  /* 0x0000b400dd007a23 */ /* 0x002fcc0000010802 */
[----:B------:R1:W-:Y:S01]  /*5420*/  MUFU.EX2 R19, R0 ;  /* 0x0000000000137308 */ /* 0x0003e20000000800 */
[----:B------:R-:W-:Y:S01]  /*5430*/  HMMA.16816.F32.BF16 R176, R4, R28, R124 ;  /* 0x0000001c04b0723c */ /* 0x000fe2000004187c */
[----:B------:R-:W4:Y:S01]  /*5440*/  LDSM.16.MT88.4 R124, [R205+0xc00] ;  /* 0x000c0000cd7c783b */ /* 0x000f220000004200 */
[----:B-1----:R-:W-:-:S05]  /*5450*/  FFMA.FTZ R0, R223, c[0x0][0x2d0], -R2 ;  /* 0x0000b400df007a23 */ /* 0x002fca0000010802 */
[----:B------:R1:W-:Y:S01]  /*5460*/  MUFU.EX2 R16, R0 ;  /* 0x0000000000107308 */ /* 0x0003e20000000800 */
[----:B------:R-:W-:Y:S01]  /*5470*/  HMMA.16816.F32.BF16 R68, R4, R12, R96 ;  /* 0x0000000c0444723c */ /* 0x000fe20000041860 */
[----:B-1----:R-:W-:-:S06]  /*5480*/  FFMA.FTZ R0, R228, c[0x0][0x2d0], -R2 ;  /* 0x0000b400e4007a23 */ /* 0x002fcc0000010802 */
[----:B------:R1:W-:Y:S01]  /*5490*/  MUFU.EX2 R18, R0 ;  /* 0x0000000000127308 */ /* 0x0003e20000000800 */
[----:B------:R-:W-:Y:S01]  /*54a0*/  HMMA.16816.F32.BF16 R60, R4, R14, R60 ;  /* 0x0000000e043c723c */ /* 0x000fe2000004183c */
[----:B-1----:R-:W-:-:S06]  /*54b0*/  FFMA.FTZ R0, R198, c[0x0][0x2d0], -R8 ;  /* 0x0000b400c6007a23 */ /* 0x002fcc0000010808 */
[----:B------:R1:W-:Y:S01]  /*54c0*/  MUFU.EX2 R12, R0 ;  /* 0x00000000000c7308 */ /* 0x0003e20000000800 */
[----:B------:R-:W-:Y:S01]  /*54d0*/  HMMA.16816.F32.BF16 R28, R4, R30, R80 ;  /* 0x0000001e041c723c */ /* 0x000fe20000041850 */
[----:B------:R-:W-:-:S07]  /*54e0*/  FFMA.FTZ R2, R230, c[0x0][0x2d0], -R2 ;  /* 0x0000b400e6027a23 */ /* 0x000fce0000010802 */
[----:B------:R-:W-:Y:S01]  /*54f0*/  HMMA.16816.F32.BF16 R84, R4, R32, R88 ;  /* 0x000000200454723c */ /* 0x000fe20000041858 */
[----:B-1----:R-:W-:-:S07]  /*5500*/  FFMA.FTZ R0, R200, c[0x0][0x2d0], -R8 ;  /* 0x0000b400c8007a23 */ /* 0x002fce0000010808 */
[----:B------:R-:W-:Y:S01]  /*5510*/  HMMA.16816.F32.BF16 R48, R4, R34, R48 ;  /* 0x000000220430723c */ /* 0x000fe20000041830 */
[----:B------:R-:W1:Y:S01]  /*5520*/  LDSM.16.MT88.4 R4, [R206+0x2c00] ;  /* 0x002c0000ce04783b */ /* 0x000e620000004200 */
[----:B------:R5:W-:Y:S08]  /*5530*/  MUFU.EX2 R13, R0 ;  /* 0x00000000000d7308 */ /* 0x000bf00000000800 */
[----:B------:R-:W1:Y:S08]  /*5540*/  MUFU.EX2 R25, R9 ;  /* 0x0000000900197308 */ /* 0x000e700000000800 */
[----:B------:R-:W1:Y:S01]  /*5550*/  MUFU.EX2 R22, R3 ;  /* 0x0000000300167308 */ /* 0x000e620000000800 */
[--C-:B-----5:R-:W-:Y:S01]  /*5560*/  FFMA.FTZ R0, R222, c[0x0][0x2d0], -R8.reuse ;  /* 0x0000b400de007a23 */ /* 0x120fe20000010808 */
[----:B--2---:R-:W-:Y:S01]  /*5570*/  F2FP.BF16.PACK_AB R92, R26, R24 ;  /* 0x000000181a5c723e */ /* 0x004fe200000010ff */
[----:B------:R-:W2:Y:S05]  /*5580*/  LDSM.16.MT88.4 R80, [R205+0x2c00] ;  /* 0x002c0000cd50783b */ /* 0x000eaa0000004200 */
[----:B------:R5:W-:Y:S08]  /*5590*/  MUFU.EX2 R14, R0 ;  /* 0x00000000000e7308 */ /* 0x000bf00000000800 */
[----:B------:R1:W1:Y:S01]  /*55a0*/  MUFU.EX2 R17, R2 ;  /* 0x0000000200117308 */ /* 0x0002620000000800 */
[----:B-----5:R-:W-:-:S07]  /*55b0*/  FFMA.FTZ R0, R224, c[0x0][0x2d0], -R8 ;  /* 0x0000b400e0007a23 */ /* 0x020fce0000010808 */
[----:B------:R5:W2:Y:S01]  /*55c0*/  MUFU.EX2 R15, R0 ;  /* 0x00000000000f7308 */ /* 0x000aa20000000800 */
[----:B-1----:R-:W-:Y:S01]  /*55d0*/  @P2 IMAD.HI.U32 R2, R101, c[0x0][0x2c8], RZ ;  /* 0x0000b20065022a27 */ /* 0x002fe200078e00ff */
[----:B---3--:R-:W-:Y:S02]  /*55e0*/  F2FP.BF16.PACK_AB R93, R21, R23 ;  /* 0x00000017155d723e */ /* 0x008fe400000010ff */
[----:B------:R-:W-:Y:S02]  /*55f0*/  F2FP.BF16.PACK_AB R94, R27, R25 ;  /* 0x000000191b5e723e */ /* 0x000fe400000010ff */
[----:B------:R-:W-:Y:S01]  /*5600*/  F2FP.BF16.PACK_AB R95, R20, R22 ;  /* 0x00000016145f723e */ /* 0x000fe200000010ff */
[----:B-----5:R-:W-:Y:S01]  /*5610*/  IMAD.MOV.U32 R0, RZ, RZ, R101 ;  /* 0x000000ffff007224 */ /* 0x020fe200078e0065 */
[----:B------:R-:W-:Y:S01]  /*5620*/  @P2 SHF.R.U32.HI R0, RZ, c[0x0][0x2cc], R2 ;  /* 0x0000b300ff002a19 */ /* 0x000fe20000011602 */
[----:B------:R-:W-:Y:S01]  /*5630*/  IMAD.MOV.U32 R2, RZ, RZ, c[0x0][0x168] ;  /* 0x00005a00ff027624 */ /* 0x000fe200078e00ff */
[----:B------:R-:W-:-:S02]  /*5640*/  F2FP.BF16.PACK_AB R96, R16, R19 ;  /* 0x000000131060723e */ /* 0x000fc400000010ff */
[----:B------:R-:W-:Y:S02]  /*5650*/  F2FP.BF16.PACK_AB R97, R13, R12 ;  /* 0x0000000c0d61723e */ /* 0x000fe400000010ff */
[----:B------:R-:W-:Y:S02]  /*5660*/  F2FP.BF16.PACK_AB R98, R17, R18 ;  /* 0x000000121162723e */ /* 0x000fe400000010ff */
[----:B--2---:R-:W-:Y:S02]  /*5670*/  F2FP.BF16.PACK_AB R99, R15, R14 ;  /* 0x0000000e0f63723e */ /* 0x004fe400000010ff */
[----:B------:R-:W-:Y:S01]  /*5680*/  IADD3 R0, R0, c[0x0][0x1d0], -R2 ;  /* 0x0000740000007a10 */ /* 0x000fe20007ffe802 */
[----:B----4-:R-:W-:Y:S03]  /*5690*/  HMMA.16816.F32.BF16 R116, R92, R124, R116 ;  /* 0x0000007c5c74723c */ /* 0x010fe60000041874 */
[----:B------:R-:W-:Y:S01]  /*56a0*/  SHF.R.S32.HI R2, RZ, 0x1f, R0 ;  /* 0x0000001fff027819 */ /* 0x000fe20000011400 */
[----:B------:R-:W-:-:S04]  /*56b0*/  FADD.FTZ R8, R234, R10 ;  /* 0x0000000aea087221 */ /* 0x000fc80000010000 */
[----:B------:R-:W-:Y:S01]  /*56c0*/  HMMA.16816.F32.BF16 R120, R92, R126, R120 ;  /* 0x0000007e5c78723c */ /* 0x000fe20000041878 */
[----:B------:R-:W-:-:S07]  /*56d0*/  FADD.FTZ R3, R107, R106 ;  /* 0x0000006a6b037221 */ /* 0x000fce0000010000 */
[----:B------:R-:W-:Y:S01]  /*56e0*/  HMMA.16816.F32.BF16 R112, R96, R124, R176 ;  /* 0x0000007c6070723c */ /* 0x000fe200000418b0 */
[----:B------:R-:W-:-:S07]  /*56f0*/  FADD.FTZ R11, R11, R8 ;  /* 0x000000080b0b7221 */ /* 0x000fce0000010000 */
[----:B------:R-:W-:Y:S07]  /*5700*/  HMMA.16816.F32.BF16 R124, R96, R126, R28 ;  /* 0x0000007e607c723c */ /* 0x000fee000004181c */
[----:B------:R-:W-:Y:S01]  /*5710*/  LEA.HI R28, R2, R0, RZ, 0x6 ;  /* 0x00000000021c7211 */ /* 0x000fe200078f30ff */
[----:B------:R-:W-:Y:S02]  /*5720*/  FADD.FTZ R0, R239, R238 ;  /* 0x000000eeef007221 */ /* 0x000fe40000010000 */
[----:B------:R-:W-:-:S02]  /*5730*/  FADD.FTZ R2, R251, R250 ;  /* 0x000000fafb027221 */ /* 0x000fc40000010000 */
[----:B------:R-:W-:Y:S02]  /*5740*/  FADD.FTZ R0, R237, R0 ;  /* 0x00000000ed007221 */ /* 0x000fe40000010000 */
[----:B------:R-:W-:Y:S02]  /*5750*/  FADD.FTZ R10, R252, R3 ;  /* 0x00000003fc0a7221 */ /* 0x000fe40000010000 */
[----:B------:R-:W-:Y:S02]  /*5760*/  FADD.FTZ R9, R248, R2 ;  /* 0x00000002f8097221 */ /* 0x000fe40000010000 */
[----:B------:R-:W-:Y:S02]  /*5770*/  FADD.FTZ R8, R236, R0 ;  /* 0x00000000ec087221 */ /* 0x000fe40000010000 */
[----:B------:R-:W-:Y:S01]  /*5780*/  FADD.FTZ R3, R231, R11 ;  /* 0x0000000be7037221 */ /* 0x000fe20000010000 */
[----:B------:R-:W-:Y:S01]  /*5790*/  HMMA.16816.F32.BF16 R88, R92, R4, R184 ;  /* 0x000000045c58723c */ /* 0x000fe200000418b8 */
[----:B------:R-:W-:-:S02]  /*57a0*/  FADD.FTZ R2, R66, R10 ;  /* 0x0000000a42027221 */ /* 0x000fc40000010000 */
[----:B------:R-:W-:Y:S02]  /*57b0*/  FADD.FTZ R0, R249, R9 ;  /* 0x00000009f9007221 */ /* 0x000fe40000010000 */
[----:B------:R-:W-:-:S03]  /*57c0*/  FADD.FTZ R3, R189, R3 ;  /* 0x00000003bd037221 */ /* 0x000fc60000010000 */
[----:B------:R-:W-:Y:S01]  /*57d0*/  HMMA.16816.F32.BF16 R84, R96, R4, R84 ;  /* 0x000000046054723c */ /* 0x000fe20000041854 */
[----:B------:R-:W-:-:S06]  /*57e0*/  FADD.FTZ R3, R196, R3 ;  /* 0x00000003c4037221 */ /* 0x000fcc0000010000 */
        /* <DEDUP_REMOVED lines=33> */
[----:B------:R-:W-:Y:S01]  /*5a00*/  FADD.FTZ R4, R23, R5 ;  /* 0x0000000517047221 */ /* 0x000fe20000010000 */
[----:B------:R-:W-:Y:S01]  /*5a10*/  SHF.R.S32.HI R5, RZ, 0x6, R28 ;  /* 0x00000006ff057819 */ /* 0x000fe2000001141c */
[----:B------:R-:W-:Y:S02]  /*5a20*/  FADD.FTZ R3, R16, R3 ;  /* 0x0000000310037221 */ /* 0x000fe40000010000 */
[----:B------:R-:W-:Y:S01]  /*5a30*/  FADD.FTZ R2, R13, R2 ;  /* 0x000000020d027221 */ /* 0x000fe20000010000 */
[----:B------:R-:W-:Y:S01]  /*5a40*/  IMNMX R5, RZ, R5, !PT ;  /* 0x00000005ff057217 */ /* 0x000fe20007800200 */
[----:B------:R-:W-:Y:S01]  /*5a50*/  FADD.FTZ R0, R26, R0 ;  /* 0x000000001a007221 */ /* 0x000fe20000010000 */
[----:B------:R-:W-:Y:S01]  /*5a60*/  IADD3 R202, R67, -0x2, RZ ;  /* 0xfffffffe43ca7810 */ /* 0x000fe20007ffe0ff */
[----:B------:R-:W-:-:S02]  /*5a70*/  FADD.FTZ R4, R21, R4 ;  /* 0x0000000415047221 */ /* 0x000fc40000010000 */
[----:B------:R-:W-:Y:S02]  /*5a80*/  FADD.FTZ R3, R18, R3 ;  /* 0x0000000312037221 */ /* 0x000fe40000010000 */
[----:B------:R-:W-:Y:S01]  /*5a90*/  FADD.FTZ R2, R14, R2 ;  /* 0x000000020e027221 */ /* 0x000fe20000010000 */
[----:B------:R1:W-:Y:S01]  /*5aa0*/  STL [R1+0x34], R5 ;  /* 0x0000340501007387 */ /* 0x0003e20000100800 */
[----:B------:R-:W-:Y:S01]  /*5ab0*/  FADD.FTZ R0, R25, R0 ;  /* 0x0000000019007221 */ /* 0x000fe20000010000 */
[----:B------:R-:W-:Y:S01]  /*5ac0*/  ISETP.GE.AND P0, PT, R202, R5, PT ;  /* 0x00000005ca00720c */ /* 0x000fe20003f06270 */
[----:B------:R-:W-:Y:S02]  /*5ad0*/  FADD.FTZ R4, R22, R4 ;  /* 0x0000000416047221 */ /* 0x000fe40000010000 */
[----:B-1----:R-:W-:Y:S02]  /*5ae0*/  FADD.FTZ R5, R17, R3 ;  /* 0x0000000311057221 */ /* 0x002fe40000010000 */
[----:B------:R-:W-:-:S02]  /*5af0*/  FADD.FTZ R3, R15, R2 ;  /* 0x000000020f037221 */ /* 0x000fc40000010000 */
[----:B------:R-:W-:Y:S02]  /*5b00*/  FADD.FTZ R2, R27, R0 ;  /* 0x000000001b027221 */ /* 0x000fe40000010000 */
[----:B------:R-:W-:Y:S01]  /*5b10*/  FADD.FTZ R0, R20, R4 ;  /* 0x0000000414007221 */ /* 0x000fe20000010000 */
[----:B------:R1:W-:Y:S04]  /*5b20*/  STL [R1+0x20], R5 ;  /* 0x0000200501007387 */ /* 0x0003e80000100800 */
[----:B------:R1:W-:Y:S04]  /*5b30*/  STL [R1+0x24], R3 ;  /* 0x0000240301007387 */ /* 0x0003e80000100800 */
[----:B------:R1:W-:Y:S04]  /*5b40*/  STL [R1+0x2c], R0 ;  /* 0x00002c0001007387 */ /* 0x0003e80000100800 */
[----:B------:R1:W-:Y:S01]  /*5b50*/  STL [R1+0x28], R2 ;  /* 0x0000280201007387 */ /* 0x0003e20000100800 */
        /* <DEDUP_REMOVED lines=18> */
[----:B------:R-:W-:Y:S01]  /*5c80*/  @!UPT UIADD3 URZ, URZ, URZ, URZ ;  /* 0x0000003f3f3ff290 */ /* 0x000fe2000fffe03f */
[----:B------:R-:W-:Y:S11]  /*5c90*/  @!P0 BRA `(.L_x_552) ;  /* 0x000047e000008947 */ /* 0x000ff60003800000 */
[----:B-1----:R-:W-:Y:S01]  /*5ca0*/  MOV R101, R104 ;  /* 0x0000006800657202 */ /* 0x002fe20000000f00 */
[----:B------:R-:W-:Y:S01]  /*5cb0*/  IMAD.MOV.U32 R107, RZ, RZ, R102 ;  /* 0x000000ffff6b7224 */ /* 0x000fe200078e0066 */
[----:B------:R-:W-:Y:S01]  /*5cc0*/  MOV R100, R105 ;  /* 0x0000006900647202 */ /* 0x000fe20000000f00 */
[----:B------:R-:W-:Y:S01]  /*5cd0*/  IMAD.MOV.U32 R221, RZ, RZ, R202 ;  /* 0x000000ffffdd7224 */ /* 0x000fe200078e00ca */
[----:B------:R-:W-:-:S07]  /*5ce0*/  MOV R106, R103 ;  /* 0x00000067006a7202 */ /* 0x000fce0000000f00 */
.L_x_553:
[----:B------:R-:W2:Y:S01]  /*5cf0*/  LDL.64 R42, [R1+0x10] ;  /* 0x00001000012a7983 */ /* 0x000ea20000100a00 */
[----:B------:R-:W-:Y:S04]  /*5d00*/  DEPBAR.LE SB0, 0x0 ;  /* 0x000080000000791a */ /* 0x000fe80000000000 */
[----:B------:R-:W-:Y:S01]  /*5d10*/  WARPSYNC 0xffffffff ;  /* 0xffffffff00007948 */ /* 0x000fe20003800000 */
[----:B------:R-:W3:Y:S04]  /*5d20*/  LDL R44, [R1+0x1c] ;  /* 0x00001c00012c7983 */ /* 0x000ee80000100800 */
[----:B------:R-:W-:Y:S01]  /*5d30*/  BAR.SYNC.DEFER_BLOCKING 0x0 ;  /* 0x0000000000007b1d */ /* 0x000fe20000010000 */
[C---:B------:R-:W-:Y:S11]  /*5d40*/  ISETP.GE.AND P6, PT, R221.reuse, RZ, PT ;  /* 0x000000ffdd00720c */ /* 0x040ff60003fc6270 */
[----:B------:R-:W-:Y:S02]  /*5d50*/  @!UPT UIADD3 URZ, URZ, URZ, URZ ;  /* 0x0000003f3f3ff290 */ /* 0x000fe4000fffe03f */
[----:B-1----:R-:W-:Y:S01]  /*5d60*/  @P6 SHF.R.S32.HI R0, RZ, 0x1f, R221 ;  /* 0x0000001fff006819 */ /* 0x002fe200000114dd */
[C---:B------:R-:W-:Y:S04]  /*5d70*/  @P6 IMAD.WIDE.U32 R28, R221.reuse, c[0x0][0x208], RZ ;  /* 0x00008200dd1c6a25 */ /* 0x040fe800078e00ff */
[----:B------:R-:W-:Y:S01]  /*5d80*/  @P6 IMAD R0, R0, c[0x0][0x208], RZ ;  /* 0x0000820000006a24 */ /* 0x000fe200078e02ff */
[----:B------:R-:W-:Y:S01]  /*5d90*/  @P6 SHF.L.U32 R2, R28, 0x6, RZ ;  /* 0x000000061c026819 */ /* 0x000fe200000006ff */
[----:B------:R-:W-:Y:S02]  /*5da0*/  @P6 IMAD.MOV.U32 R102, RZ, RZ, c[0x0][0x208] ;  /* 0x00008200ff666624 */ /* 0x000fe400078e00ff */
[----:B------:R-:W-:Y:S01]  /*5db0*/  @P6 IMAD R0, R221, c[0x0][0x20c], R0 ;  /* 0x00008300dd006a24 */ /* 0x000fe200078e0200 */
[----:B------:R-:W4:Y:S02]  /*5dc0*/  LDL R232, [R1+0x30] ;  /* 0x0000300001e87983 */ /* 0x000f240000100800 */
[----:B------:R-:W-:Y:S02]  /*5dd0*/  @P6 LEA R3, P0, R102, R2, 0x5 ;  /* 0x0000000266036211 */ /* 0x000fe400078028ff */
[----:B------:R-:W-:Y:S01]  /*5de0*/  LDSM.16.M88.4 R64, [R207] ;  /* 0x00000000cf40783b */ /* 0x000fe20000000200 */
[----:B------:R-:W-:Y:S04]  /*5df0*/  @P6 IADD3 R0, R29, R0, RZ ;  /* 0x000000001d006210 */ /* 0x000fe80007ffe0ff */
[----:B------:R-:W-:Y:S01]  /*5e00*/  @P6 SHF.L.U64.HI R0, R28, 0x6, R0 ;  /* 0x000000061c006819 */ /* 0x000fe20000010200 */
[----:B------:R-:W-:Y:S02]  /*5e10*/  @P6 IMAD.MOV.U32 R28, RZ, RZ, c[0x0][0x20c] ;  /* 0x00008300ff1c6624 */ /* 0x000fe400078e00ff */
[----:B------:R-:W1:Y:S03]  /*5e20*/  LDSM.16.M88.4 R16, [R204] ;  /* 0x00000000cc10783b */ /* 0x000e660000000200 */
[----:B------:R-:W-:Y:S05]  /*5e30*/  @P6 LEA.HI.X R102, R102, R0, R28, 0x5, P0 ;  /* 0x0000000066666211 */ /* 0x000fea00000f2c1c */
[----:B------:R-:W5:Y:S08]  /*5e40*/  LDSM.16.M88.4 R60, [R207+0x1000] ;  /* 0x00100000cf3c783b */ /* 0x000f700000000200 */
[----:B------:R-:W5:Y:S08]  /*5e50*/  LDSM.16.M88.4 R32, [R204+0x400] ;  /* 0x00040000cc20783b */ /* 0x000f700000000200 */
[----:B------:R-:W2:Y:S08]  /*5e60*/  LDSM.16.M88.4 R48, [R204+0x800] ;  /* 0x00080000cc30783b */ /* 0x000eb00000000200 */
[----:B------:R-:W2:Y:S01]  /*5e70*/  LDSM.16.M88.4 R108, [R204+0xc00] ;  /* 0x000c0000cc6c783b */ /* 0x000ea20000000200 */
[-C--:B-1----:R-:W-:Y:S07]  /*5e80*/  HMMA.16816.F32.BF16 R4, R64, R16.reuse, RZ ;  /* 0x000000104004723c */ /* 0x082fee00000418ff */
[----:B------:R-:W-:Y:S01]  /*5e90*/  LDSM.16.M88.4 R176, [R208] ;  /* 0x00000000d0b0783b */ /* 0x000fe20000000200 */
[C---:B-----5:R-:W-:Y:S07]  /*5ea0*/  HMMA.16816.F32.BF16 R8, R60.reuse, R16, RZ ;  /* 0x000000103c08723c */ /* 0x060fee00000418ff */
[----:B------:R-:W1:Y:S01]  /*5eb0*/  LDSM.16.M88.4 R180, [R209] ;  /* 0x00000000d1b4783b */ /* 0x000e620000000200 */
[-C--:B------:R-:W-:Y:S07]  /*5ec0*/  HMMA.16816.F32.BF16 R12, R60, R18.reuse, RZ ;  /* 0x000000123c0c723c */ /* 0x080fee00000418ff */
[----:B------:R-:W5:Y:S01]  /*5ed0*/  LDSM.16.M88.4 R184, [R208+0x1000] ;  /* 0x00100000d0b8783b */ /* 0x000f620000000200 */
[C---:B------:R-:W-:Y:S07]  /*5ee0*/  HMMA.16816.F32.BF16 R16, R64.reuse, R18, RZ ;  /* 0x000000124010723c */ /* 0x040fee00000418ff */
[----:B------:R-:W1:Y:S01]  /*5ef0*/  LDSM.16.M88.4 R188, [R220] ;  /* 0x00000000dcbc783b */ /* 0x000e620000000200 */
[-C--:B------:R-:W-:Y:S07]  /*5f00*/  HMMA.16816.F32.BF16 R20, R64, R32.reuse, RZ ;  /* 0x000000204014723c */ /* 0x080fee00000418ff */
[----:B------:R-:W1:Y:S01]  /*5f10*/  LDSM.16.M88.4 R192, [R219] ;  /* 0x00000000dbc0783b */ /* 0x000e620000000200 */
[C---:B------:R-:W-:Y:S07]  /*5f20*/  HMMA.16816.F32.BF16 R24, R60.reuse, R32, RZ ;  /* 0x000000203c18723c */ /* 0x040fee00000418ff */
[----:B------:R-:W1:Y:S01]  /*5f30*/  LDSM.16.M88.4 R196, [R218] ;  /* 0x00000000dac4783b */ /* 0x000e620000000200 */
[-C--:B------:R-:W-:Y:S07]  /*5f40*/  HMMA.16816.F32.BF16 R28, R60, R34.reuse, RZ ;  /* 0x000000223c1c723c */ /* 0x080fee00000418ff */
[----:B------:R-:W5:Y:S04]  /*5f50*/  LDL R225, [R1+0x48] ;  /* 0x0000480001e17983 */ /* 0x000f680000100800 */
[----:B------:R-:W5:Y:S04]  /*5f60*/  LDL R222, [R1+0x58] ;  /* 0x0000580001de7983 */ /* 0x000f680000100800 */
[----:B------:R-:W5:Y:S06]  /*5f70*/  LDL.64 R234, [R1+0x8] ;  /* 0x0000080001ea7983 */ /* 0x000f6c0000100a00 */
[----:B------:R-:W5:Y:S01]  /*5f80*/  LDL R224, [R1+0x18] ;  /* 0x0000180001e07983 */ /* 0x000f620000100800 */
[----:B--2---:R-:W-:Y:S04]  /*5f90*/  @P6 IADD3 R32, P1, R2, R42, RZ ;  /* 0x0000002a02206210 */ /* 0x004fe80007f3e0ff */
[----:B------:R-:W-:Y:S02]  /*5fa0*/  @P6 LEA R104, P0, R32, c[0x0][0x1f8], 0x1 ;  /* 0x00007e0020686a11 */ /* 0x000fe400078008ff */
[----:B---3--:R-:W-:Y:S02]  /*5fb0*/  @P6 IADD3.X R33, R0, R44, RZ, P1, !PT ;  /* 0x0000002c00216210 */ /* 0x008fe40000ffe4ff */
[----:B------:R-:W-:Y:S02]  /*5fc0*/  @P6 IADD3 R56, P1, R42, 0x20, RZ ;  /* 0x000000202a386810 */ /* 0x000fe40007f3e0ff */
[----:B------:R-:W-:Y:S02]  /*5fd0*/  @P6 LEA.HI.X R105, R32, c[0x0][0x1fc], R33, 0x1, P0 ;  /* 0x00007f0020696a11 */ /* 0x000fe400000f0c21 */
[C---:B------:R-:W-:Y:S02]  /*5fe0*/  HMMA.16816.F32.BF16 R32, R64.reuse, R34, RZ ;  /* 0x000000224020723c */ /* 0x040fe400000418ff */
[--C-:B------:R-:W-:Y:S01]  /*5ff0*/  @P6 IMAD.X R202, RZ, RZ, R44.reuse, P1 ;  /* 0x000000ffffca6224 */ /* 0x100fe200008e062c */
[----:B------:R-:W-:Y:S04]  /*6000*/  @P6 IADD3 R40, P1, R2, R56, RZ ;  /* 0x0000003802286210 */ /* 0x000fe80007f3e0ff */
[----:B------:R-:W-:Y:S01]  /*6010*/  @P6 IADD3.X R41, R0, R202, RZ, P1, !PT ;  /* 0x000000ca00296210 */ /* 0x000fe20000ffe4ff */
[-C--:B------:R-:W-:Y:S01]  /*6020*/  HMMA.16816.F32.BF16 R36, R64, R48.reuse, RZ ;  /* 0x000000304024723c */ /* 0x080fe200000418ff */
[----:B------:R-:W-:Y:S03]  /*6030*/  @P6 IADD3 R53, P1, R42, 0x40, RZ ;  /* 0x000000402a356810 */ /* 0x000fe60007f3e0ff */
[----:B------:R-:W-:Y:S02]  /*6040*/  @P6 LEA R200, P0, R40, c[0x0][0x1f8], 0x1 ;  /* 0x00007e0028c86a11 */ /* 0x000fe400078008ff */
[----:B------:R-:W-:Y:S01]  /*6050*/  @P6 IMAD.X R103, RZ, RZ, R44, P1 ;  /* 0x000000ffff676224 */ /* 0x000fe200008e062c */
[----:B------:R-:W-:Y:S02]  /*6060*/  @P6 IADD3 R2, P1, R2, R53, RZ ;  /* 0x0000003502026210 */ /* 0x000fe40007f3e0ff */
[----:B------:R-:W-:Y:S03]  /*6070*/  @P6 LEA.HI.X R201, R40, c[0x0][0x1fc], R41, 0x1, P0 ;  /* 0x00007f0028c96a11 */ /* 0x000fe600000f0c29 */
[----:B------:R-:W-:Y:S02]  /*6080*/  @P6 IADD3.X R0, R0, R103, RZ, P1, !PT ;  /* 0x0000006700006210 */ /* 0x000fe40000ffe4ff */
[C---:B------:R-:W-:Y:S02]  /*6090*/  @P6 LEA R54, P1, R2.reuse, c[0x0][0x1f8], 0x1 ;  /* 0x00007e0002366a11 */ /* 0x040fe400078208ff */
[C---:B------:R-:W-:Y:S02]  /*60a0*/  @P6 IADD3 R52, P0, R3.reuse, R42, RZ ;  /* 0x0000002a03346210 */ /* 0x040fe40007f1e0ff */
[C---:B------:R-:W-:Y:S02]  /*60b0*/  HMMA.16816.F32.BF16 R40, R60.reuse, R48, RZ ;  /* 0x000000303c28723c */ /* 0x040fe400000418ff */
[----:B------:R-:W-:Y:S02]  /*60c0*/  @P6 LEA.HI.X R55, R2, c[0x0][0x1fc], R0, 0x1, P1 ;  /* 0x00007f0002376a11 */ /* 0x000fe400008f0c00 */
[----:B----4-:R-:W-:Y:S02]  /*60d0*/  @P6 SHF.L.U32 R0, R232, 0x1, RZ ;  /* 0x00000001e8006819 */ /* 0x010fe400000006ff */
[C---:B------:R-:W-:Y:S01]  /*60e0*/  @P6 IADD3 R2, P1, R3.reuse, R56, RZ ;  /* 0x0000003803026210 */ /* 0x040fe20007f3e0ff */
[----:B------:R-:W-:Y:S01]  /*60f0*/  @P6 IMAD.X R48, R102, 0x1, R44, P0 ;  /* 0x0000000166306824 */ /* 0x000fe200000e062c */
[C---:B------:R-:W-:Y:S01]  /*6100*/  @P6 LEA R58, P0, R52.reuse, c[0x0][0x1f8], 0x1 ;  /* 0x00007e00343a6a11 */ /* 0x040fe200078008ff */
[-C--:B------:R-:W-:Y:S01]  /*6110*/  HMMA.16816.F32.BF16 R44, R60, R50.reuse, RZ ;  /* 0x000000323c2c723c */ /* 0x080fe200000418ff */
[----:B------:R-:W-:Y:S01]  /*6120*/  @!PT LDS RZ, [RZ] ;  /* 0x00000000fffff984 */ /* 0x000fe20000000800 */
[----:B------:R-:W-:Y:S01]  /*6130*/  @!PT LDS RZ, [RZ] ;  /* 0x00000000fffff984 */ /* 0x000fe20000000800 */
[----:B------:R-:W-:Y:S01]  /*6140*/  @!PT LDS RZ, [RZ] ;  /* 0x00000000fffff984 */ /* 0x000fe20000000800 */
[----:B------:R2:W-:Y:S02]  /*6150*/  @P6 LDGSTS.E.BYPASS.LTC128B.128 [R0+0x100], [R104.64], !P5 ;  /* 0x0010000068006fae */ /* 0x0005e4000e901d46 */
[----:B------:R-:W-:Y:S01]  /*6160*/  @P6 LEA.HI.X R59, R52, c[0x0][0x1fc], R48, 0x1, P0 ;  /* 0x00007f00343b6a11 */ /* 0x000fe200000f0c30 */
[C---:B------:R-:W-:Y:S01]  /*6170*/  @P6 IMAD.X R202, R102.reuse, 0x1, R202, P1 ;  /* 0x0000000166ca6824 */ /* 0x040fe200008e06ca */
[----:B------:R-:W-:Y:S03]  /*6180*/  @P6 IADD3 R3, P0, R3, R53, RZ ;  /* 0x0000003503036210 */ /* 0x000fe60007f1e0ff */
[C---:B------:R-:W-:Y:S01]  /*6190*/  HMMA.16816.F32.BF16 R48, R64.reuse, R50, RZ ;  /* 0x000000324030723c */ /* 0x040fe200000418ff */
[----:B------:R3:W-:Y:S08]  /*61a0*/  @P6 LDGSTS.E.BYPASS.LTC128B.128 [R0+0x1100], [R200.64], !P4 ;  /* 0x01100000c8006fae */ /* 0x0007f0000e101d46 */
[----:B------:R4:W-:Y:S08]  /*61b0*/  @P6 LDGSTS.E.BYPASS.LTC128B.128 [R0+0x2100], [R54.64], !P3 ;  /* 0x0210000036006fae */ /* 0x0009f0000d901d46 */
[----:B------:R1:W-:Y:S01]  /*61c0*/  @P6 LDGSTS.E.BYPASS.LTC128B.128 [R0+0x900], [R58.64], !P5 ;  /* 0x009000003a006fae */ /* 0x0003e2000e901d46 */
[----:B--2---:R-:W-:Y:S02]  /*61d0*/  @P6 IADD3.X R104, R102, R103, RZ, P0, !PT ;  /* 0x0000006766686210 */ /* 0x004fe400007fe4ff */
[C---:B------:R-:W-:Y:S04]  /*61e0*/  @P6 LEA R102, P0, R2.reuse, c[0x0][0x1f8], 0x1 ;  /* 0x00007e0002666a11 */ /* 0x040fe800078008ff */
[----:B------:R-:W-:Y:S02]  /*61f0*/  @P6 LEA.HI.X R103, R2, c[0x0][0x1fc], R202, 0x1, P0 ;  /* 0x00007f0002676a11 */ /* 0x000fe400000f0cca */
[C---:B------:R-:W-:Y:S03]  /*6200*/  @P6 LEA R2, P0, R3.reuse, c[0x0][0x1f8], 0x1 ;  /* 0x00007e0003026a11 */ /* 0x040fe600078008ff */
[----:B------:R2:W-:Y:S01]  /*6210*/  @P6 LDGSTS.E.BYPASS.LTC128B.128 [R0+0x1900], [R102.64], !P4 ;  /* 0x0190000066006fae */ /* 0x0005e2000e101d46 */
[----:B------:R-:W-:Y:S01]  /*6220*/  @P6 LEA.HI.X R3, R3, c[0x0][0x1fc], R104, 0x1, P0 ;  /* 0x00007f0003036a11 */ /* 0x000fe200000f0c68 */
[-C--:B----4-:R-:W-:Y:S06]  /*6230*/  HMMA.16816.F32.BF16 R52, R64, R108.reuse, RZ ;  /* 0x0000006c4034723c */ /* 0x090fec00000418ff */
[----:B------:R2:W-:Y:S01]  /*6240*/  @P6 LDGSTS.E.BYPASS.LTC128B.128 [R0+0x2900], [R2.64], !P3 ;  /* 0x0290000002006fae */ /* 0x0005e2000d901d46 */
[C---:B------:R-:W-:Y:S01]  /*6250*/  ISETP.GE.AND P6, PT, R221.reuse, 0x1, PT ;  /* 0x00000001dd00780c */ /* 0x040fe20003fc6270 */
[C---:B-1----:R-:W-:Y:S06]  /*6260*/  HMMA.16816.F32.BF16 R56, R60.reuse, R108, RZ ;  /* 0x0000006c3c38723c */ /* 0x042fec00000418ff */
[----:B---3--:R-:W-:Y:S02]  /*6270*/  LDSM.16.M88.4 R200, [R204+0x1400] ;  /* 0x00140000ccc8783b */ /* 0x008fe40000000200 */
[-C--:B------:R-:W-:Y:S06]  /*6280*/  HMMA.16816.F32.BF16 R60, R60, R110.reuse, RZ ;  /* 0x0000006e3c3c723c */ /* 0x080fec00000418ff */
[----:B------:R-:W0:Y:S02]  /*6290*/  LDGDEPBAR ;  /* 0x00000000000079af */ /* 0x000e240000000000 */
[----:B------:R-:W-:Y:S06]  /*62a0*/  HMMA.16816.F32.BF16 R64, R64, R110, RZ ;  /* 0x0000006e4040723c */ /* 0x000fec00000418ff */
[----:B------:R-:W-:Y:S02]  /*62b0*/  LDSM.16.M88.4 R108, [R207+0x2000] ;  /* 0x00200000cf6c783b */ /* 0x000fe40000000200 */
[-C--:B------:R-:W-:Y:S08]  /*62c0*/  HMMA.16816.F32.BF16 R4, R176, R180.reuse, R4 ;  /* 0x000000b4b004723c */ /* 0x080ff00000041804 */
[C---:B-----5:R-:W-:Y:S08]  /*62d0*/  HMMA.16816.F32.BF16 R8, R184.reuse, R180, R8 ;  /* 0x000000b4b808723c */ /* 0x060ff00000041808 */
[-C--:B------:R-:W-:Y:S04]  /*62e0*/  HMMA.16816.F32.BF16 R12, R184, R182.reuse, R12 ;  /* 0x000000b6b80c723c */ /* 0x080fe8000004180c */
[----:B--2---:R-:W-:Y:S04]  /*62f0*/  IMAD.IADD R0, R222, 0x1, R225 ;  /* 0x00000001de007824 */ /* 0x004fe800078e02e1 */
[C---:B------:R-:W-:Y:S01]  /*6300*/  HMMA.16816.F32.BF16 R16, R176.reuse, R182, R16 ;  /* 0x000000b6b010723c */ /* 0x040fe20000041810 */
[----:B------:R-:W1:Y:S07]  /*6310*/  LDSM.16.M88.4 R180, [R204+0x1000] ;  /* 0x00100000ccb4783b */ /* 0x000e6e0000000200 */
[-C--:B------:R-:W-:Y:S08]  /*6320*/  HMMA.16816.F32.BF16 R20, R176, R188.reuse, R20 ;  /* 0x000000bcb014723c */ /* 0x080ff00000041814 */
[C---:B------:R-:W-:Y:S08]  /*6330*/  HMMA.16816.F32.BF16 R24, R184.reuse, R188, R24 ;  /* 0x000000bcb818723c */ /* 0x040ff00000041818 */
[-C--:B------:R-:W-:Y:S08]  /*6340*/  HMMA.16816.F32.BF16 R28, R184, R190.reuse, R28 ;  /* 0x000000beb81c723c */ /* 0x080ff0000004181c */
[C---:B------:R-:W-:Y:S01]  /*6350*/  HMMA.16816.F32.BF16 R32, R176.reuse, R190, R32 ;  /* 0x000000beb020723c */ /* 0x040fe20000041820 */
[----:B------:R-:W2:Y:S07]  /*6360*/  LDSM.16.M88.4 R188, [R207+0x3000] ;  /* 0x00300000cfbc783b */ /* 0x000eae0000000200 */
[-C--:B------:R-:W-:Y:S08]  /*6370*/  HMMA.16816.F32.BF16 R36, R176, R192.reuse, R36 ;  /* 0x000000c0b024723c */ /* 0x080ff00000041824 */
[C---:B------:R-:W-:Y:S08]  /*6380*/  HMMA.16816.F32.BF16 R40, R184.reuse, R192, R40 ;  /* 0x000000c0b828723c */ /* 0x040ff00000041828 */
[-C--:B------:R-:W-:Y:S08]  /*6390*/  HMMA.16816.F32.BF16 R44, R184, R194.reuse, R44 ;  /* 0x000000c2b82c723c */ /* 0x080ff0000004182c */
[C---:B------:R-:W-:Y:S01]  /*63a0*/  HMMA.16816.F32.BF16 R48, R176.reuse, R194, R48 ;  /* 0x000000c2b030723c */ /* 0x040fe20000041830 */
[----:B------:R-:W3:Y:S07]  /*63b0*/  LDSM.16.M88.4 R192, [R204+0x1800] ;  /* 0x00180000ccc0783b */ /* 0x000eee0000000200 */
[-C--:B------:R-:W-:Y:S08]  /*63c0*/  HMMA.16816.F32.BF16 R52, R176, R196.reuse, R52 ;  /* 0x000000c4b034723c */ /* 0x080ff00000041834 */
[C---:B------:R-:W-:Y:S08]  /*63d0*/  HMMA.16816.F32.BF16 R56, R184.reuse, R196, R56 ;  /* 0x000000c4b838723c */ /* 0x040ff00000041838 */
[-C--:B------:R-:W-:Y:S01]  /*63e0*/  HMMA.16816.F32.BF16 R60, R184, R198.reuse, R60 ;  /* 0x000000c6b83c723c */ /* 0x080fe2000004183c */
[----:B------:R-:W4:Y:S07]  /*63f0*/  LDSM.16.M88.4 R184, [R204+0x1c00] ;  /* 0x001c0000ccb8783b */ /* 0x000f2e0000000200 */
[----:B------:R-:W-:Y:S01]  /*6400*/  HMMA.16816.F32.BF16 R64, R176, R198, R64 ;  /* 0x000000c6b040723c */ /* 0x000fe20000041840 */
[----:B------:R-:W-:Y:S07]  /*6410*/  LDSM.16.M88.4 R176, [R208+0x2000] ;  /* 0x00200000d0b0783b */ /* 0x000fee0000000200 */
[-C--:B-1----:R-:W-:Y:S01]  /*6420*/  HMMA.16816.F32.BF16 R4, R108, R180.reuse, R4 ;  /* 0x000000b46c04723c */ /* 0x082fe20000041804 */
[----:B------:R-:W-:Y:S07]  /*6430*/  LDSM.16.M88.4 R196, [R208+0x3000] ;  /* 0x00300000d0c4783b */ /* 0x000fee0000000200 */
[C---:B--2---:R-:W-:Y:S08]  /*6440*/  HMMA.16816.F32.BF16 R8, R188.reuse, R180, R8 ;  /* 0x000000b4bc08723c */ /* 0x044ff00000041808 */
[-C--:B------:R-:W-:Y:S08]  /*6450*/  HMMA.16816.F32.BF16 R12, R188, R182.reuse, R12 ;  /* 0x000000b6bc0c723c */ /* 0x080ff0000004180c */
[C---:B------:R-:W-:Y:S01]  /*6460*/  HMMA.16816.F32.BF16 R16, R108.reuse, R182, R16 ;  /* 0x000000b66c10723c */ /* 0x040fe20000041810 */
[----:B------:R-:W1:Y:S07]  /*6470*/  LDSM.16.M88.4 R180, [R217] ;  /* 0x00000000d9b4783b */ /* 0x000e6e0000000200 */
[-C--:B------:R-:W-:Y:S08]  /*6480*/  HMMA.16816.F32.BF16 R20, R108, R200.reuse, R20 ;  /* 0x000000c86c14723c */ /* 0x080ff00000041814 */
[C---:B------:R-:W-:Y:S08]  /*6490*/  HMMA.16816.F32.BF16 R24, R188.reuse, R200, R24 ;  /* 0x000000c8bc18723c */ /* 0x040ff00000041818 */
[-C--:B------:R-:W-:Y:S08]  /*64a0*/  HMMA.16816.F32.BF16 R28, R188, R202.reuse, R28 ;  /* 0x000000cabc1c723c */ /* 0x080ff0000004181c */
[C---:B------:R-:W-:Y:S01]  /*64b0*/  HMMA.16816.F32.BF16 R32, R108.reuse, R202, R32 ;  /* 0x000000ca6c20723c */ /* 0x040fe20000041820 */
[----:B------:R-:W2:Y:S07]  /*64c0*/  LDSM.16.M88.4 R200, [R216] ;  /* 0x00000000d8c8783b */ /* 0x000eae0000000200 */
[-C--:B---3--:R-:W-:Y:S08]  /*64d0*/  HMMA.16816.F32.BF16 R36, R108, R192.reuse, R36 ;  /* 0x000000c06c24723c */ /* 0x088ff00000041824 */
[C---:B------:R-:W-:Y:S08]  /*64e0*/  HMMA.16816.F32.BF16 R40, R188.reuse, R192, R40 ;  /* 0x000000c0bc28723c */ /* 0x040ff00000041828 */
[-C--:B------:R-:W-:Y:S08]  /*64f0*/  HMMA.16816.F32.BF16 R44, R188, R194.reuse, R44 ;  /* 0x000000c2bc2c723c */ /* 0x080ff0000004182c */
[C---:B------:R-:W-:Y:S01]  /*6500*/  HMMA.16816.F32.BF16 R48, R108.reuse, R194, R48 ;  /* 0x000000c26c30723c */ /* 0x040fe20000041830 */
[----:B------:R-:W3:Y:S07]  /*6510*/  LDSM.16.M88.4 R192, [R215] ;  /* 0x00000000d7c0783b */ /* 0x000eee0000000200 */
[-C--:B----4-:R-:W-:Y:S08]  /*6520*/  HMMA.16816.F32.BF16 R52, R108, R184.reuse, R52 ;  /* 0x000000b86c34723c */ /* 0x090ff00000041834 */
[C---:B------:R-:W-:Y:S08]  /*6530*/  HMMA.16816.F32.BF16 R56, R188.reuse, R184, R56 ;  /* 0x000000b8bc38723c */ /* 0x040ff00000041838 */
[-C--:B------:R-:W-:Y:S01]  /*6540*/  HMMA.16816.F32.BF16 R60, R188, R186.reuse, R60 ;  /* 0x000000babc3c723c */ /* 0x080fe2000004183c */
[----:B------:R-:W4:Y:S07]  /*6550*/  LDSM.16.M88.4 R188, [R214] ;  /* 0x00000000d6bc783b */ /* 0x000f2e0000000200 */
[----:B------:R-:W-:Y:S01]  /*6560*/  HMMA.16816.F32.BF16 R64, R108, R186, R64 ;  /* 0x000000ba6c40723c */ /* 0x000fe20000041840 */
[----:B------:R-:W-:Y:S07]  /*6570*/  LDSM.16.M88.4 R108, [R207+0x4000] ;  /* 0x00400000cf6c783b */ /* 0x000fee0000000200 */
[-C--:B-1----:R-:W-:Y:S01]  /*6580*/  HMMA.16816.F32.BF16 R4, R176, R180.reuse, R4 ;  /* 0x000000b4b004723c */ /* 0x082fe20000041804 */
[----:B------:R-:W-:Y:S07]  /*6590*/  LDSM.16.M88.4 R184, [R207+0x5000] ;  /* 0x00500000cfb8783b */ /* 0x000fee0000000200 */
[C---:B------:R-:W-:Y:S08]  /*65a0*/  HMMA.16816.F32.BF16 R8, R196.reuse, R180, R8 ;  /* 0x000000b4c408723c */ /* 0x040ff00000041808 */
[-C--:B------:R-:W-:Y:S08]  /*65b0*/  HMMA.16816.F32.BF16 R12, R196, R182.reuse, R12 ;  /* 0x000000b6c40c723c */ /* 0x080ff0000004180c */
[C---:B------:R-:W-:Y:S01]  /*65c0*/  HMMA.16816.F32.BF16 R16, R176.reuse, R182, R16 ;  /* 0x000000b6b010723c */ /* 0x040fe20000041810 */
[----:B------:R-:W1:Y:S07]  /*65d0*/  LDSM.16.M88.4 R180, [R204+0x2000] ;  /* 0x00200000ccb4783b */ /* 0x000e6e0000000200 */
[-C--:B--2---:R-:W-:Y:S08]  /*65e0*/  HMMA.16816.F32.BF16 R20, R176, R200.reuse, R20 ;  /* 0x000000c8b014723c */ /* 0x084ff00000041814 */
        /* <DEDUP_REMOVED lines=8> */
[----:B------:R-:W2:Y:S07]  /*6670*/  LDSM.16.M88.4 R192, [R204+0x2400] ;  /* 0x00240000ccc0783b */ /* 0x000eae0000000200 */
[-C--:B----4-:R-:W-:Y:S08]  /*6680*/  HMMA.16816.F32.BF16 R52, R176, R188.reuse, R52 ;  /* 0x000000bcb034723c */ /* 0x090ff00000041834 */
[C---:B------:R-:W-:Y:S08]  /*6690*/  HMMA.16816.F32.BF16 R56, R196.reuse, R188, R56 ;  /* 0x000000bcc438723c */ /* 0x040ff00000041838 */
[-C--:B------:R-:W-:Y:S01]  /*66a0*/  HMMA.16816.F32.BF16 R60, R196, R190.reuse, R60 ;  /* 0x000000bec43c723c */ /* 0x080fe2000004183c */
[----:B------:R-:W3:Y:S07]  /*66b0*/  LDSM.16.M88.4 R196, [R204+0x2800] ;  /* 0x00280000ccc4783b */ /* 0x000eee0000000200 */
[----:B------:R-:W-:Y:S01]  /*66c0*/  HMMA.16816.F32.BF16 R64, R176, R190, R64 ;  /* 0x000000beb040723c */ /* 0x000fe20000041840 */
[----:B------:R-:W-:Y:S07]  /*66d0*/  LDSM.16.M88.4 R176, [R208+0x4000] ;  /* 0x00400000d0b0783b */ /* 0x000fee0000000200 */
[-C--:B-1----:R-:W-:Y:S01]  /*66e0*/  HMMA.16816.F32.BF16 R4, R108, R180.reuse, R4 ;  /* 0x000000b46c04723c */ /* 0x082fe20000041804 */
[----:B------:R-:W1:Y:S07]  /*66f0*/  LDSM.16.M88.4 R188, [R213] ;  /* 0x00000000d5bc783b */ /* 0x000e6e0000000200 */
[C---:B------:R-:W-:Y:S08]  /*6700*/  HMMA.16816.F32.BF16 R8, R184.reuse, R180, R8 ;  /* 0x000000b4b808723c */ /* 0x040ff00000041808 */
[-C--:B------:R-:W-:Y:S08]  /*6710*/  HMMA.16816.F32.BF16 R12, R184, R182.reuse, R12 ;  /* 0x000000b6b80c723c */ /* 0x080ff0000004180c */
[C---:B------:R-:W-:Y:S01]  /*6720*/  HMMA.16816.F32.BF16 R16, R108.reuse, R182, R16 ;  /* 0x000000b66c10723c */ /* 0x040fe20000041810 */
[----:B------:R-:W4:Y:S07]  /*6730*/  LDSM.16.M88.4 R180, [R208+0x5000] ;  /* 0x00500000d0b4783b */ /* 0x000f2e0000000200 */
        /* <DEDUP_REMOVED lines=11> */
[----:B------:R-:W-:Y:S07]  /*67f0*/  HMMA.16816.F32.BF16 R64, R108, R202, R64 ;  /* 0x000000ca6c40723c */ /* 0x000fee0000041840 */
[----:B------:R-:W-:Y:S01]  /*6800*/  IADD3 R202, R221, -0x1, RZ ;  /* 0xffffffffddca7810 */ /* 0x000fe20007ffe0ff */
[-C--:B-1----:R-:W-:Y:S05]  /*6810*/  HMMA.16816.F32.BF16 R4, R176, R188.reuse, R4 ;  /* 0x000000bcb004723c */ /* 0x082fea0000041804 */
[----:B------:R-:W-:Y:S03]  /*6820*/  @P6 IMAD.WIDE.U32 R2, R202, c[0x0][0x1e0], RZ ;  /* 0x00007800ca026a25 */ /* 0x000fe600078e00ff */
[C---:B----4-:R-:W-:Y:S08]  /*6830*/  HMMA.16816.F32.BF16 R8, R180.reuse, R188, R8 ;  /* 0x000000bcb408723c */ /* 0x050ff00000041808 */
[-C--:B------:R-:W-:Y:S08]  /*6840*/  HMMA.16816.F32.BF16 R12, R180, R190.reuse, R12 ;  /* 0x000000beb40c723c */ /* 0x080ff0000004180c */
[C---:B------:R-:W-:Y:S04]  /*6850*/  HMMA.16816.F32.BF16 R16, R176.reuse, R190, R16 ;  /* 0x000000beb010723c */ /* 0x040fe80000041810 */
[----:B------:R-:W-:Y:S02]  /*6860*/  FMUL.FTZ R4, R4, c[0x0][0x320] ;  /* 0x0000c80004047a20 */ /* 0x000fe40000410000 */
[----:B------:R-:W-:Y:S02]  /*6870*/  FMUL.FTZ R5, R5, c[0x0][0x320] ;  /* 0x0000c80005057a20 */ /* 0x000fe40000410000 */
[----:B------:R-:W1:Y:S01]  /*6880*/  MUFU.TANH R228, R4 ;  /* 0x0000000400e47308 */ /* 0x000e620000002400 */
[----:B------:R-:W-:Y:S03]  /*6890*/  FMUL.FTZ R6, R6, c[0x0][0x320] ;  /* 0x0000c80006067a20 */ /* 0x000fe60000410000 */
[----:B------:R-:W-:Y:S02]  /*68a0*/  FMUL.FTZ R7, R7, c[0x0][0x320] ;  /* 0x0000c80007077a20 */ /* 0x000fe40000410000 */
[----:B------:R-:W-:Y:S02]  /*68b0*/  FMUL.FTZ R8, R8, c[0x0][0x320] ;  /* 0x0000c80008087a20 */ /* 0x000fe40000410000 */
[----:B------:R-:W-:Y:S02]  /*68c0*/  FMUL.FTZ R9, R9, c[0x0][0x320] ;  /* 0x0000c80009097a20 */ /* 0x000fe40000410000 */
        /* <DEDUP_REMOVED lines=12> */
[----:B------:R-:W-:Y:S10]  /*6990*/  MUFU.TANH R111, R19 ;  /* 0x00000013006f7308 */ /* 0x000ff40000002400 */
[----:B------:R4:W-:Y:S10]  /*69a0*/  MUFU.TANH R184, R18 ;  /* 0x0000001200b87308 */ /* 0x0009f40000002400 */
[----:B------:R5:W1:Y:S10]  /*69b0*/  MUFU.TANH R230, R7 ;  /* 0x0000000700e67308 */ /* 0x000a740000002400 */
[----:B------:R-:W1:Y:S01]  /*69c0*/  MUFU.TANH R229, R8 ;  /* 0x0000000800e57308 */ /* 0x000e620000002400 */
[----:B----4-:R-:W4:Y:S09]  /*69d0*/  LDL R18, [R1+0x54] ;  /* 0x0000540001127983 */ /* 0x010f320000100800 */
[----:B------:R-:W-:Y:S01]  /*69e0*/  MUFU.TANH R226, R9 ;  /* 0x0000000900e27308 */ /* 0x000fe20000002400 */
[----:B-----5:R-:W5:Y:S09]  /*69f0*/  LDSM.16.M88.4 R4, [R212] ;  /* 0x00000000d404783b */ /* 0x020f720000000200 */
[----:B------:R-:W1:Y:S10]  /*6a00*/  MUFU.TANH R223, R10 ;  /* 0x0000000a00df7308 */ /* 0x000e740000002400 */
[----:B------:R1:W-:Y:S10]  /*6a10*/  MUFU.TANH R203, R11 ;  /* 0x0000000b00cb7308 */ /* 0x0003f40000002400 */
[----:B------:R2:W-:Y:S10]  /*6a20*/  MUFU.TANH R108, R14 ;  /* 0x0000000e006c7308 */ /* 0x0005f40000002400 */
[----:B------:R-:W-:Y:S01]  /*6a30*/  MUFU.TANH R201, R15 ;  /* 0x0000000f00c97308 */ /* 0x000fe20000002400 */
[-C--:B-----5:R-:W-:Y:S01]  /*6a40*/  HMMA.16816.F32.BF16 R20, R176, R4.reuse, R20 ;  /* 0x00000004b014723c */ /* 0x0a0fe20000041814 */
[----:B-1----:R-:W1:Y:S08]  /*6a50*/  LDSM.16.M88.4 R8, [R211] ;  /* 0x00000000d308783b */ /* 0x002e700000000200 */
[----:B------:R5:W-:Y:S01]  /*6a60*/  MUFU.TANH R199, R16 ;  /* 0x0000001000c77308 */ /* 0x000be20000002400 */
[C---:B------:R-:W-:Y:S07]  /*6a70*/  HMMA.16816.F32.BF16 R24, R180.reuse, R4, R24 ;  /* 0x00000004b418723c */ /* 0x040fee0000041818 */
[----:B------:R-:W-:Y:S02]  /*6a80*/  @P2 IMAD.HI.U32 R5, R0, c[0x0][0x2c8], RZ ;  /* 0x0000b20000052a27 */ /* 0x000fe400078e00ff */
[----:B------:R1:W-:Y:S01]  /*6a90*/  MUFU.TANH R198, R17 ;  /* 0x0000001100c67308 */ /* 0x0003e20000002400 */
[-C--:B------:R-:W-:Y:S03]  /*6aa0*/  HMMA.16816.F32.BF16 R28, R180, R6.reuse, R28 ;  /* 0x00000006b41c723c */ /* 0x080fe6000004181c */
[----:B------:R-:W-:Y:S02]  /*6ab0*/  @P6 SHF.R.S32.HI R4, RZ, 0x1f, R202 ;  /* 0x0000001fff046819 */ /* 0x000fe400000114ca */
[----:B------:R-:W-:Y:S01]  /*6ac0*/  @P2 SHF.R.U32.HI R0, RZ, c[0x0][0x2cc], R5 ;  /* 0x0000b300ff002a19 */ /* 0x000fe20000011605 */
[----:B------:R-:W-:Y:S02]  /*6ad0*/  FMUL.FTZ R23, R23, c[0x0][0x320] ;  /* 0x0000c80017177a20 */ /* 0x000fe40000410000 */
[C---:B------:R-:W-:Y:S01]  /*6ae0*/  HMMA.16816.F32.BF16 R32, R176.reuse, R6, R32 ;  /* 0x00000006b020723c */ /* 0x040fe20000041820 */
[----:B------:R-:W-:Y:S01]  /*6af0*/  MUFU.TANH R109, R13 ;  /* 0x0000000d006d7308 */ /* 0x000fe20000002400 */
[----:B--2---:R-:W-:Y:S02]  /*6b00*/  SHFL.IDX PT, R14, R0, RZ, 0x1c1f ;  /* 0x001c1fff000e7589 */ /* 0x004fe400000e0000 */
[----:B------:R-:W-:Y:S02]  /*6b10*/  @P6 IMAD R4, R4, c[0x0][0x1e0], RZ ;  /* 0x0000780004046a24 */ /* 0x000fe400078e02ff */
[----:B------:R-:W-:Y:S01]  /*6b20*/  FMUL.FTZ R20, R20, c[0x0][0x320] ;  /* 0x0000c80014147a20 */ /* 0x000fe20000410000 */
[----:B------:R-:W-:Y:S01]  /*6b30*/  @P6 MOV R7, c[0x0][0x1e4] ;  /* 0x0000790000076a02 */ /* 0x000fe20000000f00 */
[----:B------:R-:W-:Y:S02]  /*6b40*/  @P6 IMAD R4, R202, c[0x0][0x1e4], R4 ;  /* 0x00007900ca046a24 */ /* 0x000fe400078e0204 */
[----:B-----5:R-:W-:Y:S01]  /*6b50*/  SHFL.IDX PT, R16, R0, 0x1, 0x1c1f ;  /* 0x003c1f0000107f89 */ /* 0x020fe200000e0000 */
[----:B------:R2:W5:Y:S01]  /*6b60*/  MUFU.TANH R110, R12 ;  /* 0x0000000c006e7308 */ /* 0x0005620000002400 */
[----:B------:R-:W-:Y:S01]  /*6b70*/  FMUL.FTZ R22, R22, c[0x0][0x320] ;  /* 0x0000c80016167a20 */ /* 0x000fe20000410000 */
[----:B------:R-:W-:Y:S01]  /*6b80*/  @P6 IADD3 R3, R3, R4, RZ ;  /* 0x0000000403036210 */ /* 0x000fe20007ffe0ff */
[----:B------:R-:W-:Y:S01]  /*6b90*/  @P6 IMAD.SHL.U32 R4, R2, 0x40, RZ ;  /* 0x0000004002046824 */ /* 0x000fe200078e00ff */
[-C--:B-1----:R-:W-:Y:S03]  /*6ba0*/  HMMA.16816.F32.BF16 R36, R176, R8.reuse, R36 ;  /* 0x00000008b024723c */ /* 0x082fe60000041824 */
[----:B------:R-:W-:Y:S01]  /*6bb0*/  SHFL.IDX PT, R17, R0, 0x2, 0x1c1f ;  /* 0x005c1f0000117f89 */ /* 0x000fe200000e0000 */
[----:B------:R-:W-:Y:S01]  /*6bc0*/  FMUL.FTZ R30, R30, c[0x0][0x320] ;  /* 0x0000c8001e1e7a20 */ /* 0x000fe20000410000 */
[----:B------:R-:W-:Y:S01]  /*6bd0*/  @P6 IADD3 R5, P1, R4, R234, RZ ;  /* 0x000000ea04056210 */ /* 0x000fe20007f3e0ff */
[----:B------:R-:W-:Y:S01]  /*6be0*/  MUFU.TANH R188, R23 ;  /* 0x0000001700bc7308 */ /* 0x000fe20000002400 */
[----:B------:R-:W-:Y:S01]  /*6bf0*/  @P6 SHF.L.U64.HI R2, R2, 0x6, R3 ;  /* 0x0000000602026819 */ /* 0x000fe20000010203 */
[----:B------:R-:W-:Y:S01]  /*6c00*/  FMUL.FTZ R21, R21, c[0x0][0x320] ;  /* 0x0000c80015157a20 */ /* 0x000fe20000410000 */
[C---:B------:R-:W-:Y:S02]  /*6c10*/  HMMA.16816.F32.BF16 R40, R180.reuse, R8, R40 ;  /* 0x00000008b428723c */ /* 0x040fe40000041828 */
[----:B------:R1:W-:Y:S02]  /*6c20*/  SHFL.IDX PT, R15, R0, 0x3, 0x1c1f ;  /* 0x007c1f00000f7f89 */ /* 0x0003e400000e0000 */
[----:B------:R-:W-:Y:S02]  /*6c30*/  FMUL.FTZ R34, R34, c[0x0][0x320] ;  /* 0x0000c80022227a20 */ /* 0x000fe40000410000 */
[----:B------:R-:W-:Y:S01]  /*6c40*/  FMUL.FTZ R27, R27, c[0x0][0x320] ;  /* 0x0000c8001b1b7a20 */ /* 0x000fe20000410000 */
[----:B------:R-:W-:Y:S01]  /*6c50*/  MUFU.TANH R195, R30 ;  /* 0x0000001e00c37308 */ /* 0x000fe20000002400 */
[----:B------:R-:W-:Y:S01]  /*6c60*/  FMUL.FTZ R35, R35, c[0x0][0x320] ;  /* 0x0000c80023237a20 */ /* 0x000fe20000410000 */
[-C--:B------:R-:W-:Y:S03]  /*6c70*/  HMMA.16816.F32.BF16 R44, R180, R10.reuse, R44 ;  /* 0x0000000ab42c723c */ /* 0x080fe6000004182c */
[----:B------:R-:W-:Y:S01]  /*6c80*/  FMUL.FTZ R32, R32, c[0x0][0x320] ;  /* 0x0000c80020207a20 */ /* 0x000fe20000410000 */
[----:B------:R-:W-:Y:S01]  /*6c90*/  @P6 MOV R9, c[0x0][0x1e0] ;  /* 0x0000780000096a02 */ /* 0x000fe20000000f00 */
[----:B------:R-:W-:Y:S02]  /*6ca0*/  FMUL.FTZ R33, R33, c[0x0][0x320] ;  /* 0x0000c80021217a20 */ /* 0x000fe40000410000 */
[----:B------:R-:W-:Y:S01]  /*6cb0*/  FMUL.FTZ R37, R37, c[0x0][0x320] ;  /* 0x0000c80025257a20 */ /* 0x000fe20000410000 */
[----:B------:R-:W1:Y:S01]  /*6cc0*/  MUFU.TANH R105, R20 ;  /* 0x0000001400697308 */ /* 0x000e620000002400 */
[----:B------:R-:W-:Y:S01]  /*6cd0*/  FMUL.FTZ R31, R31, c[0x0][0x320] ;  /* 0x0000c8001f1f7a20 */ /* 0x000fe20000410000 */
[C---:B------:R-:W-:Y:S02]  /*6ce0*/  HMMA.16816.F32.BF16 R48, R176.reuse, R10, R48 ;  /* 0x0000000ab030723c */ /* 0x040fe40000041830 */
[----:B--2---:R-:W-:Y:S02]  /*6cf0*/  IMAD.MOV.U32 R12, RZ, RZ, -0x40 ;  /* 0xffffffc0ff0c7424 */ /* 0x004fe400078e00ff */
[----:B------:R-:W-:Y:S01]  /*6d00*/  FMUL.FTZ R36, R36, c[0x0][0x320] ;  /* 0x0000c80024247a20 */ /* 0x000fe20000410000 */
[C---:B------:R-:W-:Y:S01]  /*6d10*/  @P6 LEA R3, P0, R9.reuse, R4, 0x5 ;  /* 0x0000000409036211 */ /* 0x040fe200078028ff */
[----:B------:R-:W-:Y:S02]  /*6d20*/  @P6 IMAD.X R6, R2, 0x1, R224, P1 ;  /* 0x0000000102066824 */ /* 0x000fe400008e06e0 */
[----:B------:R2:W-:Y:S01]  /*6d30*/  MUFU.TANH R185, R34 ;  /* 0x0000002200b97308 */ /* 0x0005e20000002400 */
[----:B------:R-:W-:Y:S03]  /*6d40*/  FMUL.FTZ R38, R38, c[0x0][0x320] ;  /* 0x0000c80026267a20 */ /* 0x000fe60000410000 */
[----:B------:R-:W-:Y:S01]  /*6d50*/  FMUL.FTZ R28, R28, c[0x0][0x320] ;  /* 0x0000c8001c1c7a20 */ /* 0x000fe20000410000 */
[----:B------:R-:W-:Y:S01]  /*6d60*/  @P6 LEA.HI.X R9, R9, R2, R7, 0x5, P0 ;  /* 0x0000000209096211 */ /* 0x000fe200000f2c07 */
[----:B------:R-:W-:Y:S01]  /*6d70*/  FMUL.FTZ R41, R41, c[0x0][0x320] ;  /* 0x0000c80029297a20 */ /* 0x000fe20000410000 */
[----:B------:R-:W-:Y:S01]  /*6d80*/  @P6 IADD3 R8, P0, R234, 0x20, RZ ;  /* 0x00000020ea086810 */ /* 0x000fe20007f1e0ff */
[----:B------:R-:W-:Y:S02]  /*6d90*/  FMUL.FTZ R29, R29, c[0x0][0x320] ;  /* 0x0000c8001d1d7a20 */ /* 0x000fe40000410000 */
[----:B------:R-:W-:Y:S01]  /*6da0*/  MUFU.TANH R200, R37 ;  /* 0x0000002500c87308 */ /* 0x000fe20000002400 */
[----:B------:R-:W-:Y:S01]  /*6db0*/  @P6 IADD3.X R7, RZ, R224, RZ, P0, !PT ;  /* 0x000000e0ff076210 */ /* 0x000fe200007fe4ff */
[----:B------:R-:W-:Y:S02]  /*6dc0*/  FMUL.FTZ R39, R39, c[0x0][0x320] ;  /* 0x0000c80027277a20 */ /* 0x000fe40000410000 */
[----:B------:R-:W-:Y:S02]  /*6dd0*/  IMAD R12, R221, R12, 0x1 ;  /* 0x00000001dd0c7424 */ /* 0x000fe400078e020c */
[----:B------:R-:W-:Y:S02]  /*6de0*/  FMUL.FTZ R25, R25, c[0x0][0x320] ;  /* 0x0000c80019197a20 */ /* 0x000fe40000410000 */
[----:B------:R-:W-:Y:S02]  /*6df0*/  FMUL.FTZ R24, R24, c[0x0][0x320] ;  /* 0x0000c80018187a20 */ /* 0x000fe40000410000 */
[----:B------:R1:W-:Y:S01]  /*6e00*/  MUFU.TANH R187, R35 ;  /* 0x0000002300bb7308 */ /* 0x0003e20000002400 */
[----:B------:R-:W-:Y:S02]  /*6e10*/  FMUL.FTZ R26, R26, c[0x0][0x320] ;  /* 0x0000c8001a1a7a20 */ /* 0x000fe40000410000 */
[----:B------:R-:W-:Y:S01]  /*6e20*/  FMUL.FTZ R40, R40, c[0x0][0x320] ;  /* 0x0000c80028287a20 */ /* 0x000fe20000410000 */
[----:B--2---:R-:W-:Y:S01]  /*6e30*/  @P6 LEA R34, P1, R5, c[0x0][0x1c8], 0x1 ;  /* 0x0000720005226a11 */ /* 0x004fe200078208ff */
        /* <DEDUP_REMOVED lines=10> */
[----:B------:R-:W-:Y:S02]  /*6ee0*/  FMUL.FTZ R50, R50, c[0x0][0x320] ;  /* 0x0000c80032327a20 */ /* 0x000fe40000410000 */
[----:B------:R-:W-:Y:S01]  /*6ef0*/  FMUL.FTZ R51, R51, c[0x0][0x320] ;  /* 0x0000c80033337a20 */ /* 0x000fe20000410000 */
[----:B-1----:R-:W-:Y:S02]  /*6f00*/  @P6 LEA.HI.X R35, R5, c[0x0][0x1cc], R6, 0x1, P1 ;  /* 0x0000730005236a11 */ /* 0x002fe400008f0c06 */
[----:B------:R-:W-:Y:S02]  /*6f10*/  @P6 IADD3 R6, P1, R234, 0x40, RZ ;  /* 0x00000040ea066810 */ /* 0x000fe40007f3e0ff */
[C---:B------:R-:W-:Y:S02]  /*6f20*/  @P6 IADD3 R5, P0, R4.reuse, R8, RZ ;  /* 0x0000000804056210 */ /* 0x040fe40007f1e0ff */
[----:B------:R-:W-:Y:S01]  /*6f30*/  MUFU.TANH R190, R25 ;  /* 0x0000001900be7308 */ /* 0x000fe20000002400 */
[----:B------:R-:W-:Y:S01]  /*6f40*/  @P6 IMAD.X R13, RZ, RZ, R224, P1 ;  /* 0x000000ffff0d6224 */ /* 0x000fe200008e06e0 */
[----:B------:R-:W-:Y:S02]  /*6f50*/  @P6 IADD3 R4, P1, R4, R6, RZ ;  /* 0x0000000604046210 */ /* 0x000fe40007f3e0ff */
[CC--:B------:R-:W-:Y:S02]  /*6f60*/  @P6 IADD3.X R0, R2.reuse, R7.reuse, RZ, P0, !PT ;  /* 0x0000000702006210 */ /* 0x0c0fe400007fe4ff */
[----:B------:R-:W-:Y:S01]  /*6f70*/  @P6 LEA R30, P0, R5, c[0x0][0x1c8], 0x1 ;  /* 0x00007200051e6a11 */ /* 0x000fe200078008ff */
[----:B------:R-:W-:Y:S03]  /*6f80*/  @P6 IMAD.X R2, R2, 0x1, R13, P1 ;  /* 0x0000000102026824 */ /* 0x000fe600008e060d */
[----:B------:R1:W-:Y:S01]  /*6f90*/  MUFU.TANH R102, R33 ;  /* 0x0000002100667308 */ /* 0x0003e20000002400 */
[C---:B--2---:R-:W-:Y:S09]  /*6fa0*/  @P6 LEA R32, P1, R4.reuse, c[0x0][0x1c8], 0x1 ;  /* 0x0000720004206a11 */ /* 0x044ff200078208ff */
[----:B------:R-:W-:Y:S10]  /*6fb0*/  MUFU.TANH R189, R24 ;  /* 0x0000001800bd7308 */ /* 0x000ff40000002400 */
[----:B------:R2:W-:Y:S01]  /*6fc0*/  MUFU.TANH R196, R31 ;  /* 0x0000001f00c47308 */ /* 0x0005e20000002400 */
[----:B-1----:R-:W-:Y:S02]  /*6fd0*/  @P6 LEA.HI.X R33, R4, c[0x0][0x1cc], R2, 0x1, P1 ;  /* 0x0000730004216a11 */ /* 0x002fe400008f0c02 */
[----:B------:R-:W-:Y:S07]  /*6fe0*/  @P6 IADD3 R19, P1, R3, R8, RZ ;  /* 0x0000000803136210 */ /* 0x000fee0007f3e0ff */
[----:B------:R-:W-:Y:S01]  /*6ff0*/  MUFU.TANH R186, R22 ;  /* 0x0000001600ba7308 */ /* 0x000fe20000002400 */
[----:B------:R-:W-:Y:S09]  /*7000*/  @P6 IADD3.X R37, R9, R7, RZ, P1, !PT ;  /* 0x0000000709256210 */ /* 0x000ff20000ffe4ff */
[----:B------:R1:W-:Y:S01]  /*7010*/  MUFU.TANH R191, R28 ;  /* 0x0000001c00bf7308 */ /* 0x0003e20000002400 */
[----:B--2---:R-:W-:Y:S02]  /*7020*/  @P6 LEA.HI.X R31, R5, c[0x0][0x1cc], R0, 0x1, P0 ;  /* 0x00007300051f6a11 */ /* 0x004fe400000f0c00 */
[----:B------:R-:W-:Y:S02]  /*7030*/  @P6 IADD3 R23, P0, R3, R6, RZ ;  /* 0x0000000603176210 */ /* 0x000fe40007f1e0ff */
[----:B------:R-:W2:Y:S01]  /*7040*/  LDSM.16.M88.4 R4, [R210] ;  /* 0x00000000d204783b */ /* 0x000ea20000000200 */
[----:B------:R-:W-:Y:S04]  /*7050*/  DEPBAR.LE SB0, 0x0 ;  /* 0x000080000000791a */ /* 0x000fe80000000000 */
[----:B------:R-:W-:Y:S01]  /*7060*/  MUFU.TANH R193, R26 ;  /* 0x0000001a00c17308 */ /* 0x000fe20000002400 */
[----:B------:R-:W-:Y:S02]  /*7070*/  @P6 IADD3.X R36, R9, R13, RZ, P0, !PT ;  /* 0x0000000d09246210 */ /* 0x000fe400007fe4ff */
[----:B------:R-:W-:Y:S07]  /*7080*/  BAR.SYNC.DEFER_BLOCKING 0x0 ;  /* 0x0000000000007b1d */ /* 0x000fee0000010000 */
[----:B------:R1:W-:Y:S10]  /*7090*/  MUFU.TANH R192, R29 ;  /* 0x0000001d00c07308 */ /* 0x0003f40000002400 */
[----:B------:R-:W1:Y:S10]  /*70a0*/  MUFU.TANH R104, R21 ;  /* 0x0000001500687308 */ /* 0x000e740000002400 */
[----:B------:R-:W-:Y:S01]  /*70b0*/  MUFU.TANH R225, R40 ;  /* 0x0000002800e17308 */ /* 0x000fe20000002400 */
[-C--:B--2---:R-:W-:Y:S09]  /*70c0*/  HMMA.16816.F32.BF16 R52, R176, R4.reuse, R52 ;  /* 0x00000004b034723c */ /* 0x084ff20000041834 */
[----:B------:R-:W-:Y:S01]  /*70d0*/  MUFU.TANH R222, R38 ;  /* 0x0000002600de7308 */ /* 0x000fe20000002400 */
[C---:B------:R-:W-:Y:S09]  /*70e0*/  HMMA.16816.F32.BF16 R56, R180.reuse, R4, R56 ;  /* 0x00000004b438723c */ /* 0x040ff20000041838 */
[----:B------:R-:W-:Y:S01]  /*70f0*/  MUFU.TANH R38, R41 ;  /* 0x0000002900267308 */ /* 0x000fe20000002400 */
[-C--:B------:R-:W-:Y:S07]  /*7100*/  HMMA.16816.F32.BF16 R60, R180, R6.reuse, R60 ;  /* 0x00000006b43c723c */ /* 0x080fee000004183c */
[----:B------:R-:W-:Y:S01]  /*7110*/  IMAD.MOV.U32 R183, RZ, RZ, R232 ;  /* 0x000000ffffb77224 */ /* 0x000fe200078e00e8 */
[----:B------:R-:W-:Y:S01]  /*7120*/  HMMA.16816.F32.BF16 R64, R176, R6, R64 ;  /* 0x00000006b040723c */ /* 0x000fe20000041840 */
[----:B------:R2:W2:Y:S03]  /*7130*/  MUFU.TANH R194, R27 ;  /* 0x0000001b00c27308 */ /* 0x0004a60000002400 */
[----:B----4-:R-:W-:Y:S01]  /*7140*/  IADD3 R0, R12, c[0x0][0x1d0], -R18 ;  /* 0x000074000c007a10 */ /* 0x010fe20007ffe812 */
[----:B------:R-:W-:Y:S01]  /*7150*/  FMUL.FTZ R52, R52, c[0x0][0x320] ;  /* 0x0000c80034347a20 */ /* 0x000fe20000410000 */
[----:B------:R-:W-:Y:S01]  /*7160*/  @P6 IADD3 R12, P1, R3, R234, RZ ;  /* 0x000000ea030c6210 */ /* 0x000fe20007f3e0ff */
[----:B------:R-:W-:Y:S01]  /*7170*/  FMUL.FTZ R53, R53, c[0x0][0x320] ;  /* 0x0000c80035357a20 */ /* 0x000fe20000410000 */
[----:B------:R-:W-:Y:S01]  /*7180*/  IADD3 R0, R0, -c[0x0][0x168], RZ ;  /* 0x80005a0000007a10 */ /* 0x000fe20007ffe0ff */
[----:B------:R-:W-:Y:S02]  /*7190*/  FMUL.FTZ R54, R54, c[0x0][0x320] ;  /* 0x0000c80036367a20 */ /* 0x000fe40000410000 */
[----:B------:R-:W-:Y:S01]  /*71a0*/  MUFU.TANH R246, R45 ;  /* 0x0000002d00f67308 */ /* 0x000fe20000002400 */
[C---:B------:R-:W-:Y:S01]  /*71b0*/  IADD3 R3, R0.reuse, R16, RZ ;  /* 0x0000001000037210 */ /* 0x040fe20007ffe0ff */
[----:B------:R-:W-:Y:S02]  /*71c0*/  IMAD.IADD R8, R0, 0x1, R14 ;  /* 0x0000000100087824 */ /* 0x000fe400078e020e */
[----:B------:R-:W-:Y:S01]  /*71d0*/  @P6 IMAD.X R14, R9, 0x1, R224, P1 ;  /* 0x00000001090e6824 */ /* 0x000fe200008e06e0 */
[----:B-1----:R-:W-:Y:S01]  /*71e0*/  @P6 LEA R28, P1, R12, c[0x0][0x1c8], 0x1 ;  /* 0x000072000c1c6a11 */ /* 0x002fe200078208ff */
[----:B------:R-:W-:Y:S01]  /*71f0*/  IMAD.IADD R2, R0, 0x1, R17 ;  /* 0x0000000100027824 */ /* 0x000fe200078e0211 */
[----:B------:R-:W-:Y:S01]  /*7200*/  ISETP.GT.AND P0, PT, R8, RZ, PT ;  /* 0x000000ff0800720c */ /* 0x000fe20003f04270 */
[----:B------:R-:W-:Y:S01]  /*7210*/  FMUL.FTZ R59, R59, c[0x0][0x320] ;  /* 0x0000c8003b3b7a20 */ /* 0x000fe20000410000 */
[----:B------:R-:W-:Y:S01]  /*7220*/  @P6 LEA.HI.X R29, R12, c[0x0][0x1cc], R14, 0x1, P1 ;  /* 0x000073000c1d6a11 */ /* 0x000fe200008f0c0e */
[----:B------:R1:W-:Y:S01]  /*7230*/  MUFU.TANH R224, R44 ;  /* 0x0000002c00e07308 */ /* 0x0003e20000002400 */
[----:B------:R-:W-:Y:S01]  /*7240*/  FSEL R12, R228, -INF , P0 ;  /* 0xff800000e40c7808 */ /* 0x000fe20000000000 */
[----:B------:R-:W-:Y:S01]  /*7250*/  FMUL.FTZ R63, R63, c[0x0][0x320] ;  /* 0x0000c8003f3f7a20 */ /* 0x000fe20000410000 */
[----:B------:R-:W-:Y:S01]  /*7260*/  ISETP.GT.AND P1, PT, R8, 0x1, PT ;  /* 0x000000010800780c */ /* 0x000fe20003f24270 */
[----:B--2---:R-:W-:Y:S01]  /*7270*/  FMUL.FTZ R27, R55, c[0x0][0x320] ;  /* 0x0000c800371b7a20 */ /* 0x004fe20000410000 */
[----:B------:R-:W-:Y:S01]  /*7280*/  ISETP.GT.AND P0, PT, R3, RZ, PT ;  /* 0x000000ff0300720c */ /* 0x000fe20003f04270 */
[----:B------:R-:W-:Y:S01]  /*7290*/  FMUL.FTZ R4, R64, c[0x0][0x320] ;  /* 0x0000c80040047a20 */ /* 0x000fe20000410000 */
[----:B------:R-:W-:Y:S01]  /*72a0*/  IADD3 R0, R0, R15, RZ ;  /* 0x0000000f00007210 */ /* 0x000fe20007ffe0ff */
[----:B------:R-:W-:Y:S01]  /*72b0*/  FMUL.FTZ R5, R65, c[0x0][0x320] ;  /* 0x0000c80041057a20 */ /* 0x000fe20000410000 */
[----:B------:R-:W-:Y:S01]  /*72c0*/  FSEL R13, R227, -INF , P1 ;  /* 0xff800000e30d7808 */ /* 0x000fe20000800000 */
[----:B------:R-:W2:Y:S01]  /*72d0*/  MUFU.TANH R39, R39 ;  /* 0x0000002700277308 */ /* 0x000ea20000002400 */
[----:B------:R-:W-:Y:S01]  /*72e0*/  ISETP.GT.AND P1, PT, R3, 0x1, PT ;  /* 0x000000010300780c */ /* 0x000fe20003f24270 */
[----:B------:R-:W-:Y:S01]  /*72f0*/  FMUL.FTZ R61, R61, c[0x0][0x320] ;  /* 0x0000c8003d3d7a20 */ /* 0x000fe20000410000 */
[----:B---3--:R-:W-:Y:S01]  /*7300*/  FSEL R15, R231, -INF , P0 ;  /* 0xff800000e70f7808 */ /* 0x008fe20000000000 */
[----:B------:R-:W-:Y:S01]  /*7310*/  FMUL.FTZ R56, R56, c[0x0][0x320] ;  /* 0x0000c80038387a20 */ /* 0x000fe20000410000 */
[----:B------:R-:W-:Y:S01]  /*7320*/  ISETP.GT.AND P0, PT, R2, RZ, PT ;  /* 0x000000ff0200720c */ /* 0x000fe20003f04270 */
[----:B------:R-:W-:Y:S01]  /*7330*/  FMUL.FTZ R57, R57, c[0x0][0x320] ;  /* 0x0000c80039397a20 */ /* 0x000fe20000410000 */
[----:B------:R-:W-:Y:S01]  /*7340*/  FSEL R16, R230, -INF , P1 ;  /* 0xff800000e6107808 */ /* 0x000fe20000800000 */
[----:B------:R-:W-:Y:S01]  /*7350*/  FMUL.FTZ R60, R60, c[0x0][0x320] ;  /* 0x0000c8003c3c7a20 */ /* 0x000fe20000410000 */
[----:B------:R-:W-:Y:S01]  /*7360*/  FSEL R17, R229, -INF , P0 ;  /* 0xff800000e5117808 */ /* 0x000fe20000000000 */
[----:B------:R-:W-:Y:S01]  /*7370*/  MUFU.TANH R61, R61 ;  /* 0x0000003d003d7308 */ /* 0x000fe20000002400 */
[----:B------:R-:W-:Y:S01]  /*7380*/  ISETP.GT.AND P0, PT, R0, RZ, PT ;  /* 0x000000ff0000720c */ /* 0x000fe20003f04270 */
[----:B------:R-:W-:Y:S01]  /*7390*/  FMUL.FTZ R58, R58, c[0x0][0x320] ;  /* 0x0000c8003a3a7a20 */ /* 0x000fe20000410000 */
[----:B------:R-:W-:Y:S01]  /*73a0*/  ISETP.GT.AND P1, PT, R2, 0x1, PT ;  /* 0x000000010200780c */ /* 0x000fe20003f24270 */
[----:B------:R-:W-:Y:S01]  /*73b0*/  FMUL.FTZ R62, R62, c[0x0][0x320] ;  /* 0x0000c8003e3e7a20 */ /* 0x000fe20000410000 */
[----:B------:R-:W-:Y:S02]  /*73c0*/  FSEL R25, R223, -INF , P0 ;  /* 0xff800000df197808 */ /* 0x000fe40000000000 */
[----:B------:R-:W-:Y:S02]  /*73d0*/  FSEL R18, R226, -INF , P1 ;  /* 0xff800000e2127808 */ /* 0x000fe40000800000 */
[----:B------:R-:W-:Y:S01]  /*73e0*/  ISETP.GT.AND P0, PT, R2, 0x8, PT ;  /* 0x000000080200780c */ /* 0x000fe20003f04270 */
[----:B------:R-:W3:Y:S01]  /*73f0*/  MUFU.TANH R42, R42 ;  /* 0x0000002a002a7308 */ /* 0x000ee20000002400 */
[----:B------:R-:W-:Y:S02]  /*7400*/  ISETP.GT.AND P1, PT, R0, 0x1, PT ;  /* 0x000000010000780c */ /* 0x000fe40003f24270 */
[----:B-----5:R-:W-:Y:S02]  /*7410*/  FSEL R20, R110, -INF , P0 ;  /* 0xff8000006e147808 */ /* 0x020fe40000000000 */
[----:B------:R-:W-:Y:S02]  /*7420*/  ISETP.GT.AND P0, PT, R0, 0x8, PT ;  /* 0x000000080000780c */ /* 0x000fe40003f04270 */
[----:B------:R-:W-:Y:S02]  /*7430*/  FSEL R24, R203, -INF , P1 ;  /* 0xff800000cb187808 */ /* 0x000fe40000800000 */
[----:B------:R-:W-:Y:S01]  /*7440*/  ISETP.GT.AND P1, PT, R2, 0x9, PT ;  /* 0x000000090200780c */ /* 0x000fe20003f24270 */
[----:B------:R-:W-:Y:S01]  /*7450*/  MUFU.TANH R43, R43 ;  /* 0x0000002b002b7308 */ /* 0x000fe20000002400 */
[----:B------:R-:W-:Y:S02]  /*7460*/  FSEL R26, R108, -INF , P0 ;  /* 0xff8000006c1a7808 */ /* 0x000fe40000000000 */
[----:B------:R-:W-:Y:S02]  /*7470*/  FSEL R22, R109, -INF , P1 ;  /* 0xff8000006d167808 */ /* 0x000fe40000800000 */
[----:B------:R-:W-:Y:S02]  /*7480*/  ISETP.GT.AND P1, PT, R0, 0x9, PT ;  /* 0x000000090000780c */ /* 0x000fe40003f24270 */
[C---:B------:R-:W-:Y:S02]  /*7490*/  ISETP.GT.AND P0, PT, R8.reuse, 0x8, PT ;  /* 0x000000080800780c */ /* 0x040fe40003f04270 */
[----:B------:R-:W-:Y:S01]  /*74a0*/  FSEL R21, R201, -INF , P1 ;  /* 0xff800000c9157808 */ /* 0x000fe20000800000 */
[----:B------:R-:W-:Y:S01]  /*74b0*/  MUFU.TANH R108, R63 ;  /* 0x0000003f006c7308 */ /* 0x000fe20000002400 */
[----:B------:R-:W-:Y:S02]  /*74c0*/  FSEL R9, R199, -INF , P0 ;  /* 0xff800000c7097808 */ /* 0x000fe40000000000 */
[----:B------:R-:W-:Y:S02]  /*74d0*/  ISETP.GT.AND P1, PT, R8, 0x9, PT ;  /* 0x000000090800780c */ /* 0x000fe40003f24270 */
[C---:B------:R-:W-:Y:S02]  /*74e0*/  ISETP.GT.AND P0, PT, R3.reuse, 0x8, PT ;  /* 0x000000080300780c */ /* 0x040fe40003f04270 */
[----:B------:R-:W-:Y:S02]  /*74f0*/  FSEL R10, R198, -INF , P1 ;  /* 0xff800000c60a7808 */ /* 0x000fe40000800000 */
[----:B------:R-:W-:Y:S01]  /*7500*/  FSEL R11, R184, -INF , P0 ;  /* 0xff800000b80b7808 */ /* 0x000fe20000000000 */
[----:B------:R-:W4:Y:S01]  /*7510*/  MUFU.TANH R48, R48 ;  /* 0x0000003000307308 */ /* 0x000f220000002400 */
[----:B------:R-:W-:Y:S02]  /*7520*/  ISETP.GT.AND P1, PT, R3, 0x9, PT ;  /* 0x000000090300780c */ /* 0x000fe40003f24270 */
[C---:B------:R-:W-:Y:S02]  /*7530*/  ISETP.GT.AND P0, PT, R8.reuse, 0x10, PT ;  /* 0x000000100800780c */ /* 0x040fe40003f04270 */
[----:B------:R-:W-:Y:S02]  /*7540*/  FSEL R14, R111, -INF , P1 ;  /* 0xff8000006f0e7808 */ /* 0x000fe40000800000 */
[----:B------:R-:W-:Y:S02]  /*7550*/  FSEL R40, R105, -INF , P0 ;  /* 0xff80000069287808 */ /* 0x000fe40000000000 */
[----:B------:R-:W-:Y:S01]  /*7560*/  ISETP.GT.AND P1, PT, R8, 0x11, PT ;  /* 0x000000110800780c */ /* 0x000fe20003f24270 */
[----:B------:R-:W5:Y:S01]  /*7570*/  MUFU.TANH R49, R49 ;  /* 0x0000003100317308 */ /* 0x000f620000002400 */
[C---:B------:R-:W-:Y:S02]  /*7580*/  ISETP.GT.AND P0, PT, R3.reuse, 0x10, PT ;  /* 0x000000100300780c */ /* 0x040fe40003f04270 */
[----:B------:R-:W-:Y:S02]  /*7590*/  FSEL R41, R104, -INF , P1 ;  /* 0xff80000068297808 */ /* 0x000fe40000800000 */
[----:B------:R-:W-:Y:S02]  /*75a0*/  FSEL R186, R186, -INF , P0 ;  /* 0xff800000baba7808 */ /* 0x000fe40000000000 */
[----:B------:R-:W-:Y:S02]  /*75b0*/  ISETP.GT.AND P0, PT, R2, 0x10, PT ;  /* 0x000000100200780c */ /* 0x000fe40003f04270 */
[----:B------:R-:W-:Y:S01]  /*75c0*/  ISETP.GT.AND P1, PT, R3, 0x11, PT ;  /* 0x000000110300780c */ /* 0x000fe20003f24270 */
[----:B------:R-:W1:Y:S01]  /*75d0*/  MUFU.TANH R7, R52 ;  /* 0x0000003400077308 */ /* 0x000e620000002400 */
[----:B------:R-:W-:Y:S02]  /*75e0*/  FSEL R189, R189, -INF , P0 ;  /* 0xff800000bdbd7808 */ /* 0x000fe40000000000 */
[----:B------:R-:W-:Y:S02]  /*75f0*/  FSEL R188, R188, -INF , P1 ;  /* 0xff800000bcbc7808 */ /* 0x000fe40000800000 */
[----:B------:R-:W-:Y:S02]  /*7600*/  ISETP.GT.AND P0, PT, R0, 0x10, PT ;  /* 0x000000100000780c */ /* 0x000fe40003f04270 */
[----:B------:R-:W-:Y:S02]  /*7610*/  ISETP.GT.AND P1, PT, R2, 0x11, PT ;  /* 0x000000110200780c */ /* 0x000fe40003f24270 */
[----:B------:R-:W-:Y:S01]  /*7620*/  FSEL R193, R193, -INF , P0 ;  /* 0xff800000c1c17808 */ /* 0x000fe20000000000 */
[----:B------:R-:W1:Y:S01]  /*7630*/  MUFU.TANH R6, R53 ;  /* 0x0000003500067308 */ /* 0x000e620000002400 */
[----:B------:R-:W-:Y:S02]  /*7640*/  FSEL R190, R190, -INF , P1 ;  /* 0xff800000bebe7808 */ /* 0x000fe40000800000 */
[----:B------:R-:W-:Y:S02]  /*7650*/  ISETP.GT.AND P1, PT, R0, 0x11, PT ;  /* 0x000000110000780c */ /* 0x000fe40003f24270 */
[----:B------:R-:W-:Y:S02]  /*7660*/  FMNMX.FTZ R105, R12, R100, !PT ;  /* 0x000000640c697209 */ /* 0x000fe40007810000 */
[----:B------:R-:W-:Y:S02]  /*7670*/  ISETP.GT.AND P0, PT, R2, 0x18, PT ;  /* 0x000000180200780c */ /* 0x000fe40003f04270 */
[----:B------:R-:W-:Y:S01]  /*7680*/  FSEL R194, R194, -INF , P1 ;  /* 0xff800000c2c27808 */ /* 0x000fe20000800000 */
[----:B------:R-:W2:Y:S01]  /*7690*/  MUFU.TANH R4, R4 ;  /* 0x0000000400047308 */ /* 0x000ea20000002400 */
[----:B------:R-:W-:Y:S02]  /*76a0*/  FSEL R191, R191, -INF , P0 ;  /* 0xff800000bfbf7808 */ /* 0x000fe40000000000 */
[----:B------:R-:W-:Y:S02]  /*76b0*/  ISETP.GT.AND P1, PT, R2, 0x19, PT ;  /* 0x000000190200780c */ /* 0x000fe40003f24270 */
[----:B------:R-:W-:Y:S02]  /*76c0*/  ISETP.GT.AND P0, PT, R0, 0x18, PT ;  /* 0x000000180000780c */ /* 0x000fe40003f04270 */
[----:B------:R-:W-:Y:S02]  /*76d0*/  FMNMX.FTZ R105, R13, R105, !PT ;  /* 0x000000690d697209 */ /* 0x000fe40007810000 */
[----:B------:R-:W-:Y:S01]  /*76e0*/  FSEL R192, R192, -INF , P1 ;  /* 0xff800000c0c07808 */ /* 0x000fe20000800000 */
[----:B------:R-:W2:Y:S01]  /*76f0*/  MUFU.TANH R5, R5 ;  /* 0x0000000500057308 */ /* 0x000ea20000002400 */
[----:B------:R-:W-:Y:S02]  /*7700*/  FMNMX.FTZ R105, R9, R105, !PT ;  /* 0x0000006909697209 */ /* 0x000fe40007810000 */
[----:B------:R-:W-:Y:S02]  /*7710*/  ISETP.GT.AND P1, PT, R0, 0x19, PT ;  /* 0x000000190000780c */ /* 0x000fe40003f24270 */
[----:B------:R-:W-:Y:S02]  /*7720*/  FSEL R195, R195, -INF , P0 ;  /* 0xff800000c3c37808 */ /* 0x000fe40000000000 */
[----:B------:R-:W-:Y:S02]  /*7730*/  ISETP.GT.AND P0, PT, R8, 0x18, PT ;  /* 0x000000180800780c */ /* 0x000fe40003f04270 */
[----:B------:R-:W-:Y:S01]  /*7740*/  FMNMX.FTZ R105, R10, R105, !PT ;  /* 0x000000690a697209 */ /* 0x000fe20007810000 */
[----:B------:R-:W2:Y:S01]  /*7750*/  MUFU.TANH R46, R46 ;  /* 0x0000002e002e7308 */ /* 0x000ea20000002400 */
[----:B-1----:R-:W-:Y:S02]  /*7760*/  FSEL R44, R103, -INF , P0 ;  /* 0xff800000672c7808 */ /* 0x002fe40000000000 */
[----:B------:R-:W-:Y:S02]  /*7770*/  ISETP.GT.AND P0, PT, R3, 0x18, PT ;  /* 0x000000180300780c */ /* 0x000fe40003f04270 */
[----:B------:R-:W-:Y:S02]  /*7780*/  FSEL R196, R196, -INF , P1 ;  /* 0xff800000c4c47808 */ /* 0x000fe40000800000 */
[----:B------:R-:W-:Y:S02]  /*7790*/  ISETP.GT.AND P1, PT, R8, 0x19, PT ;  /* 0x000000190800780c */ /* 0x000fe40003f24270 */
[----:B------:R-:W-:Y:S01]  /*77a0*/  FSEL R185, R185, -INF , P0 ;  /* 0xff800000b9b97808 */ /* 0x000fe20000000000 */
[----:B------:R-:W1:Y:S01]  /*77b0*/  MUFU.TANH R50, R50 ;  /* 0x0000003200327308 */ /* 0x000e620000002400 */
[----:B------:R-:W-:Y:S02]  /*77c0*/  FSEL R45, R102, -INF , P1 ;  /* 0xff800000662d7808 */ /* 0x000fe40000800000 */
[----:B------:R-:W-:Y:S02]  /*77d0*/  ISETP.GT.AND P1, PT, R3, 0x19, PT ;  /* 0x000000190300780c */ /* 0x000fe40003f24270 */
[----:B------:R-:W-:Y:S02]  /*77e0*/  FMNMX.FTZ R105, R40, R105, !PT ;  /* 0x0000006928697209 */ /* 0x000fe40007810000 */
[C---:B------:R-:W-:Y:S02]  /*77f0*/  ISETP.GT.AND P0, PT, R8.reuse, 0x20, PT ;  /* 0x000000200800780c */ /* 0x040fe40003f04270 */
[----:B------:R-:W-:Y:S01]  /*7800*/  FSEL R187, R187, -INF , P1 ;  /* 0xff800000bbbb7808 */ /* 0x000fe20000800000 */
[----:B------:R-:W1:Y:S01]  /*7810*/  MUFU.TANH R51, R51 ;  /* 0x0000003300337308 */ /* 0x000e620000002400 */
[----:B------:R-:W-:Y:S02]  /*7820*/  ISETP.GT.AND P1, PT, R8, 0x21, PT ;  /* 0x000000210800780c */ /* 0x000fe40003f24270 */
[----:B------:R-:W-:Y:S02]  /*7830*/  FSEL R197, R197, -INF , P0 ;  /* 0xff800000c5c57808 */ /* 0x000fe40000000000 */
        /* <DEDUP_REMOVED lines=8> */
[----:B--2---:R-:W-:Y:S01]  /*78c0*/  FSEL R223, R39, -INF , P1 ;  /* 0xff80000027df7808 */ /* 0x004fe20000800000 */
[----:B------:R-:W2:Y:S01]  /*78d0*/  MUFU.TANH R27, R27 ;  /* 0x0000001b001b7308 */ /* 0x000ea20000002400 */
[----:B------:R-:W-:Y:S02]  /*78e0*/  ISETP.GT.AND P1, PT, R2, 0x21, PT ;  /* 0x000000210200780c */ /* 0x000fe40003f24270 */
[----:B------:R-:W-:Y:S02]  /*78f0*/  FSEL R225, R225, -INF , P0 ;  /* 0xff800000e1e17808 */ /* 0x000fe40000000000 */
[----:B------:R-:W-:Y:S02]  /*7900*/  FMNMX.FTZ R105, R45, R105, !PT ;  /* 0x000000692d697209 */ /* 0x000fe40007810000 */
[----:B------:R-:W-:Y:S02]  /*7910*/  ISETP.GT.AND P0, PT, R0, 0x20, PT ;  /* 0x000000200000780c */ /* 0x000fe40003f04270 */
[----:B------:R-:W-:Y:S01]  /*7920*/  FSEL R232, R38, -INF , P1 ;  /* 0xff80000026e87808 */ /* 0x000fe20000800000 */
[----:B------:R-:W-:Y:S01]  /*7930*/  MUFU.TANH R56, R56 ;  /* 0x0000003800387308 */ /* 0x000fe20000002400 */
[----:B------:R-:W-:Y:S02]  /*7940*/  ISETP.GT.AND P1, PT, R0, 0x21, PT ;  /* 0x000000210000780c */ /* 0x000fe40003f24270 */
[----:B---3--:R-:W-:Y:S02]  /*7950*/  FSEL R239, R42, -INF , P0 ;  /* 0xff8000002aef7808 */ /* 0x008fe40000000000 */
[----:B------:R-:W-:Y:S02]  /*7960*/  ISETP.GT.AND P0, PT, R8, 0x28, PT ;  /* 0x000000280800780c */ /* 0x000fe40003f04270 */
[----:B------:R-:W-:Y:S02]  /*7970*/  FMNMX.FTZ R105, R197, R105, !PT ;  /* 0x00000069c5697209 */ /* 0x000fe40007810000 */
[----:B----4-:R-:W-:Y:S01]  /*7980*/  FSEL R198, R48, -INF , P0 ;  /* 0xff80000030c67808 */ /* 0x010fe20000000000 */
[----:B------:R-:W-:Y:S01]  /*7990*/  MUFU.TANH R57, R57 ;  /* 0x0000003900397308 */ /* 0x000fe20000002400 */
[----:B------:R-:W-:Y:S02]  /*79a0*/  FSEL R250, R43, -INF , P1 ;  /* 0xff8000002bfa7808 */ /* 0x000fe40000800000 */
[----:B------:R-:W-:Y:S02]  /*79b0*/  FMNMX.FTZ R105, R200, R105, !PT ;  /* 0x00000069c8697209 */ /* 0x000fe40007810000 */
[----:B------:R-:W-:Y:S02]  /*79c0*/  ISETP.GT.AND P1, PT, R8, 0x29, PT ;  /* 0x000000290800780c */ /* 0x000fe40003f24270 */
[----:B------:R-:W-:Y:S02]  /*79d0*/  FMNMX.FTZ R105, R198, R105, !PT ;  /* 0x00000069c6697209 */ /* 0x000fe40007810000 */
[----:B-----5:R-:W-:Y:S01]  /*79e0*/  FSEL R201, R49, -INF , P1 ;  /* 0xff80000031c97808 */ /* 0x020fe20000800000 */
[----:B------:R-:W-:Y:S01]  /*79f0*/  MUFU.TANH R60, R60 ;  /* 0x0000003c003c7308 */ /* 0x000fe20000002400 */
[C---:B------:R-:W-:Y:S02]  /*7a00*/  ISETP.GT.AND P0, PT, R8.reuse, 0x30, PT ;  /* 0x000000300800780c */ /* 0x040fe40003f04270 */
[----:B------:R-:W-:Y:S02]  /*7a10*/  ISETP.GT.AND P1, PT, R8, 0x31, PT ;  /* 0x000000310800780c */ /* 0x000fe40003f24270 */
[----:B------:R-:W-:Y:S01]  /*7a20*/  FSEL R251, R7, -INF , P0 ;  /* 0xff80000007fb7808 */ /* 0x000fe20000000000 */
[----:B------:R-:W-:Y:S01]  /*7a30*/  FMUL.FTZ R7, R66, c[0x0][0x320] ;  /* 0x0000c80042077a20 */ /* 0x000fe20000410000 */
[----:B------:R-:W-:Y:S02]  /*7a40*/  FMNMX.FTZ R105, R201, R105, !PT ;  /* 0x00000069c9697209 */ /* 0x000fe40007810000 */
[----:B------:R-:W-:Y:S01]  /*7a50*/  FSEL R227, R6, -INF , P1 ;  /* 0xff80000006e37808 */ /* 0x000fe20000800000 */
[----:B------:R-:W-:Y:S01]  /*7a60*/  MUFU.TANH R47, R47 ;  /* 0x0000002f002f7308 */ /* 0x000fe20000002400 */
[C---:B------:R-:W-:Y:S02]  /*7a70*/  ISETP.GT.AND P0, PT, R8.reuse, 0x38, PT ;  /* 0x000000380800780c */ /* 0x040fe40003f04270 */
[----:B------:R-:W-:Y:S02]  /*7a80*/  FMNMX.FTZ R105, R251, R105, !PT ;  /* 0x00000069fb697209 */ /* 0x000fe40007810000 */
[----:B------:R-:W-:Y:S01]  /*7a90*/  ISETP.GT.AND P1, PT, R8, 0x39, PT ;  /* 0x000000390800780c */ /* 0x000fe20003f24270 */
[----:B------:R-:W-:Y:S01]  /*7aa0*/  FMUL.FTZ R8, R67, c[0x0][0x320] ;  /* 0x0000c80043087a20 */ /* 0x000fe20000410000 */
[----:B------:R-:W-:Y:S02]  /*7ab0*/  FSEL R231, R4, -INF , P0 ;  /* 0xff80000004e77808 */ /* 0x000fe40000000000 */
[----:B------:R-:W-:Y:S01]  /*7ac0*/  FMNMX.FTZ R105, R227, R105, !PT ;  /* 0x00000069e3697209 */ /* 0x000fe20007810000 */
[----:B------:R-:W3:Y:S01]  /*7ad0*/  MUFU.TANH R7, R7 ;  /* 0x0000000700077308 */ /* 0x000ee20000002400 */
[----:B------:R-:W-:Y:S02]  /*7ae0*/  FSEL R230, R5, -INF , P1 ;  /* 0xff80000005e67808 */ /* 0x000fe40000800000 */
[----:B------:R-:W-:Y:S02]  /*7af0*/  FMNMX.FTZ R105, R231, R105, !PT ;  /* 0x00000069e7697209 */ /* 0x000fe40007810000 */
[----:B------:R-:W-:Y:S02]  /*7b00*/  FMNMX.FTZ R4, R15, R101, !PT ;  /* 0x000000650f047209 */ /* 0x000fe40007810000 */
[----:B------:R-:W-:Y:S02]  /*7b10*/  FMNMX.FTZ R105, R230, R105, !PT ;  /* 0x00000069e6697209 */ /* 0x000fe40007810000 */
[----:B------:R-:W-:Y:S01]  /*7b20*/  FMNMX.FTZ R4, R16, R4, !PT ;  /* 0x0000000410047209 */ /* 0x000fe20007810000 */
[----:B------:R-:W4:Y:S01]  /*7b30*/  MUFU.TANH R8, R8 ;  /* 0x0000000800087308 */ /* 0x000f220000002400 */
[----:B------:R-:W-:Y:S01]  /*7b40*/  FMNMX.FTZ R5, R17, R106, !PT ;  /* 0x0000006a11057209 */ /* 0x000fe20007810000 */
[----:B------:R-:W5:Y:S01]  /*7b50*/  SHFL.BFLY PT, R6, R105, 0x2, 0x1f ;  /* 0x0c401f0069067f89 */ /* 0x000f6200000e0000 */
[----:B------:R-:W-:Y:S02]  /*7b60*/  FMNMX.FTZ R4, R11, R4, !PT ;  /* 0x000000040b047209 */ /* 0x000fe40007810000 */
[----:B------:R-:W-:Y:S02]  /*7b70*/  ISETP.GT.AND P0, PT, R2, 0x28, PT ;  /* 0x000000280200780c */ /* 0x000fe40003f04270 */
[----:B------:R-:W-:Y:S02]  /*7b80*/  FMNMX.FTZ R4, R14, R4, !PT ;  /* 0x000000040e047209 */ /* 0x000fe40007810000 */
[----:B------:R-:W-:Y:S01]  /*7b90*/  ISETP.GT.AND P1, PT, R2, 0x29, PT ;  /* 0x000000290200780c */ /* 0x000fe20003f24270 */
[----:B------:R-:W2:Y:S01]  /*7ba0*/  MUFU.TANH R58, R58 ;  /* 0x0000003a003a7308 */ /* 0x000ea20000002400 */
[----:B------:R-:W-:Y:S02]  /*7bb0*/  FMNMX.FTZ R4, R186, R4, !PT ;  /* 0x00000004ba047209 */ /* 0x000fe40007810000 */
[----:B------:R-:W-:Y:S02]  /*7bc0*/  FMNMX.FTZ R5, R18, R5, !PT ;  /* 0x0000000512057209 */ /* 0x000fe40007810000 */
[----:B------:R-:W-:Y:S02]  /*7bd0*/  FSEL R224, R224, -INF , P0 ;  /* 0xff800000e0e07808 */ /* 0x000fe40000000000 */
[----:B------:R-:W-:Y:S02]  /*7be0*/  FMNMX.FTZ R4, R188, R4, !PT ;  /* 0x00000004bc047209 */ /* 0x000fe40007810000 */
[----:B------:R-:W-:Y:S01]  /*7bf0*/  ISETP.GT.AND P0, PT, R0, 0x28, PT ;  /* 0x000000280000780c */ /* 0x000fe20003f04270 */
[----:B------:R-:W-:Y:S01]  /*7c00*/  MUFU.TANH R62, R62 ;  /* 0x0000003e003e7308 */ /* 0x000fe20000002400 */
[----:B------:R-:W-:Y:S02]  /*7c10*/  FSEL R246, R246, -INF , P1 ;  /* 0xff800000f6f67808 */ /* 0x000fe40000800000 */
[----:B------:R-:W-:Y:S02]  /*7c20*/  ISETP.GT.AND P1, PT, R3, 0x28, PT ;  /* 0x000000280300780c */ /* 0x000fe40003f24270 */
[----:B------:R-:W-:Y:S02]  /*7c30*/  FMNMX.FTZ R5, R20, R5, !PT ;  /* 0x0000000514057209 */ /* 0x000fe40007810000 */
[----:B------:R-:W-:Y:S02]  /*7c40*/  FMNMX.FTZ R4, R185, R4, !PT ;  /* 0x00000004b9047209 */ /* 0x000fe40007810000 */
[----:B------:R-:W-:Y:S02]  /*7c50*/  FSEL R240, R46, -INF , P0 ;  /* 0xff8000002ef07808 */ /* 0x000fe40000000000 */
[C---:B------:R-:W-:Y:S02]  /*7c60*/  ISETP.GT.AND P0, PT, R3.reuse, 0x29, PT ;  /* 0x000000290300780c */ /* 0x040fe40003f04270 */
[----:B-1----:R-:W-:Y:S02]  /*7c70*/  FSEL R199, R50, -INF , P1 ;  /* 0xff80000032c77808 */ /* 0x002fe40000800000 */
[----:B------:R-:W-:Y:S02]  /*7c80*/  ISETP.GT.AND P1, PT, R3, 0x30, PT ;  /* 0x000000300300780c */ /* 0x000fe40003f24270 */
[----:B------:R-:W-:Y:S02]  /*7c90*/  FMNMX.FTZ R5, R22, R5, !PT ;  /* 0x0000000516057209 */ /* 0x000fe40007810000 */
[----:B------:R-:W-:Y:S02]  /*7ca0*/  FMNMX.FTZ R4, R187, R4, !PT ;  /* 0x00000004bb047209 */ /* 0x000fe40007810000 */
[----:B------:R-:W-:Y:S02]  /*7cb0*/  FSEL R203, R51, -INF , P0 ;  /* 0xff80000033cb7808 */ /* 0x000fe40000000000 */
[C---:B------:R-:W-:Y:S02]  /*7cc0*/  ISETP.GT.AND P0, PT, R3.reuse, 0x31, PT ;  /* 0x000000310300780c */ /* 0x040fe40003f04270 */
[----:B------:R-:W-:Y:S02]  /*7cd0*/  FSEL R226, R54, -INF , P1 ;  /* 0xff80000036e27808 */ /* 0x000fe40000800000 */
[----:B------:R-:W-:Y:S02]  /*7ce0*/  ISETP.GT.AND P1, PT, R3, 0x38, PT ;  /* 0x000000380300780c */ /* 0x000fe40003f24270 */
[----:B--2---:R-:W-:Y:S02]  /*7cf0*/  FSEL R64, R27, -INF , P0 ;  /* 0xff8000001b407808 */ /* 0x004fe40000000000 */
[----:B------:R-:W-:Y:S02]  /*7d00*/  ISETP.GT.AND P0, PT, R3, 0x39, PT ;  /* 0x000000390300780c */ /* 0x000fe40003f04270 */
[----:B-----5:R-:W-:Y:S02]  /*7d10*/  FMNMX.FTZ R105, R105, R6, !PT ;  /* 0x0000000669697209 */ /* 0x020fe40007810000 */
[----:B------:R-:W-:Y:S02]  /*7d20*/  FMNMX.FTZ R3, R222, R4, !PT ;  /* 0x00000004de037209 */ /* 0x000fe40007810000 */
[----:B------:R-:W-:Y:S02]  /*7d30*/  FMNMX.FTZ R4, R189, R5, !PT ;  /* 0x00000005bd047209 */ /* 0x000fe40007810000 */
[----:B---3--:R-:W-:Y:S02]  /*7d40*/  FSEL R252, R7, -INF , P1 ;  /* 0xff80000007fc7808 */ /* 0x008fe40000800000 */
[----:B------:R-:W-:Y:S01]  /*7d50*/  FMNMX.FTZ R4, R190, R4, !PT ;  /* 0x00000004be047209 */ /* 0x000fe20007810000 */
[----:B------:R-:W1:Y:S01]  /*7d60*/  SHFL.BFLY PT, R7, R105, 0x1, 0x1f ;  /* 0x0c201f0069077f89 */ /* 0x000e6200000e0000 */
[----:B------:R-:W-:Y:S02]  /*7d70*/  FMNMX.FTZ R5, R25, R107, !PT ;  /* 0x0000006b19057209 */ /* 0x000fe40007810000 */
[----:B------:R-:W-:Y:S02]  /*7d80*/  FMNMX.FTZ R4, R191, R4, !PT ;  /* 0x00000004bf047209 */ /* 0x000fe40007810000 */
[----:B------:R-:W-:Y:S02]  /*7d90*/  FMNMX.FTZ R5, R24, R5, !PT ;  /* 0x0000000518057209 */ /* 0x000fe40007810000 */
[----:B------:R-:W-:Y:S02]  /*7da0*/  FMNMX.FTZ R4, R192, R4, !PT ;  /* 0x00000004c0047209 */ /* 0x000fe40007810000 */
[----:B------:R-:W-:Y:S02]  /*7db0*/  FMNMX.FTZ R5, R26, R5, !PT ;  /* 0x000000051a057209 */ /* 0x000fe40007810000 */
[----:B------:R-:W-:Y:S02]  /*7dc0*/  FMNMX.FTZ R4, R225, R4, !PT ;  /* 0x00000004e1047209 */ /* 0x000fe40007810000 */
[----:B------:R-:W-:Y:S02]  /*7dd0*/  FMNMX.FTZ R5, R21, R5, !PT ;  /* 0x0000000515057209 */ /* 0x000fe40007810000 */
[----:B----4-:R-:W-:Y:S02]  /*7de0*/  FSEL R247, R8, -INF , P0 ;  /* 0xff80000008f77808 */ /* 0x010fe40000000000 */
[----:B------:R-:W-:Y:S01]  /*7df0*/  FMNMX.FTZ R5, R193, R5, !PT ;  /* 0x00000005c1057209 */ /* 0x000fe20007810000 */
[----:B------:R-:W2:Y:S01]  /*7e00*/  MUFU.TANH R8, R59 ;  /* 0x0000003b00087308 */ /* 0x000ea20000002400 */
[----:B------:R-:W-:Y:S02]  /*7e10*/  ISETP.GT.AND P1, PT, R2, 0x30, PT ;  /* 0x000000300200780c */ /* 0x000fe40003f24270 */
[----:B------:R-:W-:Y:S02]  /*7e20*/  FMNMX.FTZ R4, R232, R4, !PT ;  /* 0x00000004e8047209 */ /* 0x000fe40007810000 */
[----:B------:R-:W-:Y:S02]  /*7e30*/  ISETP.GT.AND P0, PT, R2, 0x31, PT ;  /* 0x000000310200780c */ /* 0x000fe40003f04270 */
[----:B------:R-:W-:Y:S02]  /*7e40*/  FSEL R248, R56, -INF , P1 ;  /* 0xff80000038f87808 */ /* 0x000fe40000800000 */
[----:B------:R-:W-:Y:S02]  /*7e50*/  FSEL R245, R57, -INF , P0 ;  /* 0xff80000039f57808 */ /* 0x000fe40000000000 */
[C---:B------:R-:W-:Y:S02]  /*7e60*/  ISETP.GT.AND P0, PT, R2.reuse, 0x39, PT ;  /* 0x000000390200780c */ /* 0x040fe40003f04270 */
[----:B------:R-:W-:Y:S02]  /*7e70*/  ISETP.GT.AND P1, PT, R2, 0x38, PT ;  /* 0x000000380200780c */ /* 0x000fe40003f24270 */
[----:B------:R-:W-:Y:S02]  /*7e80*/  FMNMX.FTZ R2, R224, R4, !PT ;  /* 0x00000004e0027209 */ /* 0x000fe40007810000 */
[----:B------:R-:W-:Y:S02]  /*7e90*/  FMNMX.FTZ R4, R194, R5, !PT ;  /* 0x00000005c2047209 */ /* 0x000fe40007810000 */
[----:B------:R-:W-:Y:S02]  /*7ea0*/  FMNMX.FTZ R3, R223, R3, !PT ;  /* 0x00000003df037209 */ /* 0x000fe40007810000 */
[----:B------:R-:W-:Y:S02]  /*7eb0*/  FMNMX.FTZ R4, R195, R4, !PT ;  /* 0x00000004c3047209 */ /* 0x000fe40007810000 */
[----:B-1----:R-:W-:Y:S02]  /*7ec0*/  FMNMX.FTZ R105, R105, R7, !PT ;  /* 0x0000000769697209 */ /* 0x002fe40007810000 */
[----:B------:R-:W-:Y:S02]  /*7ed0*/  FSEL R243, R60, -INF , P1 ;  /* 0xff8000003cf37808 */ /* 0x000fe40000800000 */
[----:B------:R-:W-:Y:S01]  /*7ee0*/  ISETP.GT.AND P1, PT, R0, 0x29, PT ;  /* 0x000000290000780c */ /* 0x000fe20003f24270 */
[----:B------:R-:W-:Y:S01]  /*7ef0*/  FMUL.FTZ R109, R105, c[0x0][0x2d0] ;  /* 0x0000b400696d7a20 */ /* 0x000fe20000410000 */
[----:B------:R-:W-:Y:S02]  /*7f00*/  FMNMX.FTZ R3, R199, R3, !PT ;  /* 0x00000003c7037209 */ /* 0x000fe40007810000 */
[----:B------:R-:W-:Y:S02]  /*7f10*/  FMNMX.FTZ R4, R196, R4, !PT ;  /* 0x00000004c4047209 */ /* 0x000fe40007810000 */
[----:B------:R-:W-:Y:S02]  /*7f20*/  FSEL R238, R47, -INF , P1 ;  /* 0xff8000002fee7808 */ /* 0x000fe40000800000 */
[----:B------:R-:W-:Y:S02]  /*7f30*/  FSETP.NEU.FTZ.AND P1, PT, R105, -INF , PT ;  /* 0xff8000006900780b */ /* 0x000fe40003f3d000 */
[----:B------:R-:W-:Y:S02]  /*7f40*/  FMNMX.FTZ R3, R203, R3, !PT ;  /* 0x00000003cb037209 */ /* 0x000fe40007810000 */
[----:B------:R-:W-:Y:S02]  /*7f50*/  FMNMX.FTZ R4, R239, R4, !PT ;  /* 0x00000004ef047209 */ /* 0x000fe40007810000 */
[----:B------:R-:W-:Y:S02]  /*7f60*/  FSEL R109, R109, RZ, P1 ;  /* 0x000000ff6d6d7208 */ /* 0x000fe40000800000 */
[----:B------:R-:W-:Y:S02]  /*7f70*/  FMNMX.FTZ R3, R226, R3, !PT ;  /* 0x00000003e2037209 */ /* 0x000fe40007810000 */
[----:B------:R-:W-:Y:S02]  /*7f80*/  FMNMX.FTZ R4, R250, R4, !PT ;  /* 0x00000004fa047209 */ /* 0x000fe40007810000 */
[----:B------:R-:W-:Y:S02]  /*7f90*/  FMNMX.FTZ R3, R64, R3, !PT ;  /* 0x0000000340037209 */ /* 0x000fe40007810000 */
[----:B------:R-:W-:Y:S01]  /*7fa0*/  FMNMX.FTZ R5, R240, R4, !PT ;  /* 0x00000004f0057209 */ /* 0x000fe20007810000 */
[--C-:B------:R-:W-:Y:S01]  /*7fb0*/  FFMA.FTZ R4, R12, c[0x0][0x2d0], -R109.reuse ;  /* 0x0000b4000c047a23 */ /* 0x100fe2000001086d */
[----:B------:R-:W-:Y:S02]  /*7fc0*/  FMNMX.FTZ R3, R252, R3, !PT ;  /* 0x00000003fc037209 */ /* 0x000fe40007810000 */
[----:B------:R-:W-:Y:S01]  /*7fd0*/  FSEL R244, R61, -INF , P0 ;  /* 0xff8000003df47808 */ /* 0x000fe20000000000 */
[----:B------:R1:W-:Y:S01]  /*7fe0*/  MUFU.EX2 R234, R4 ;  /* 0x0000000400ea7308 */ /* 0x0003e20000000800 */
[----:B------:R-:W-:Y:S02]  /*7ff0*/  FMNMX.FTZ R3, R247, R3, !PT ;  /* 0x00000003f7037209 */ /* 0x000fe40007810000 */
[----:B------:R-:W-:Y:S02]  /*8000*/  ISETP.GT.AND P0, PT, R0, 0x30, PT ;  /* 0x000000300000780c */ /* 0x000fe40003f04270 */
[----:B------:R-:W-:Y:S01]  /*8010*/  FMNMX.FTZ R5, R238, R5, !PT ;  /* 0x00000005ee057209 */ /* 0x000fe20007810000 */
[----:B------:R-:W3:Y:S01]  /*8020*/  SHFL.BFLY PT, R6, R3, 0x2, 0x1f ;  /* 0x0c401f0003067f89 */ /* 0x000ee200000e0000 */
[----:B------:R-:W-:Y:S02]  /*8030*/  FSEL R228, R58, -INF , P0 ;  /* 0xff8000003ae47808 */ /* 0x000fe40000000000 */
[----:B------:R-:W-:Y:S02]  /*8040*/  FMNMX.FTZ R2, R246, R2, !PT ;  /* 0x00000002f6027209 */ /* 0x000fe40007810000 */
[----:B------:R-:W-:Y:S02]  /*8050*/  ISETP.GT.AND P0, PT, R0, 0x31, PT ;  /* 0x000000310000780c */ /* 0x000fe40003f04270 */
[----:B------:R-:W-:Y:S02]  /*8060*/  FMNMX.FTZ R2, R248, R2, !PT ;  /* 0x00000002f8027209 */ /* 0x000fe40007810000 */
[----:B--2---:R-:W-:Y:S02]  /*8070*/  FSEL R242, R8, -INF , P0 ;  /* 0xff80000008f27808 */ /* 0x004fe40000000000 */
[----:B------:R-:W-:Y:S02]  /*8080*/  FMNMX.FTZ R2, R245, R2, !PT ;  /* 0x00000002f5027209 */ /* 0x000fe40007810000 */
[----:B------:R-:W-:Y:S02]  /*8090*/  ISETP.GT.AND P0, PT, R0, 0x38, PT ;  /* 0x000000380000780c */ /* 0x000fe40003f04270 */
[----:B------:R-:W-:Y:S02]  /*80a0*/  FMNMX.FTZ R2, R243, R2, !PT ;  /* 0x00000002f3027209 */ /* 0x000fe40007810000 */
[----:B------:R-:W-:Y:S02]  /*80b0*/  FSEL R249, R62, -INF , P0 ;  /* 0xff8000003ef97808 */ /* 0x000fe40000000000 */
[----:B-1----:R-:W-:Y:S01]  /*80c0*/  FMNMX.FTZ R4, R228, R5, !PT ;  /* 0x00000005e4047209 */ /* 0x002fe20007810000 */
[----:B------:R-:W-:Y:S01]  /*80d0*/  FFMA.FTZ R5, R13, c[0x0][0x2d0], -R109 ;  /* 0x0000b4000d057a23 */ /* 0x000fe2000001086d */
[----:B------:R-:W-:Y:S02]  /*80e0*/  FMNMX.FTZ R2, R244, R2, !PT ;  /* 0x00000002f4027209 */ /* 0x000fe40007810000 */
[----:B------:R-:W-:Y:S01]  /*80f0*/  ISETP.GT.AND P0, PT, R0, 0x39, PT ;  /* 0x000000390000780c */ /* 0x000fe20003f04270 */
[----:B------:R1:W2:Y:S01]  /*8100*/  MUFU.EX2 R236, R5 ;  /* 0x0000000500ec7308 */ /* 0x0002a20000000800 */
[----:B---3--:R-:W-:Y:S01]  /*8110*/  FMNMX.FTZ R3, R3, R6, !PT ;  /* 0x0000000603037209 */ /* 0x008fe20007810000 */
[----:B------:R-:W3:Y:S01]  /*8120*/  SHFL.BFLY PT, R103, R2, 0x2, 0x1f ;  /* 0x0c401f0002677f89 */ /* 0x000ee200000e0000 */
[----:B------:R-:W-:Y:S02]  /*8130*/  FMNMX.FTZ R0, R242, R4, !PT ;  /* 0x00000004f2007209 */ /* 0x000fe40007810000 */
[----:B------:R-:W-:Y:S02]  /*8140*/  FSEL R108, R108, -INF , P0 ;  /* 0xff8000006c6c7808 */ /* 0x000fe40000000000 */
[----:B------:R-:W-:Y:S02]  /*8150*/  FMNMX.FTZ R0, R249, R0, !PT ;  /* 0x00000000f9007209 */ /* 0x000fe40007810000 */
[C---:B------:R-:W-:Y:S01]  /*8160*/  @P6 LEA R6, P0, R19.reuse, c[0x0][0x1c8], 0x1 ;  /* 0x0000720013066a11 */ /* 0x040fe200078008ff */
[----:B------:R-:W4:Y:S01]  /*8170*/  SHFL.BFLY PT, R104, R3, 0x1, 0x1f ;  /* 0x0c201f0003687f89 */ /* 0x000f2200000e0000 */
[----:B------:R-:W-:Y:S02]  /*8180*/  FMNMX.FTZ R0, R108, R0, !PT ;  /* 0x000000006c007209 */ /* 0x000fe40007810000 */
[----:B------:R-:W-:Y:S02]  /*8190*/  @P6 LEA.HI.X R7, R19, c[0x0][0x1cc], R37, 0x1, P0 ;  /* 0x0000730013076a11 */ /* 0x000fe400000f0c25 */
[----:B------:R-:W-:Y:S01]  /*81a0*/  @P6 LEA R4, P0, R23, c[0x0][0x1c8], 0x1 ;  /* 0x0000720017046a11 */ /* 0x000fe200078008ff */
[--C-:B-1----:R-:W-:Y:S01]  /*81b0*/  FFMA.FTZ R5, R9, c[0x0][0x2d0], -R109.reuse ;  /* 0x0000b40009057a23 */ /* 0x102fe2000001086d */
[----:B--2---:R-:W-:Y:S02]  /*81c0*/  F2FP.BF16.PACK_AB R176, R236, R234 ;  /* 0x000000eaecb0723e */ /* 0x004fe400000010ff */
[----:B---3--:R-:W-:Y:S01]  /*81d0*/  FMNMX.FTZ R103, R2, R103, !PT ;  /* 0x0000006702677209 */ /* 0x008fe20007810000 */
[----:B------:R1:W-:Y:S01]  /*81e0*/  MUFU.EX2 R61, R5 ;  /* 0x00000005003d7308 */ /* 0x0003e20000000800 */
[----:B------:R-:W2:Y:S01]  /*81f0*/  SHFL.BFLY PT, R2, R0, 0x2, 0x1f ;  /* 0x0c401f0000027f89 */ /* 0x000ea200000e0000 */
[----:B----4-:R-:W-:Y:S01]  /*8200*/  FMNMX.FTZ R104, R3, R104, !PT ;  /* 0x0000006803687209 */ /* 0x010fe20007810000 */
[----:B------:R-:W-:Y:S06]  /*8210*/  FFMA.FTZ R3, R10, c[0x0][0x2d0], -R109 ;  /* 0x0000b4000a037a23 */ /* 0x000fec000001086d */
[----:B------:R-:W3:Y:S01]  /*8220*/  SHFL.BFLY PT, R8, R103, 0x1, 0x1f ;  /* 0x0c201f0067087f89 */ /* 0x000ee200000e0000 */
[----:B------:R4:W5:Y:S01]  /*8230*/  MUFU.EX2 R65, R3 ;  /* 0x0000000300417308 */ /* 0x0009620000000800 */
[C---:B------:R-:W-:Y:S01]  /*8240*/  FMUL.FTZ R110, R104.reuse, c[0x0][0x2d0] ;  /* 0x0000b400686e7a20 */ /* 0x040fe20000410000 */
[----:B-1----:R-:W-:Y:S02]  /*8250*/  @P6 LEA.HI.X R5, R23, c[0x0][0x1cc], R36, 0x1, P0 ;  /* 0x0000730017056a11 */ /* 0x002fe400000f0c24 */
[----:B------:R-:W-:Y:S02]  /*8260*/  FSETP.NEU.FTZ.AND P0, PT, R104, -INF , PT ;  /* 0xff8000006800780b */ /* 0x000fe40003f1d000 */
[----:B--2---:R-:W-:Y:S02]  /*8270*/  FMNMX.FTZ R0, R0, R2, !PT ;  /* 0x0000000200007209 */ /* 0x004fe40007810000 */
[----:B------:R-:W-:Y:S02]  /*8280*/  FSEL R110, R110, RZ, P0 ;  /* 0x000000ff6e6e7208 */ /* 0x000fe40000000000 */
[----:B---3--:R-:W-:Y:S03]  /*8290*/  FMNMX.FTZ R103, R103, R8, !PT ;  /* 0x0000000867677209 */ /* 0x008fe60007810000 */
[--C-:B----4-:R-:W-:Y:S01]  /*82a0*/  FFMA.FTZ R3, R15, c[0x0][0x2d0], -R110.reuse ;  /* 0x0000b4000f037a23 */ /* 0x110fe2000001086e */
[----:B-----5:R-:W-:Y:S01]  /*82b0*/  F2FP.BF16.PACK_AB R178, R65, R61 ;  /* 0x0000003d41b2723e */ /* 0x020fe200000010ff */
[--C-:B------:R-:W-:Y:S02]  /*82c0*/  FFMA.FTZ R2, R11, c[0x0][0x2d0], -R110.reuse ;  /* 0x0000b4000b027a23 */ /* 0x100fe4000001086e */
[----:B------:R1:W-:Y:S01]  /*82d0*/  MUFU.EX2 R235, R3 ;  /* 0x0000000300eb7308 */ /* 0x0003e20000000800 */
[----:B------:R-:W-:Y:S02]  /*82e0*/  FMUL.FTZ R111, R103, c[0x0][0x2d0] ;  /* 0x0000b400676f7a20 */ /* 0x000fe40000410000 */
[--C-:B------:R-:W-:Y:S07]  /*82f0*/  FFMA.FTZ R8, R14, c[0x0][0x2d0], -R110.reuse ;  /* 0x0000b4000e087a23 */ /* 0x100fee000001086e */
[----:B------:R2:W-:Y:S10]  /*8300*/  MUFU.EX2 R60, R2 ;  /* 0x00000002003c7308 */ /* 0x0005f40000000800 */
[----:B------:R-:W3:Y:S01]  /*8310*/  MUFU.EX2 R66, R8 ;  /* 0x0000000800427308 */ /* 0x000ee20000000800 */
[----:B-1----:R-:W-:Y:S09]  /*8320*/  FFMA.FTZ R3, R16, c[0x0][0x2d0], -R110 ;  /* 0x0000b40010037a23 */ /* 0x002ff2000001086e */
[----:B------:R1:W4:Y:S01]  /*8330*/  MUFU.EX2 R237, R3 ;  /* 0x0000000300ed7308 */ /* 0x0003220000000800 */
[----:B--2---:R-:W2:Y:S01]  /*8340*/  SHFL.BFLY PT, R2, R0, 0x1, 0x1f ;  /* 0x0c201f0000027f89 */ /* 0x004ea200000e0000 */
[----:B---3--:R-:W-:Y:S02]  /*8350*/  F2FP.BF16.PACK_AB R179, R66, R60 ;  /* 0x0000003c42b3723e */ /* 0x008fe400000010ff */
[----:B-1----:R-:W-:Y:S02]  /*8360*/  FSEL R3, R105, RZ, P1 ;  /* 0x000000ff69037208 */ /* 0x002fe40000800000 */
[----:B------:R-:W-:Y:S02]  /*8370*/  FSETP.NEU.FTZ.AND P1, PT, R103, -INF , PT ;  /* 0xff8000006700780b */ /* 0x000fe40003f3d000 */
[----:B--2---:R-:W-:Y:S02]  /*8380*/  FMNMX.FTZ R102, R0, R2, !PT ;  /* 0x0000000200667209 */ /* 0x004fe40007810000 */
[----:B------:R-:W-:Y:S02]  /*8390*/  FSEL R111, R111, RZ, P1 ;  /* 0x000000ff6f6f7208 */ /* 0x000fe40000800000 */
[----:B------:R-:W-:Y:S01]  /*83a0*/  FSEL R2, R104, RZ, P0 ;  /* 0x000000ff68027208 */ /* 0x000fe20000000000 */
[C---:B------:R-:W-:Y:S01]  /*83b0*/  FMUL.FTZ R184, R102.reuse, c[0x0][0x2d0] ;  /* 0x0000b40066b87a20 */ /* 0x040fe20000410000 */
[----:B------:R-:W-:Y:S01]  /*83c0*/  FSETP.NEU.FTZ.AND P0, PT, R102, -INF , PT ;  /* 0xff8000006600780b */ /* 0x000fe20003f1d000 */
[--C-:B------:R-:W-:Y:S01]  /*83d0*/  FFMA.FTZ R0, R20, c[0x0][0x2d0], -R111.reuse ;  /* 0x0000b40014007a23 */ /* 0x100fe2000001086f */
[----:B----4-:R-:W-:Y:S01]  /*83e0*/  F2FP.BF16.PACK_AB R177, R237, R235 ;  /* 0x000000ebedb1723e */ /* 0x010fe200000010ff */
[--C-:B------:R-:W-:Y:S01]  /*83f0*/  FFMA.FTZ R8, R17, c[0x0][0x2d0], -R111.reuse ;  /* 0x0000b40011087a23 */ /* 0x100fe2000001086f */
[----:B------:R-:W-:Y:S01]  /*8400*/  FSEL R184, R184, RZ, P0 ;  /* 0x000000ffb8b87208 */ /* 0x000fe20000000000 */
[----:B------:R1:W-:Y:S10]  /*8410*/  MUFU.EX2 R56, R0 ;  /* 0x0000000000387308 */ /* 0x0003f40000000800 */
[----:B------:R2:W-:Y:S01]  /*8420*/  MUFU.EX2 R233, R8 ;  /* 0x0000000800e97308 */ /* 0x0005e20000000800 */
[--C-:B-1----:R-:W-:Y:S09]  /*8430*/  FFMA.FTZ R0, R22, c[0x0][0x2d0], -R111.reuse ;  /* 0x0000b40016007a23 */ /* 0x102ff2000001086f */
[----:B------:R1:W3:Y:S01]  /*8440*/  MUFU.EX2 R59, R0 ;  /* 0x00000000003b7308 */ /* 0x0002e20000000800 */
[----:B--2---:R-:W-:Y:S09]  /*8450*/  FFMA.FTZ R8, R18, c[0x0][0x2d0], -R111 ;  /* 0x0000b40012087a23 */ /* 0x004ff2000001086f */
[----:B------:R2:W4:Y:S01]  /*8460*/  MUFU.EX2 R241, R8 ;  /* 0x0000000800f17308 */ /* 0x0005220000000800 */
[--C-:B-1----:R-:W-:Y:S01]  /*8470*/  FFMA.FTZ R0, R25, c[0x0][0x2d0], -R184.reuse ;  /* 0x0000b40019007a23 */ /* 0x102fe200000108b8 */
[----:B---3--:R-:W-:Y:S08]  /*8480*/  F2FP.BF16.PACK_AB R182, R59, R56 ;  /* 0x000000383bb6723e */ /* 0x008ff000000010ff */
[----:B------:R1:W-:Y:S01]  /*8490*/  MUFU.EX2 R229, R0 ;  /* 0x0000000000e57308 */ /* 0x0003e20000000800 */
[--C-:B--2---:R-:W-:Y:S01]  /*84a0*/  FFMA.FTZ R8, R21, c[0x0][0x2d0], -R184.reuse ;  /* 0x0000b40015087a23 */ /* 0x104fe200000108b8 */
[----:B----4-:R-:W-:Y:S08]  /*84b0*/  F2FP.BF16.PACK_AB R180, R241, R233 ;  /* 0x000000e9f1b4723e */ /* 0x010ff000000010ff */
[----:B------:R-:W-:Y:S01]  /*84c0*/  MUFU.EX2 R57, R8 ;  /* 0x0000000800397308 */ /* 0x000fe20000000800 */
[--C-:B-1----:R-:W-:Y:S09]  /*84d0*/  FFMA.FTZ R0, R24, c[0x0][0x2d0], -R184.reuse ;  /* 0x0000b40018007a23 */ /* 0x102ff200000108b8 */
[----:B------:R1:W2:Y:S02]  /*84e0*/  MUFU.EX2 R63, R0 ;  /* 0x00000000003f7308 */ /* 0x0002a40000000800 */
[----:B-1----:R-:W-:Y:S01]  /*84f0*/  FFMA.FTZ R0, R26, c[0x0][0x2d0], -R184 ;  /* 0x0000b4001a007a23 */ /* 0x002fe200000108b8 */
[----:B--2---:R-:W-:Y:S07]  /*8500*/  F2FP.BF16.PACK_AB R181, R63, R229 ;  /* 0x000000e53fb5723e */ /* 0x004fee00000010ff */
[----:B------:R1:W2:Y:S02]  /*8510*/  MUFU.EX2 R67, R0 ;  /* 0x0000000000437308 */ /* 0x0002a40000000800 */
[----:B-1----:R-:W-:Y:S01]  /*8520*/  FADD.FTZ R0, -R3, R100 ;  /* 0x0000006403007221 */ /* 0x002fe20000010100 */
[----:B------:R-:W-:Y:S02]  /*8530*/  @P6 SHF.L.U32 R3, R183, 0x1, RZ ;  /* 0x00000001b7036819 */ /* 0x000fe400000006ff */
[----:B--2---:R-:W-:Y:S01]  /*8540*/  F2FP.BF16.PACK_AB R183, R57, R67 ;  /* 0x0000004339b7723e */ /* 0x004fe200000010ff */
[----:B------:R-:W-:Y:S02]  /*8550*/  FMUL.FTZ R0, R0, c[0x0][0x2d0] ;  /* 0x0000b40000007a20 */ /* 0x000fe40000410000 */
[----:B------:R1:W-:Y:S02]  /*8560*/  @P6 LDGSTS.E.BYPASS.LTC128B.128 [R3+0x3100], [R34.64], !P5 ;  /* 0x0310000022036fae */ /* 0x0003e4000e901d46 */
[----:B------:R2:W3:Y:S06]  /*8570*/  MUFU.EX2 R100, R0 ;  /* 0x0000000000647308 */ /* 0x0004ec0000000800 */
[----:B------:R1:W-:Y:S08]  /*8580*/  @P6 LDGSTS.E.BYPASS.LTC128B.128 [R3+0x4100], [R30.64], !P4 ;  /* 0x041000001e036fae */ /* 0x0003f0000e101d46 */
[----:B------:R4:W-:Y:S08]  /*8590*/  @P6 LDGSTS.E.BYPASS.LTC128B.128 [R3+0x5100], [R32.64], !P3 ;  /* 0x0510000020036fae */ /* 0x0009f0000d901d46 */
[----:B------:R1:W-:Y:S01]  /*85a0*/  @P6 LDGSTS.E.BYPASS.LTC128B.128 [R3+0x3900], [R28.64], !P5 ;  /* 0x039000001c036fae */ /* 0x0003e2000e901d46 */
[----:B--2---:R-:W-:Y:S01]  /*85b0*/  FADD.FTZ R0, -R2, R101 ;  /* 0x0000006502007221 */ /* 0x004fe20000010100 */
[----:B------:R-:W-:Y:S01]  /*85c0*/  FSEL R2, R103, RZ, P1 ;  /* 0x000000ff67027208 */ /* 0x000fe20000800000 */
[----:B---3--:R-:W-:Y:S02]  /*85d0*/  FMUL.FTZ R16, R100, R124 ;  /* 0x0000007c64107220 */ /* 0x008fe40000410000 */
[----:B------:R-:W-:Y:S03]  /*85e0*/  FMUL.FTZ R0, R0, c[0x0][0x2d0] ;  /* 0x0000b40000007a20 */ /* 0x000fe60000410000 */
[----:B------:R2:W-:Y:S01]  /*85f0*/  @P6 LDGSTS.E.BYPASS.LTC128B.128 [R3+0x4900], [R6.64], !P4 ;  /* 0x0490000006036fae */ /* 0x0005e2000e101d46 */
[C---:B------:R-:W-:Y:S01]  /*8600*/  FMUL.FTZ R17, R100.reuse, R125 ;  /* 0x0000007d64117220 */ /* 0x040fe20000410000 */
[----:B------:R3:W2:Y:S01]  /*8610*/  MUFU.EX2 R101, R0 ;  /* 0x0000000000657308 */ /* 0x0006a20000000800 */
[C---:B------:R-:W-:Y:S02]  /*8620*/  FMUL.FTZ R49, R100.reuse, R157 ;  /* 0x0000009d64317220 */ /* 0x040fe40000410000 */
[----:B------:R-:W-:Y:S02]  /*8630*/  IMAD.MOV.U32 R157, RZ, RZ, R230 ;  /* 0x000000ffff9d7224 */ /* 0x000fe400078e00e6 */
[C---:B------:R-:W-:Y:S01]  /*8640*/  FMUL.FTZ R68, R100.reuse, R68 ;  /* 0x0000004464447220 */ /* 0x040fe20000410000 */
[----:B------:R1:W-:Y:S01]  /*8650*/  @P6 LDGSTS.E.BYPASS.LTC128B.128 [R3+0x5900], [R4.64], !P3 ;  /* 0x0590000004036fae */ /* 0x0003e2000d901d46 */
[C---:B------:R-:W-:Y:S02]  /*8660*/  FMUL.FTZ R69, R100.reuse, R69 ;  /* 0x0000004564457220 */ /* 0x040fe40000410000 */
[C---:B----4-:R-:W-:Y:S02]  /*8670*/  FMUL.FTZ R32, R100.reuse, R140 ;  /* 0x0000008c64207220 */ /* 0x050fe40000410000 */
[C---:B------:R-:W-:Y:S01]  /*8680*/  FMUL.FTZ R33, R100.reuse, R141 ;  /* 0x0000008d64217220 */ /* 0x040fe20000410000 */
[----:B------:R-:W-:Y:S01]  /*8690*/  MOV R141, R64 ;  /* 0x00000040008d7202 */ /* 0x000fe20000000f00 */
[C---:B------:R-:W-:Y:S01]  /*86a0*/  FMUL.FTZ R64, R100.reuse, R172 ;  /* 0x000000ac64407220 */ /* 0x040fe20000410000 */
[----:B------:R-:W4:Y:S01]  /*86b0*/  LDSM.16.MT88.4 R20, [R205] ;  /* 0x00000000cd14783b */ /* 0x000f220000004200 */
[C---:B------:R-:W-:Y:S02]  /*86c0*/  FMUL.FTZ R80, R100.reuse, R80 ;  /* 0x0000005064507220 */ /* 0x040fe40000410000 */
[C---:B------:R-:W-:Y:S02]  /*86d0*/  FMUL.FTZ R81, R100.reuse, R81 ;  /* 0x0000005164517220 */ /* 0x040fe40000410000 */
[----:B------:R-:W-:Y:S02]  /*86e0*/  IMAD.MOV.U32 R140, RZ, RZ, R226 ;  /* 0x000000ffff8c7224 */ /* 0x000fe400078e00e2 */
[C---:B------:R-:W-:Y:S01]  /*86f0*/  FMUL.FTZ R84, R100.reuse, R84 ;  /* 0x0000005464547220 */ /* 0x040fe20000410000 */
[----:B------:R-:W5:Y:S01]  /*8700*/  LDSM.16.MT88.4 R36, [R206] ;  /* 0x00000000ce24783b */ /* 0x000f620000004200 */
[----:B------:R-:W-:Y:S02]  /*8710*/  FMUL.FTZ R85, R100, R85 ;  /* 0x0000005564557220 */ /* 0x000fe40000410000 */
[----:B---3--:R-:W-:Y:S01]  /*8720*/  FADD.FTZ R0, -R2, R106 ;  /* 0x0000006a02007221 */ /* 0x008fe20000010100 */
[----:B------:R-:W-:Y:S01]  /*8730*/  FSEL R2, R102, RZ, P0 ;  /* 0x000000ff66027208 */ /* 0x000fe20000000000 */
[C---:B--2---:R-:W-:Y:S02]  /*8740*/  FMUL.FTZ R6, R101.reuse, R114 ;  /* 0x0000007265067220 */ /* 0x044fe40000410000 */
[----:B------:R-:W-:Y:S01]  /*8750*/  FMUL.FTZ R0, R0, c[0x0][0x2d0] ;  /* 0x0000b40000007a20 */ /* 0x000fe20000410000 */
[----:B------:R-:W2:Y:S01]  /*8760*/  LDSM.16.MT88.4 R52, [R205+0x1000] ;  /* 0x00100000cd34783b */ /* 0x000ea20000004200 */
[C---:B------:R-:W-:Y:S02]  /*8770*/  FMUL.FTZ R7, R101.reuse, R115 ;  /* 0x0000007365077220 */ /* 0x040fe40000410000 */
[----:B-1----:R1:W3:Y:S01]  /*8780*/  MUFU.EX2 R3, R0 ;  /* 0x0000000000037308 */ /* 0x0022e20000000800 */
[C---:B------:R-:W-:Y:S02]  /*8790*/  FMUL.FTZ R4, R100.reuse, R112 ;  /* 0x0000007064047220 */ /* 0x040fe40000410000 */
[----:B------:R-:W-:Y:S02]  /*87a0*/  FMUL.FTZ R5, R100, R113 ;  /* 0x0000007164057220 */ /* 0x000fe40000410000 */
[----:B------:R-:W2:Y:S01]  /*87b0*/  LDSM.16.MT88.4 R112, [R206+0x1000] ;  /* 0x00100000ce70783b */ /* 0x000ea20000004200 */
[C---:B------:R-:W-:Y:S02]  /*87c0*/  FMUL.FTZ R18, R101.reuse, R126 ;  /* 0x0000007e65127220 */ /* 0x040fe40000410000 */
[----:B------:R-:W-:Y:S02]  /*87d0*/  FMUL.FTZ R19, R101, R127 ;  /* 0x0000007f65137220 */ /* 0x000fe40000410000 */
[--C-:B------:R-:W-:Y:S02]  /*87e0*/  FFMA.FTZ R140, R140, c[0x0][0x2d0], -R110.reuse ;  /* 0x0000b4008c8c7a23 */ /* 0x100fe4000001086e */
[----:B------:R-:W-:Y:S01]  /*87f0*/  FFMA.FTZ R141, R141, c[0x0][0x2d0], -R110 ;  /* 0x0000b4008d8d7a23 */ /* 0x000fe2000001086e */
[----:B------:R-:W-:Y:S01]  /*8800*/  LDSM.16.MT88.4 R124, [R206+0x400] ;  /* 0x00040000ce7c783b */ /* 0x000fe20000004200 */
[C---:B------:R-:W-:Y:S02]  /*8810*/  FMUL.FTZ R70, R101.reuse, R70 ;  /* 0x0000004665467220 */ /* 0x040fe40000410000 */
[C---:B------:R-:W-:Y:S02]  /*8820*/  FMUL.FTZ R71, R101.reuse, R71 ;  /* 0x0000004765477220 */ /* 0x040fe40000410000 */
[C---:B------:R-:W-:Y:S02]  /*8830*/  FMUL.FTZ R82, R101.reuse, R82 ;  /* 0x0000005265527220 */ /* 0x040fe40000410000 */
[----:B------:R-:W-:Y:S01]  /*8840*/  FMUL.FTZ R83, R101, R83 ;  /* 0x0000005365537220 */ /* 0x000fe20000410000 */
[-C--:B----4-:R-:W-:Y:S01]  /*8850*/  HMMA.16816.F32.BF16 R4, R176, R20.reuse, R4 ;  /* 0x00000014b004723c */ /* 0x090fe20000041804 */
[----:B------:R-:W0:Y:S02]  /*8860*/  LDGDEPBAR ;  /* 0x00000000000079af */ /* 0x000e240000000000 */
[----:B-1----:R-:W-:Y:S01]  /*8870*/  FADD.FTZ R0, -R2, R107 ;  /* 0x0000006b02007221 */ /* 0x002fe20000010100 */
[----:B------:R-:W-:Y:S01]  /*8880*/  MOV R107, R231 ;  /* 0x000000e7006b7202 */ /* 0x000fe20000000f00 */
[--C-:B------:R-:W-:Y:S02]  /*8890*/  FFMA.FTZ R2, R40, c[0x0][0x2d0], -R109.reuse ;  /* 0x0000b40028027a23 */ /* 0x100fe4000001086d */
[----:B------:R-:W-:Y:S02]  /*88a0*/  FMUL.FTZ R0, R0, c[0x0][0x2d0] ;  /* 0x0000b40000007a20 */ /* 0x000fe40000410000 */
[----:B------:R1:W-:Y:S03]  /*88b0*/  MUFU.EX2 R42, R2 ;  /* 0x00000002002a7308 */ /* 0x0003e60000000800 */
[C---:B---3--:R-:W-:Y:S02]  /*88c0*/  FMUL.FTZ R8, R3.reuse, R116 ;  /* 0x0000007403087220 */ /* 0x048fe40000410000 */
[C---:B------:R-:W-:Y:S02]  /*88d0*/  FMUL.FTZ R9, R3.reuse, R117 ;  /* 0x0000007503097220 */ /* 0x040fe40000410000 */
[C---:B------:R-:W-:Y:S02]  /*88e0*/  FMUL.FTZ R12, R3.reuse, R120 ;  /* 0x00000078030c7220 */ /* 0x040fe40000410000 */
[C---:B------:R-:W-:Y:S01]  /*88f0*/  FMUL.FTZ R13, R3.reuse, R121 ;  /* 0x00000079030d7220 */ /* 0x040fe20000410000 */
[----:B------:R-:W3:Y:S01]  /*8900*/  MUFU.EX2 R0, R0 ;  /* 0x0000000000007308 */ /* 0x000ee20000000800 */
[C---:B------:R-:W-:Y:S01]  /*8910*/  FMUL.FTZ R24, R3.reuse, R132 ;  /* 0x0000008403187220 */ /* 0x040fe20000410000 */
[----:B------:R-:W-:Y:S01]  /*8920*/  MOV R132, R228 ;  /* 0x000000e400847202 */ /* 0x000fe20000000f00 */
[C---:B------:R-:W-:Y:S01]  /*8930*/  FMUL.FTZ R25, R3.reuse, R133 ;  /* 0x0000008503197220 */ /* 0x040fe20000410000 */
[----:B------:R-:W-:Y:S01]  /*8940*/  MOV R133, R229 ;  /* 0x000000e500857202 */ /* 0x000fe20000000f00 */
[C---:B------:R-:W-:Y:S01]  /*8950*/  FMUL.FTZ R28, R3.reuse, R136 ;  /* 0x00000088031c7220 */ /* 0x040fe20000410000 */
[----:B------:R-:W-:Y:S01]  /*8960*/  MOV R136, R235 ;  /* 0x000000eb00887202 */ /* 0x000fe20000000f00 */
[----:B------:R-:W-:Y:S02]  /*8970*/  FMUL.FTZ R29, R3, R137 ;  /* 0x00000089031d7220 */ /* 0x000fe40000410000 */
[C---:B------:R-:W-:Y:S01]  /*8980*/  FMUL.FTZ R34, R101.reuse, R142 ;  /* 0x0000008e65227220 */ /* 0x040fe20000410000 */
[----:B------:R-:W-:Y:S01]  /*8990*/  MOV R142, R242 ;  /* 0x000000f2008e7202 */ /* 0x000fe20000000f00 */
[----:B------:R-:W-:Y:S02]  /*89a0*/  FMUL.FTZ R35, R101, R143 ;  /* 0x0000008f65237220 */ /* 0x000fe40000410000 */
[----:B------:R-:W-:Y:S01]  /*89b0*/  FMUL.FTZ R40, R3, R148 ;  /* 0x0000009403287220 */ /* 0x000fe20000410000 */
[----:B------:R-:W-:Y:S01]  /*89c0*/  MOV R148, R57 ;  /* 0x0000003900947202 */ /* 0x000fe20000000f00 */
[----:B-1----:R-:W-:Y:S02]  /*89d0*/  FFMA.FTZ R2, R41, c[0x0][0x2d0], -R109 ;  /* 0x0000b40029027a23 */ /* 0x002fe4000001086d */
[----:B------:R-:W-:Y:S02]  /*89e0*/  FMUL.FTZ R41, R3, R149 ;  /* 0x0000009503297220 */ /* 0x000fe40000410000 */
[----:B------:R1:W4:Y:S01]  /*89f0*/  MUFU.EX2 R46, R2 ;  /* 0x00000002002e7308 */ /* 0x0003220000000800 */
[C---:B------:R-:W-:Y:S02]  /*8a00*/  FMUL.FTZ R51, R101.reuse, R159 ;  /* 0x0000009f65337220 */ /* 0x040fe40000410000 */
[----:B------:R-:W-:Y:S02]  /*8a10*/  IMAD.MOV.U32 R159, RZ, RZ, R251 ;  /* 0x000000ffff9f7224 */ /* 0x000fe400078e00fb */
[C---:B---3--:R-:W-:Y:S02]  /*8a20*/  FMUL.FTZ R10, R0.reuse, R118 ;  /* 0x00000076000a7220 */ /* 0x048fe40000410000 */
[C---:B------:R-:W-:Y:S02]  /*8a30*/  FMUL.FTZ R11, R0.reuse, R119 ;  /* 0x00000077000b7220 */ /* 0x040fe40000410000 */
[----:B------:R-:W3:Y:S01]  /*8a40*/  LDSM.16.MT88.4 R116, [R205+0x2000] ;  /* 0x00200000cd74783b */ /* 0x000ee20000004200 */
[----:B------:R-:W-:Y:S02]  /*8a50*/  IMAD.MOV.U32 R137, RZ, RZ, R236 ;  /* 0x000000ffff897224 */ /* 0x000fe400078e00ec */
[C---:B------:R-:W-:Y:S02]  /*8a60*/  FMUL.FTZ R14, R0.reuse, R122 ;  /* 0x0000007a000e7220 */ /* 0x040fe40000410000 */
[C---:B------:R-:W-:Y:S04]  /*8a70*/  HMMA.16816.F32.BF16 R8, R180.reuse, R20, R8 ;  /* 0x00000014b408723c */ /* 0x040fe80000041808 */
[C---:B------:R-:W-:Y:S02]  /*8a80*/  FMUL.FTZ R15, R0.reuse, R123 ;  /* 0x0000007b000f7220 */ /* 0x040fe40000410000 */
[----:B------:R-:W-:Y:S01]  /*8a90*/  FMUL.FTZ R26, R0, R134 ;  /* 0x00000086001a7220 */ /* 0x000fe20000410000 */
[----:B------:R-:W-:Y:S01]  /*8aa0*/  MOV R134, R233 ;  /* 0x000000e900867202 */ /* 0x000fe20000000f00 */
[C---:B------:R-:W-:Y:S03]  /*8ab0*/  FMUL.FTZ R20, R100.reuse, R128 ;  /* 0x0000008064147220 */ /* 0x040fe60000410000 */
[-C--:B------:R-:W-:Y:S03]  /*8ac0*/  HMMA.16816.F32.BF16 R12, R180, R22.reuse, R12 ;  /* 0x00000016b40c723c */ /* 0x080fe6000004180c */
[----:B------:R-:W-:Y:S02]  /*8ad0*/  FMUL.FTZ R21, R100, R129 ;  /* 0x0000008164157220 */ /* 0x000fe40000410000 */
[C---:B------:R-:W-:Y:S02]  /*8ae0*/  FMUL.FTZ R27, R0.reuse, R135 ;  /* 0x00000087001b7220 */ /* 0x040fe40000410000 */
[----:B------:R-:W-:Y:S01]  /*8af0*/  IMAD.MOV.U32 R135, RZ, RZ, R234 ;  /* 0x000000ffff877224 */ /* 0x000fe200078e00ea */
[C---:B------:R-:W-:Y:S04]  /*8b00*/  HMMA.16816.F32.BF16 R16, R176.reuse, R22, R16 ;  /* 0x00000016b010723c */ /* 0x040fe80000041810 */
[C---:B------:R-:W-:Y:S01]  /*8b10*/  FMUL.FTZ R30, R0.reuse, R138 ;  /* 0x0000008a001e7220 */ /* 0x040fe20000410000 */
[----:B------:R-:W-:Y:S01]  /*8b20*/  MOV R138, R237 ;  /* 0x000000ed008a7202 */ /* 0x000fe20000000f00 */
[----:B------:R-:W-:Y:S02]  /*8b30*/  FMUL.FTZ R31, R0, R139 ;  /* 0x0000008b001f7220 */ /* 0x000fe40000410000 */
[C---:B------:R-:W-:Y:S04]  /*8b40*/  FMUL.FTZ R22, R101.reuse, R130 ;  /* 0x0000008265167220 */ /* 0x040fe80000410000 */
[----:B------:R-:W-:Y:S02]  /*8b50*/  FMUL.FTZ R23, R101, R131 ;  /* 0x0000008365177220 */ /* 0x000fe40000410000 */
[----:B------:R-:W-:Y:S01]  /*8b60*/  LDSM.16.MT88.4 R128, [R205+0x1400] ;  /* 0x00140000cd80783b */ /* 0x000fe20000004200 */
[----:B------:R-:W-:Y:S02]  /*8b70*/  IMAD.MOV.U32 R139, RZ, RZ, R241 ;  /* 0x000000ffff8b7224 */ /* 0x000fe400078e00f1 */
[----:B-1----:R-:W-:Y:S02]  /*8b80*/  FFMA.FTZ R2, R44, c[0x0][0x2d0], -R109 ;  /* 0x0000b4002c027a23 */ /* 0x002fe4000001086d */
[-C--:B-----5:R-:W-:Y:S02]  /*8b90*/  HMMA.16816.F32.BF16 R20, R176, R36.reuse, R20 ;  /* 0x00000024b014723c */ /* 0x0a0fe40000041814 */
[----:B------:R1:W5:Y:S01]  /*8ba0*/  MUFU.EX2 R48, R2 ;  /* 0x0000000200307308 */ /* 0x0003620000000800 */
[C---:B------:R-:W-:Y:S02]  /*8bb0*/  FMUL.FTZ R43, R0.reuse, R151 ;  /* 0x00000097002b7220 */ /* 0x040fe40000410000 */
[----:B------:R-:W-:Y:S02]  /*8bc0*/  IMAD.MOV.U32 R143, RZ, RZ, R249 ;  /* 0x000000ffff8f7224 */ /* 0x000fe400078e00f9 */
[C---:B------:R-:W-:Y:S01]  /*8bd0*/  FMUL.FTZ R44, R3.reuse, R152 ;  /* 0x00000098032c7220 */ /* 0x040fe20000410000 */
[C---:B------:R-:W-:Y:S04]  /*8be0*/  HMMA.16816.F32.BF16 R24, R180.reuse, R36, R24 ;  /* 0x00000024b418723c */ /* 0x040fe80000041818 */
[C---:B------:R-:W-:Y:S01]  /*8bf0*/  FMUL.FTZ R47, R0.reuse, R155 ;  /* 0x0000009b002f7220 */ /* 0x040fe20000410000 */
[----:B----4-:R-:W-:Y:S01]  /*8c00*/  MOV R152, R46 ;  /* 0x0000002e00987202 */ /* 0x010fe20000000f00 */
[----:B------:R-:W-:Y:S01]  /*8c10*/  FMUL.FTZ R46, R0, R154 ;  /* 0x0000009a002e7220 */ /* 0x000fe20000410000 */
[----:B------:R-:W-:Y:S01]  /*8c20*/  MOV R154, R56 ;  /* 0x00000038009a7202 */ /* 0x000fe20000000f00 */
[-C--:B------:R-:W-:Y:S04]  /*8c30*/  HMMA.16816.F32.BF16 R28, R180, R38.reuse, R28 ;  /* 0x00000026b41c723c */ /* 0x080fe8000004181c */
[----:B------:R-:W-:Y:S02]  /*8c40*/  FMUL.FTZ R56, R3, R164 ;  /* 0x000000a403387220 */ /* 0x000fe40000410000 */
[----:B------:R-:W-:Y:S02]  /*8c50*/  IMAD.MOV.U32 R164, RZ, RZ, R136 ;  /* 0x000000ffffa47224 */ /* 0x000fe400078e0088 */
[C---:B------:R-:W-:Y:S04]  /*8c60*/  HMMA.16816.F32.BF16 R32, R176.reuse, R38, R32 ;  /* 0x00000026b020723c */ /* 0x040fe80000041820 */
[C---:B------:R-:W-:Y:S02]  /*8c70*/  FMUL.FTZ R36, R100.reuse, R144 ;  /* 0x0000009064247220 */ /* 0x040fe40000410000 */
[----:B------:R-:W-:Y:S01]  /*8c80*/  FMUL.FTZ R37, R100, R145 ;  /* 0x0000009164257220 */ /* 0x000fe20000410000 */
[----:B------:R-:W-:Y:S01]  /*8c90*/  MOV R145, R61 ;  /* 0x0000003d00917202 */ /* 0x000fe20000000f00 */
[C---:B------:R-:W-:Y:S04]  /*8ca0*/  FMUL.FTZ R38, R101.reuse, R146 ;  /* 0x0000009265267220 */ /* 0x040fe80000410000 */
[----:B------:R-:W-:Y:S02]  /*8cb0*/  FMUL.FTZ R39, R101, R147 ;  /* 0x0000009365277220 */ /* 0x000fe40000410000 */
[----:B-1----:R-:W-:Y:S02]  /*8cc0*/  FFMA.FTZ R2, R45, c[0x0][0x2d0], -R109 ;  /* 0x0000b4002d027a23 */ /* 0x002fe4000001086d */
[C---:B------:R-:W-:Y:S02]  /*8cd0*/  FMUL.FTZ R45, R3.reuse, R153 ;  /* 0x00000099032d7220 */ /* 0x040fe40000410000 */
[----:B------:R-:W-:Y:S01]  /*8ce0*/  FMUL.FTZ R57, R3, R165 ;  /* 0x000000a503397220 */ /* 0x000fe20000410000 */
[-C--:B--2---:R-:W-:Y:S03]  /*8cf0*/  HMMA.16816.F32.BF16 R36, R176, R52.reuse, R36 ;  /* 0x00000034b024723c */ /* 0x084fe60000041824 */
[----:B------:R-:W-:Y:S01]  /*8d00*/  IMAD.MOV.U32 R147, RZ, RZ, R42 ;  /* 0x000000ffff937224 */ /* 0x000fe200078e002a */
[----:B------:R-:W-:Y:S01]  /*8d10*/  MOV R165, R135 ;  /* 0x0000008700a57202 */ /* 0x000fe20000000f00 */
[C---:B------:R-:W-:Y:S01]  /*8d20*/  FMUL.FTZ R42, R0.reuse, R150 ;  /* 0x00000096002a7220 */ /* 0x040fe20000410000 */
[----:B------:R-:W-:Y:S01]  /*8d30*/  MOV R150, R66 ;  /* 0x0000004200967202 */ /* 0x000fe20000000f00 */
[C---:B------:R-:W-:Y:S02]  /*8d40*/  FMUL.FTZ R66, R101.reuse, R174 ;  /* 0x000000ae65427220 */ /* 0x040fe40000410000 */
[----:B------:R-:W-:Y:S03]  /*8d50*/  FMUL.FTZ R58, R0, R166 ;  /* 0x000000a6003a7220 */ /* 0x000fe60000410000 */
[C---:B------:R-:W-:Y:S01]  /*8d60*/  HMMA.16816.F32.BF16 R40, R180.reuse, R52, R40 ;  /* 0x00000034b428723c */ /* 0x040fe20000041828 */
[----:B------:R1:W2:Y:S03]  /*8d70*/  MUFU.EX2 R53, R2 ;  /* 0x0000000200357308 */ /* 0x0002a60000000800 */
[----:B------:R-:W-:Y:S01]  /*8d80*/  MOV R166, R133 ;  /* 0x0000008500a67202 */ /* 0x000fe20000000f00 */
[----:B------:R-:W-:Y:S02]  /*8d90*/  IMAD.MOV.U32 R144, RZ, RZ, R63 ;  /* 0x000000ffff907224 */ /* 0x000fe400078e003f */
[C---:B------:R-:W-:Y:S01]  /*8da0*/  FMUL.FTZ R52, R100.reuse, R160 ;  /* 0x000000a064347220 */ /* 0x040fe20000410000 */
[-C--:B------:R-:W-:Y:S04]  /*8db0*/  HMMA.16816.F32.BF16 R44, R180, R54.reuse, R44 ;  /* 0x00000036b42c723c */ /* 0x080fe8000004182c */
[----:B-----5:R-:W-:Y:S02]  /*8dc0*/  IMAD.MOV.U32 R155, RZ, RZ, R48 ;  /* 0x000000ffff9b7224 */ /* 0x020fe400078e0030 */
[----:B------:R-:W-:Y:S02]  /*8dd0*/  FMUL.FTZ R48, R100, R156 ;  /* 0x0000009c64307220 */ /* 0x000fe40000410000 */
[----:B------:R-:W-:Y:S04]  /*8de0*/  FMUL.FTZ R50, R101, R158 ;  /* 0x0000009e65327220 */ /* 0x000fe80000410000 */
[----:B------:R-:W-:Y:S02]  /*8df0*/  IMAD.MOV.U32 R156, RZ, RZ, R60 ;  /* 0x000000ffff9c7224 */ /* 0x000fe400078e003c */
[----:B------:R-:W-:Y:S01]  /*8e00*/  FMUL.FTZ R60, R3, R168 ;  /* 0x000000a8033c7220 */ /* 0x000fe20000410000 */
[C---:B------:R-:W-:Y:S04]  /*8e10*/  HMMA.16816.F32.BF16 R48, R176.reuse, R54, R48 ;  /* 0x00000036b030723c */ /* 0x040fe80000041830 */
[----:B-1----:R-:W-:Y:S01]  /*8e20*/  FFMA.FTZ R2, R186, c[0x0][0x2d0], -R110 ;  /* 0x0000b400ba027a23 */ /* 0x002fe2000001086e */
[----:B------:R-:W-:Y:S01]  /*8e30*/  MOV R186, R240 ;  /* 0x000000f000ba7202 */ /* 0x000fe20000000f00 */
[----:B------:R-:W-:Y:S01]  /*8e40*/  IMAD.MOV.U32 R149, RZ, RZ, R59 ;  /* 0x000000ffff957224 */ /* 0x000fe200078e003b */
[----:B--2---:R-:W-:Y:S01]  /*8e50*/  MOV R160, R53 ;  /* 0x0000003500a07202 */ /* 0x004fe20000000f00 */
[----:B------:R1:W-:Y:S01]  /*8e60*/  MUFU.EX2 R146, R2 ;  /* 0x0000000200927308 */ /* 0x0003e20000000800 */
[----:B------:R-:W-:Y:S03]  /*8e70*/  FMUL.FTZ R53, R100, R161 ;  /* 0x000000a164357220 */ /* 0x000fe60000410000 */
[----:B------:R-:W-:Y:S01]  /*8e80*/  IMAD.MOV.U32 R161, RZ, RZ, R239 ;  /* 0x000000ffffa17224 */ /* 0x000fe200078e00ef */
[----:B------:R-:W-:Y:S01]  /*8e90*/  MOV R168, R164 ;  /* 0x000000a400a87202 */ /* 0x000fe20000000f00 */
[C---:B------:R-:W-:Y:S02]  /*8ea0*/  FMUL.FTZ R54, R101.reuse, R162 ;  /* 0x000000a265367220 */ /* 0x040fe40000410000 */
[----:B------:R-:W-:Y:S02]  /*8eb0*/  IMAD.MOV.U32 R162, RZ, RZ, R232 ;  /* 0x000000ffffa27224 */ /* 0x000fe400078e00e8 */
[----:B------:R-:W-:Y:S01]  /*8ec0*/  FMUL.FTZ R55, R101, R163 ;  /* 0x000000a365377220 */ /* 0x000fe20000410000 */
[----:B------:R-:W-:Y:S01]  /*8ed0*/  MOV R163, R137 ;  /* 0x0000008900a37202 */ /* 0x000fe20000000f00 */
[C---:B------:R-:W-:Y:S02]  /*8ee0*/  FMUL.FTZ R59, R0.reuse, R167 ;  /* 0x000000a7003b7220 */ /* 0x040fe40000410000 */
[----:B------:R-:W-:Y:S02]  /*8ef0*/  IMAD.MOV.U32 R167, RZ, RZ, R134 ;  /* 0x000000ffffa77224 */ /* 0x000fe400078e0086 */
[----:B------:R-:W-:Y:S01]  /*8f00*/  FMUL.FTZ R61, R3, R169 ;  /* 0x000000a9033d7220 */ /* 0x000fe20000410000 */
[-C--:B------:R-:W-:Y:S03]  /*8f10*/  HMMA.16816.F32.BF16 R52, R176, R112.reuse, R52 ;  /* 0x00000070b034723c */ /* 0x080fe60000041834 */
[C---:B------:R-:W-:Y:S01]  /*8f20*/  FMUL.FTZ R62, R0.reuse, R170 ;  /* 0x000000aa003e7220 */ /* 0x040fe20000410000 */
[----:B------:R-:W-:Y:S01]  /*8f30*/  MOV R169, R165 ;  /* 0x000000a500a97202 */ /* 0x000fe20000000f00 */
[----:B------:R-:W-:Y:S02]  /*8f40*/  FMUL.FTZ R63, R0, R171 ;  /* 0x000000ab003f7220 */ /* 0x000fe40000410000 */
[--C-:B-1----:R-:W-:Y:S01]  /*8f50*/  FFMA.FTZ R2, R188, c[0x0][0x2d0], -R110.reuse ;  /* 0x0000b400bc027a23 */ /* 0x102fe2000001086e */
[C---:B------:R-:W-:Y:S03]  /*8f60*/  HMMA.16816.F32.BF16 R56, R180.reuse, R112, R56 ;  /* 0x00000070b438723c */ /* 0x040fe60000041838 */
[----:B------:R1:W2:Y:S01]  /*8f70*/  MUFU.EX2 R251, R2 ;  /* 0x0000000200fb7308 */ /* 0x0002a20000000800 */
[----:B------:R-:W-:Y:S01]  /*8f80*/  MOV R188, R250 ;  /* 0x000000fa00bc7202 */ /* 0x000fe20000000f00 */
[----:B------:R-:W-:Y:S02]  /*8f90*/  IMAD.MOV.U32 R153, RZ, RZ, R67 ;  /* 0x000000ffff997224 */ /* 0x000fe400078e0043 */
[----:B------:R-:W-:Y:S01]  /*8fa0*/  FMUL.FTZ R67, R101, R175 ;  /* 0x000000af65437220 */ /* 0x000fe20000410000 */
[-C--:B------:R-:W-:Y:S04]  /*8fb0*/  HMMA.16816.F32.BF16 R60, R180, R114.reuse, R60 ;  /* 0x00000072b43c723c */ /* 0x080fe8000004183c */
[----:B------:R-:W-:Y:S02]  /*8fc0*/  IMAD.MOV.U32 R151, RZ, RZ, R65 ;  /* 0x000000ffff977224 */ /* 0x000fe400078e0041 */
[----:B------:R-:W-:Y:S02]  /*8fd0*/  FMUL.FTZ R65, R100, R173 ;  /* 0x000000ad64417220 */ /* 0x000fe40000410000 */
[----:B------:R-:W-:Y:S01]  /*8fe0*/  LDSM.16.MT88.4 R172, [R206+0x1c00] ;  /* 0x001c0000ceac783b */ /* 0x000fe20000004200 */
[C---:B------:R-:W-:Y:S03]  /*8ff0*/  FMUL.FTZ R72, R3.reuse, R72 ;  /* 0x0000004803487220 */ /* 0x040fe60000410000 */
[----:B------:R-:W-:Y:S01]  /*9000*/  FMUL.FTZ R73, R3, R73 ;  /* 0x0000004903497220 */ /* 0x000fe20000410000 */
[C---:B------:R-:W-:Y:S03]  /*9010*/  HMMA.16816.F32.BF16 R64, R176.reuse, R114, R64 ;  /* 0x00000072b040723c */ /* 0x040fe60000041840 */
[----:B------:R-:W4:Y:S01]  /*9020*/  LDSM.16.MT88.4 R112, [R206+0x2000] ;  /* 0x00200000ce70783b */ /* 0x000f220000004200 */
[C---:B------:R-:W-:Y:S02]  /*9030*/  FMUL.FTZ R74, R0.reuse, R74 ;  /* 0x0000004a004a7220 */ /* 0x040fe40000410000 */
[----:B-1----:R-:W-:Y:S02]  /*9040*/  FFMA.FTZ R2, R185, c[0x0][0x2d0], -R110 ;  /* 0x0000b400b9027a23 */ /* 0x002fe4000001086e */
[-C--:B---3--:R-:W-:Y:S02]  /*9050*/  HMMA.16816.F32.BF16 R68, R176, R116.reuse, R68 ;  /* 0x00000074b044723c */ /* 0x088fe40000041844 */
[----:B------:R1:W-:Y:S02]  /*9060*/  MUFU.EX2 R250, R2 ;  /* 0x0000000200fa7308 */ /* 0x0003e40000000800 */
[C---:B------:R-:W-:Y:S02]  /*9070*/  FMUL.FTZ R75, R0.reuse, R75 ;  /* 0x0000004b004b7220 */ /* 0x040fe40000410000 */
[----:B------:R-:W-:Y:S02]  /*9080*/  IMAD.MOV.U32 R185, RZ, RZ, R132 ;  /* 0x000000ffffb97224 */ /* 0x000fe400078e0084 */
[----:B------:R-:W-:Y:S01]  /*9090*/  LDSM.16.MT88.4 R132, [R206+0x1800] ;  /* 0x00180000ce84783b */ /* 0x000fe20000004200 */
[C---:B------:R-:W-:Y:S02]  /*90a0*/  FMUL.FTZ R76, R3.reuse, R76 ;  /* 0x0000004c034c7220 */ /* 0x040fe40000410000 */
[C---:B------:R-:W-:Y:S04]  /*90b0*/  HMMA.16816.F32.BF16 R72, R180.reuse, R116, R72 ;  /* 0x00000074b448723c */ /* 0x040fe80000041848 */
[C---:B------:R-:W-:Y:S02]  /*90c0*/  FMUL.FTZ R77, R3.reuse, R77 ;  /* 0x0000004d034d7220 */ /* 0x040fe40000410000 */
[C---:B------:R-:W-:Y:S02]  /*90d0*/  FMUL.FTZ R78, R0.reuse, R78 ;  /* 0x0000004e004e7220 */ /* 0x040fe40000410000 */
[C---:B------:R-:W-:Y:S04]  /*90e0*/  FMUL.FTZ R79, R0.reuse, R79 ;  /* 0x0000004f004f7220 */ /* 0x040fe80000410000 */
[C---:B------:R-:W-:Y:S02]  /*90f0*/  FMUL.FTZ R88, R3.reuse, R88 ;  /* 0x0000005803587220 */ /* 0x040fe40000410000 */
[----:B------:R-:W-:Y:S01]  /*9100*/  FMUL.FTZ R89, R3, R89 ;  /* 0x0000005903597220 */ /* 0x000fe20000410000 */
[-C--:B------:R-:W-:Y:S03]  /*9110*/  HMMA.16816.F32.BF16 R76, R180, R118.reuse, R76 ;  /* 0x00000076b44c723c */ /* 0x080fe6000004184c */
[--C-:B-1----:R-:W-:Y:S02]  /*9120*/  FFMA.FTZ R2, R187, c[0x0][0x2d0], -R110.reuse ;  /* 0x0000b400bb027a23 */ /* 0x102fe4000001086e */
[C---:B------:R-:W-:Y:S02]  /*9130*/  FMUL.FTZ R90, R0.reuse, R90 ;  /* 0x0000005a005a7220 */ /* 0x040fe40000410000 */
[----:B------:R1:W3:Y:S01]  /*9140*/  MUFU.EX2 R249, R2 ;  /* 0x0000000200f97308 */ /* 0x0002e20000000800 */
[C---:B------:R-:W-:Y:S01]  /*9150*/  HMMA.16816.F32.BF16 R80, R176.reuse, R118, R80 ;  /* 0x00000076b050723c */ /* 0x040fe20000041850 */
[----:B------:R-:W5:Y:S03]  /*9160*/  LDSM.16.MT88.4 R116, [R205+0x400] ;  /* 0x00040000cd74783b */ /* 0x000f660000004200 */
[C---:B------:R-:W-:Y:S02]  /*9170*/  FMUL.FTZ R86, R101.reuse, R86 ;  /* 0x0000005665567220 */ /* 0x040fe40000410000 */
[----:B------:R-:W-:Y:S02]  /*9180*/  FMUL.FTZ R87, R101, R87 ;  /* 0x0000005765577220 */ /* 0x000fe40000410000 */
[C---:B------:R-:W-:Y:S04]  /*9190*/  FMUL.FTZ R91, R0.reuse, R91 ;  /* 0x0000005b005b7220 */ /* 0x040fe80000410000 */
[C---:B------:R-:W-:Y:S01]  /*91a0*/  FMUL.FTZ R92, R3.reuse, R92 ;  /* 0x0000005c035c7220 */ /* 0x040fe20000410000 */
[-C--:B----4-:R-:W-:Y:S03]  /*91b0*/  HMMA.16816.F32.BF16 R84, R176, R112.reuse, R84 ;  /* 0x00000070b054723c */ /* 0x090fe60000041854 */
[----:B------:R-:W-:Y:S02]  /*91c0*/  FMUL.FTZ R93, R3, R93 ;  /* 0x0000005d035d7220 */ /* 0x000fe40000410000 */
[C---:B------:R-:W-:Y:S02]  /*91d0*/  FMUL.FTZ R94, R0.reuse, R94 ;  /* 0x0000005e005e7220 */ /* 0x040fe40000410000 */
[----:B------:R-:W-:Y:S01]  /*91e0*/  FMUL.FTZ R95, R0, R95 ;  /* 0x0000005f005f7220 */ /* 0x000fe20000410000 */
[C---:B------:R-:W-:Y:S04]  /*91f0*/  HMMA.16816.F32.BF16 R88, R180.reuse, R112, R88 ;  /* 0x00000070b458723c */ /* 0x040fe80000041858 */
[----:B-1----:R-:W-:Y:S02]  /*9200*/  FFMA.FTZ R2, R189, c[0x0][0x2d0], -R111 ;  /* 0x0000b400bd027a23 */ /* 0x002fe4000001086f */
[----:B------:R-:W-:Y:S01]  /*9210*/  FFMA.FTZ R106, R199, c[0x0][0x2d0], -R110 ;  /* 0x0000b400c76a7a23 */ /* 0x000fe2000001086e */
[----:B------:R-:W-:Y:S01]  /*9220*/  F2FP.BF16.PACK_AB R112, R152, R147 ;  /* 0x000000939870723e */ /* 0x000fe200000010ff */
[-C--:B------:R-:W-:Y:S01]  /*9230*/  HMMA.16816.F32.BF16 R92, R180, R114.reuse, R92 ;  /* 0x00000072b45c723c */ /* 0x080fe2000004185c */
[----:B------:R1:W-:Y:S01]  /*9240*/  MUFU.EX2 R242, R2 ;  /* 0x0000000200f27308 */ /* 0x0003e20000000800 */
[----:B------:R-:W-:Y:S02]  /*9250*/  LDSM.16.MT88.4 R180, [R205+0x2c00] ;  /* 0x002c0000cdb4783b */ /* 0x000fe40000004200 */
[C---:B------:R-:W-:Y:S01]  /*9260*/  FMUL.FTZ R96, R100.reuse, R96 ;  /* 0x0000006064607220 */ /* 0x040fe20000410000 */
[----:B--2---:R-:W-:Y:S01]  /*9270*/  F2FP.BF16.PACK_AB R113, R251, R146 ;  /* 0x00000092fb71723e */ /* 0x004fe200000010ff */
[----:B------:R-:W-:Y:S02]  /*9280*/  FMUL.FTZ R97, R100, R97 ;  /* 0x0000006164617220 */ /* 0x000fe40000410000 */
[C---:B------:R-:W-:Y:S04]  /*9290*/  FMUL.FTZ R98, R101.reuse, R98 ;  /* 0x0000006265627220 */ /* 0x040fe80000410000 */
[----:B------:R-:W-:Y:S02]  /*92a0*/  FMUL.FTZ R99, R101, R99 ;  /* 0x0000006365637220 */ /* 0x000fe40000410000 */
[----:B------:R-:W-:Y:S02]  /*92b0*/  IMAD.MOV.U32 R158, RZ, RZ, R227 ;  /* 0x000000ffff9e7224 */ /* 0x000fe400078e00e3 */
[----:B------:R-:W-:Y:S01]  /*92c0*/  FFMA.FTZ R107, R107, c[0x0][0x2d0], -R109 ;  /* 0x0000b4006b6b7a23 */ /* 0x000fe2000001086d */
[----:B------:R2:W-:Y:S01]  /*92d0*/  MUFU.EX2 R227, R106 ;  /* 0x0000006a00e37308 */ /* 0x0005e20000000800 */
[----:B------:R-:W-:Y:S01]  /*92e0*/  IMAD.MOV.U32 R165, RZ, RZ, R163 ;  /* 0x000000ffffa57224 */ /* 0x000fe200078e00a3 */
[----:B------:R-:W-:Y:S04]  /*92f0*/  HMMA.16816.F32.BF16 R96, R176, R114, R96 ;  /* 0x00000072b060723c */ /* 0x000fe80000041860 */
[----:B-1----:R-:W-:Y:S03]  /*9300*/  FFMA.FTZ R2, R190, c[0x0][0x2d0], -R111 ;  /* 0x0000b400be027a23 */ /* 0x002fe6000001086f */
[----:B------:R-:W-:Y:S02]  /*9310*/  F2FP.BF16.PACK_AB R114, R160, R155 ;  /* 0x0000009ba072723e */ /* 0x000fe400000010ff */
[----:B---3--:R-:W-:Y:S01]  /*9320*/  F2FP.BF16.PACK_AB R115, R249, R250 ;  /* 0x000000faf973723e */ /* 0x008fe200000010ff */
[----:B------:R1:W3:Y:S06]  /*9330*/  MUFU.EX2 R241, R2 ;  /* 0x0000000200f17308 */ /* 0x0002ec0000000800 */
[-C--:B-----5:R-:W-:Y:S05]  /*9340*/  HMMA.16816.F32.BF16 R4, R112, R116.reuse, R4 ;  /* 0x000000747004723c */ /* 0x0a0fea0000041804 */
[----:B--2---:R-:W-:Y:S01]  /*9350*/  FFMA.FTZ R106, R159, c[0x0][0x2d0], -R109 ;  /* 0x0000b4009f6a7a23 */ /* 0x004fe2000001086d */
[----:B------:R-:W-:Y:S01]  /*9360*/  MOV R159, R143 ;  /* 0x0000008f009f7202 */ /* 0x000fe20000000f00 */
[--C-:B------:R-:W-:Y:S01]  /*9370*/  FFMA.FTZ R143, R248, c[0x0][0x2d0], -R111.reuse ;  /* 0x0000b400f88f7a23 */ /* 0x100fe2000001086f */
[----:B------:R-:W-:Y:S03]  /*9380*/  MOV R248, R147 ;  /* 0x0000009300f87202 */ /* 0x000fe60000000f00 */
[----:B------:R-:W-:Y:S01]  /*9390*/  MUFU.EX2 R190, R143 ;  /* 0x0000008f00be7308 */ /* 0x000fe20000000800 */
[--C-:B-1----:R-:W-:Y:S01]  /*93a0*/  FFMA.FTZ R2, R191, c[0x0][0x2d0], -R111.reuse ;  /* 0x0000b400bf027a23 */ /* 0x102fe2000001086f */
[----:B---3--:R-:W-:Y:S08]  /*93b0*/  F2FP.BF16.PACK_AB R120, R241, R242 ;  /* 0x000000f2f178723e */ /* 0x008ff000000010ff */
[----:B------:R1:W-:Y:S02]  /*93c0*/  MUFU.EX2 R240, R2 ;  /* 0x0000000200f07308 */ /* 0x0003e40000000800 */
[----:B-1----:R-:W-:Y:S08]  /*93d0*/  FFMA.FTZ R2, R192, c[0x0][0x2d0], -R111 ;  /* 0x0000b400c0027a23 */ /* 0x002ff0000001086f */
[----:B------:R1:W2:Y:S02]  /*93e0*/  MUFU.EX2 R239, R2 ;  /* 0x0000000200ef7308 */ /* 0x0002a40000000800 */
[--C-:B-1----:R-:W-:Y:S01]  /*93f0*/  FFMA.FTZ R2, R193, c[0x0][0x2d0], -R184.reuse ;  /* 0x0000b400c1027a23 */ /* 0x102fe200000108b8 */
[----:B--2---:R-:W-:Y:S07]  /*9400*/  F2FP.BF16.PACK_AB R122, R239, R240 ;  /* 0x000000f0ef7a723e */ /* 0x004fee00000010ff */
[----:B------:R-:W-:Y:S10]  /*9410*/  MUFU.EX2 R193, R141 ;  /* 0x0000008d00c17308 */ /* 0x000ff40000000800 */
[----:B------:R1:W-:Y:S02]  /*9420*/  MUFU.EX2 R237, R2 ;  /* 0x0000000200ed7308 */ /* 0x0003e40000000800 */
[--C-:B-1----:R-:W-:Y:S08]  /*9430*/  FFMA.FTZ R2, R194, c[0x0][0x2d0], -R184.reuse ;  /* 0x0000b400c2027a23 */ /* 0x102ff000000108b8 */
[----:B------:R-:W-:Y:S10]  /*9440*/  MUFU.EX2 R194, R140 ;  /* 0x0000008c00c27308 */ /* 0x000ff40000000800 */
[----:B------:R1:W2:Y:S02]  /*9450*/  MUFU.EX2 R236, R2 ;  /* 0x0000000200ec7308 */ /* 0x0002a40000000800 */
[--C-:B-1----:R-:W-:Y:S01]  /*9460*/  FFMA.FTZ R2, R195, c[0x0][0x2d0], -R184.reuse ;  /* 0x0000b400c3027a23 */ /* 0x102fe200000108b8 */
[----:B--2---:R-:W-:Y:S07]  /*9470*/  F2FP.BF16.PACK_AB R121, R236, R237 ;  /* 0x000000edec79723e */ /* 0x004fee00000010ff */
[----:B------:R1:W-:Y:S02]  /*9480*/  MUFU.EX2 R235, R2 ;  /* 0x0000000200eb7308 */ /* 0x0003e40000000800 */
[----:B-1----:R-:W-:Y:S08]  /*9490*/  FFMA.FTZ R2, R196, c[0x0][0x2d0], -R184 ;  /* 0x0000b400c4027a23 */ /* 0x002ff000000108b8 */
[----:B------:R-:W-:Y:S10]  /*94a0*/  MUFU.EX2 R196, R107 ;  /* 0x0000006b00c47308 */ /* 0x000ff40000000800 */
[----:B------:R1:W2:Y:S02]  /*94b0*/  MUFU.EX2 R234, R2 ;  /* 0x0000000200ea7308 */ /* 0x0002a40000000800 */
[--C-:B-1----:R-:W-:Y:S01]  /*94c0*/  FFMA.FTZ R2, R197, c[0x0][0x2d0], -R109.reuse ;  /* 0x0000b400c5027a23 */ /* 0x102fe2000001086d */
[----:B--2---:R-:W-:Y:S07]  /*94d0*/  F2FP.BF16.PACK_AB R123, R234, R235 ;  /* 0x000000ebea7b723e */ /* 0x004fee00000010ff */
[----:B------:R-:W-:Y:S01]  /*94e0*/  MUFU.EX2 R197, R106 ;  /* 0x0000006a00c57308 */ /* 0x000fe20000000800 */
[C---:B------:R-:W-:Y:S09]  /*94f0*/  HMMA.16816.F32.BF16 R8, R120.reuse, R116, R8 ;  /* 0x000000747808723c */ /* 0x040ff20000041808 */
[----:B------:R1:W-:Y:S01]  /*9500*/  MUFU.EX2 R230, R2 ;  /* 0x0000000200e67308 */ /* 0x0003e20000000800 */
[-C--:B------:R-:W-:Y:S08]  /*9510*/  HMMA.16816.F32.BF16 R12, R120, R118.reuse, R12 ;  /* 0x00000076780c723c */ /* 0x080ff0000004180c */
[C---:B------:R-:W-:Y:S01]  /*9520*/  HMMA.16816.F32.BF16 R16, R112.reuse, R118, R16 ;  /* 0x000000767010723c */ /* 0x040fe20000041810 */
[----:B------:R-:W2:Y:S07]  /*9530*/  LDSM.16.MT88.4 R116, [R206+0x1400] ;  /* 0x00140000ce74783b */ /* 0x000eae0000004200 */
[-C--:B------:R-:W-:Y:S04]  /*9540*/  HMMA.16816.F32.BF16 R20, R112, R124.reuse, R20 ;  /* 0x0000007c7014723c */ /* 0x080fe80000041814 */
[--C-:B-1----:R-:W-:Y:S04]  /*9550*/  FFMA.FTZ R2, R200, c[0x0][0x2d0], -R109.reuse ;  /* 0x0000b400c8027a23 */ /* 0x102fe8000001086d */
[C---:B------:R-:W-:Y:S01]  /*9560*/  HMMA.16816.F32.BF16 R24, R120.reuse, R124, R24 ;  /* 0x0000007c7818723c */ /* 0x040fe20000041818 */
[----:B------:R1:W3:Y:S07]  /*9570*/  MUFU.EX2 R232, R2 ;  /* 0x0000000200e87308 */ /* 0x0002ee0000000800 */
[-C--:B------:R-:W-:Y:S08]  /*9580*/  HMMA.16816.F32.BF16 R28, R120, R126.reuse, R28 ;  /* 0x0000007e781c723c */ /* 0x080ff0000004181c */
[C---:B------:R-:W-:Y:S01]  /*9590*/  HMMA.16816.F32.BF16 R32, R112.reuse, R126, R32 ;  /* 0x0000007e7020723c */ /* 0x040fe20000041820 */
[----:B------:R-:W4:Y:S07]  /*95a0*/  LDSM.16.MT88.4 R124, [R205+0x2400] ;  /* 0x00240000cd7c783b */ /* 0x000f2e0000004200 */
[-C--:B------:R-:W-:Y:S04]  /*95b0*/  HMMA.16816.F32.BF16 R36, R112, R128.reuse, R36 ;  /* 0x000000807024723c */ /* 0x080fe80000041824 */
[--C-:B-1----:R-:W-:Y:S04]  /*95c0*/  FFMA.FTZ R2, R198, c[0x0][0x2d0], -R109.reuse ;  /* 0x0000b400c6027a23 */ /* 0x102fe8000001086d */
[C---:B------:R-:W-:Y:S01]  /*95d0*/  HMMA.16816.F32.BF16 R40, R120.reuse, R128, R40 ;  /* 0x000000807828723c */ /* 0x040fe20000041828 */
[----:B------:R1:W-:Y:S07]  /*95e0*/  MUFU.EX2 R233, R2 ;  /* 0x0000000200e97308 */ /* 0x0003ee0000000800 */
[-C--:B------:R-:W-:Y:S08]  /*95f0*/  HMMA.16816.F32.BF16 R44, R120, R130.reuse, R44 ;  /* 0x00000082782c723c */ /* 0x080ff0000004182c */
[C---:B------:R-:W-:Y:S01]  /*9600*/  HMMA.16816.F32.BF16 R48, R112.reuse, R130, R48 ;  /* 0x000000827030723c */ /* 0x040fe20000041830 */
[----:B------:R-:W5:Y:S07]  /*9610*/  LDSM.16.MT88.4 R128, [R206+0x2400] ;  /* 0x00240000ce80783b */ /* 0x000f6e0000004200 */
[-C--:B--2---:R-:W-:Y:S04]  /*9620*/  HMMA.16816.F32.BF16 R52, R112, R116.reuse, R52 ;  /* 0x000000747034723c */ /* 0x084fe80000041834 */
[----:B-1----:R-:W-:Y:S04]  /*9630*/  FFMA.FTZ R2, R201, c[0x0][0x2d0], -R109 ;  /* 0x0000b400c9027a23 */ /* 0x002fe8000001086d */
[C---:B------:R-:W-:Y:S01]  /*9640*/  HMMA.16816.F32.BF16 R56, R120.reuse, R116, R56 ;  /* 0x000000747838723c */ /* 0x040fe20000041838 */
[----:B------:R1:W2:Y:S07]  /*9650*/  MUFU.EX2 R231, R2 ;  /* 0x0000000200e77308 */ /* 0x0002ae0000000800 */
[-C--:B------:R-:W-:Y:S08]  /*9660*/  HMMA.16816.F32.BF16 R60, R120, R118.reuse, R60 ;  /* 0x00000076783c723c */ /* 0x080ff0000004183c */
[C---:B------:R-:W-:Y:S01]  /*9670*/  HMMA.16816.F32.BF16 R64, R112.reuse, R118, R64 ;  /* 0x000000767040723c */ /* 0x040fe20000041840 */
[----:B------:R-:W2:Y:S07]  /*9680*/  LDSM.16.MT88.4 R116, [R205+0x800] ;  /* 0x00080000cd74783b */ /* 0x000eae0000004200 */
[-C--:B----4-:R-:W-:Y:S04]  /*9690*/  HMMA.16816.F32.BF16 R68, R112, R124.reuse, R68 ;  /* 0x0000007c7044723c */ /* 0x090fe80000041844 */
[--C-:B-1----:R-:W-:Y:S04]  /*96a0*/  FFMA.FTZ R2, R222, c[0x0][0x2d0], -R110.reuse ;  /* 0x0000b400de027a23 */ /* 0x102fe8000001086e */
[C---:B------:R-:W-:Y:S01]  /*96b0*/  HMMA.16816.F32.BF16 R72, R120.reuse, R124, R72 ;  /* 0x0000007c7848723c */ /* 0x040fe20000041848 */
[----:B------:R1:W-:Y:S07]  /*96c0*/  MUFU.EX2 R229, R2 ;  /* 0x0000000200e57308 */ /* 0x0003ee0000000800 */
[-C--:B------:R-:W-:Y:S08]  /*96d0*/  HMMA.16816.F32.BF16 R76, R120, R126.reuse, R76 ;  /* 0x0000007e784c723c */ /* 0x080ff0000004184c */
[C---:B------:R-:W-:Y:S01]  /*96e0*/  HMMA.16816.F32.BF16 R80, R112.reuse, R126, R80 ;  /* 0x0000007e7050723c */ /* 0x040fe20000041850 */
[----:B------:R-:W4:Y:S07]  /*96f0*/  LDSM.16.MT88.4 R124, [R206+0x800] ;  /* 0x00080000ce7c783b */ /* 0x000f2e0000004200 */
[-C--:B-----5:R-:W-:Y:S04]  /*9700*/  HMMA.16816.F32.BF16 R84, R112, R128.reuse, R84 ;  /* 0x000000807054723c */ /* 0x0a0fe80000041854 */
[--C-:B-1----:R-:W-:Y:S04]  /*9710*/  FFMA.FTZ R2, R223, c[0x0][0x2d0], -R110.reuse ;  /* 0x0000b400df027a23 */ /* 0x102fe8000001086e */
[C---:B------:R-:W-:Y:S01]  /*9720*/  HMMA.16816.F32.BF16 R88, R120.reuse, R128, R88 ;  /* 0x000000807858723c */ /* 0x040fe20000041858 */
[----:B------:R1:W5:Y:S07]  /*9730*/  MUFU.EX2 R228, R2 ;  /* 0x0000000200e47308 */ /* 0x00036e0000000800 */
[-C--:B------:R-:W-:Y:S08]  /*9740*/  HMMA.16816.F32.BF16 R92, R120, R130.reuse, R92 ;  /* 0x00000082785c723c */ /* 0x080ff0000004185c */
[----:B------:R-:W-:Y:S01]  /*9750*/  HMMA.16816.F32.BF16 R96, R112, R130, R96 ;  /* 0x000000827060723c */ /* 0x000fe20000041860 */
[----:B------:R-:W4:Y:S06]  /*9760*/  LDSM.16.MT88.4 R128, [R205+0x1800] ;  /* 0x00180000cd80783b */ /* 0x000f2c0000004200 */
[----:B---3--:R-:W-:Y:S01]  /*9770*/  F2FP.BF16.PACK_AB R112, R232, R230 ;  /* 0x000000e6e870723e */ /* 0x008fe200000010ff */
[----:B-1----:R-:W-:Y:S01]  /*9780*/  FFMA.FTZ R2, R203, c[0x0][0x2d0], -R110 ;  /* 0x0000b400cb027a23 */ /* 0x002fe2000001086e */
[----:B--2---:R-:W-:Y:S03]  /*9790*/  F2FP.BF16.PACK_AB R114, R231, R233 ;  /* 0x000000e9e772723e */ /* 0x004fe600000010ff */
[----:B------:R1:W2:Y:S01]  /*97a0*/  MUFU.EX2 R226, R2 ;  /* 0x0000000200e27308 */ /* 0x0002a20000000800 */
[----:B-----5:R-:W-:Y:S01]  /*97b0*/  F2FP.BF16.PACK_AB R113, R228, R229 ;  /* 0x000000e5e471723e */ /* 0x020fe200000010ff */
[--C-:B-1----:R-:W-:Y:S01]  /*97c0*/  FFMA.FTZ R2, R225, c[0x0][0x2d0], -R111.reuse ;  /* 0x0000b400e1027a23 */ /* 0x102fe2000001086f */
[----:B--2---:R-:W-:Y:S07]  /*97d0*/  F2FP.BF16.PACK_AB R115, R226, R227 ;  /* 0x000000e3e273723e */ /* 0x004fee00000010ff */
[----:B------:R1:W-:Y:S01]  /*97e0*/  MUFU.EX2 R225, R2 ;  /* 0x0000000200e17308 */ /* 0x0003e20000000800 */
[-C--:B------:R-:W-:Y:S03]  /*97f0*/  HMMA.16816.F32.BF16 R4, R112, R116.reuse, R4 ;  /* 0x000000747004723c */ /* 0x080fe60000041804 */
[--C-:B-1----:R-:W-:Y:S02]  /*9800*/  FFMA.FTZ R2, R162, c[0x0][0x2d0], -R111.reuse ;  /* 0x0000b400a2027a23 */ /* 0x102fe4000001086f */
[----:B------:R-:W-:Y:S04]  /*9810*/  IMAD.MOV.U32 R162, RZ, RZ, R138 ;  /* 0x000000ffffa27224 */ /* 0x000fe800078e008a */
[----:B------:R1:W2:Y:S03]  /*9820*/  MUFU.EX2 R223, R2 ;  /* 0x0000000200df7308 */ /* 0x0002a60000000800 */
[----:B------:R-:W-:Y:S01]  /*9830*/  MOV R164, R162 ;  /* 0x000000a200a47202 */ /* 0x000fe20000000f00 */
[--C-:B-1----:R-:W-:Y:S01]  /*9840*/  FFMA.FTZ R2, R224, c[0x0][0x2d0], -R111.reuse ;  /* 0x0000b400e0027a23 */ /* 0x102fe2000001086f */
[----:B--2---:R-:W-:Y:S05]  /*9850*/  F2FP.BF16.PACK_AB R120, R223, R225 ;  /* 0x000000e1df78723e */ /* 0x004fea00000010ff */
[----:B------:R1:W-:Y:S02]  /*9860*/  MUFU.EX2 R224, R2 ;  /* 0x0000000200e07308 */ /* 0x0003e40000000800 */
[----:B-1----:R-:W-:Y:S01]  /*9870*/  FFMA.FTZ R2, R246, c[0x0][0x2d0], -R111 ;  /* 0x0000b400f6027a23 */ /* 0x002fe2000001086f */
[----:B------:R-:W-:Y:S07]  /*9880*/  MOV R246, R160 ;  /* 0x000000a000f67202 */ /* 0x000fee0000000f00 */
[----:B------:R1:W2:Y:S02]  /*9890*/  MUFU.EX2 R222, R2 ;  /* 0x0000000200de7308 */ /* 0x0002a40000000800 */
[----:B-1----:R-:W-:Y:S01]  /*98a0*/  FFMA.FTZ R2, R161, c[0x0][0x2d0], -R184 ;  /* 0x0000b400a1027a23 */ /* 0x002fe200000108b8 */
[----:B--2---:R-:W-:Y:S01]  /*98b0*/  F2FP.BF16.PACK_AB R122, R222, R224 ;  /* 0x000000e0de7a723e */ /* 0x004fe200000010ff */
[----:B------:R-:W-:Y:S06]  /*98c0*/  IMAD.MOV.U32 R161, RZ, RZ, R142 ;  /* 0x000000ffffa17224 */ /* 0x000fec00078e008e */
[----:B------:R1:W-:Y:S01]  /*98d0*/  MUFU.EX2 R203, R2 ;  /* 0x0000000200cb7308 */ /* 0x0003e20000000800 */
[--C-:B------:R-:W-:Y:S02]  /*98e0*/  FFMA.FTZ R142, R252, c[0x0][0x2d0], -R110.reuse ;  /* 0x0000b400fc8e7a23 */ /* 0x100fe4000001086e */
[----:B------:R-:W-:Y:S02]  /*98f0*/  FFMA.FTZ R110, R247, c[0x0][0x2d0], -R110 ;  /* 0x0000b400f76e7a23 */ /* 0x000fe4000001086e */
[----:B------:R-:W-:Y:S02]  /*9900*/  IMAD.MOV.U32 R252, RZ, RZ, R152 ;  /* 0x000000fffffc7224 */ /* 0x000fe400078e0098 */
[----:B------:R-:W-:Y:S03]  /*9910*/  IMAD.MOV.U32 R247, RZ, RZ, R146 ;  /* 0x000000fffff77224 */ /* 0x000fe600078e0092 */
[----:B------:R-:W-:Y:S10]  /*9920*/  MUFU.EX2 R191, R110 ;  /* 0x0000006e00bf7308 */ /* 0x000ff40000000800 */
[----:B------:R2:W-:Y:S01]  /*9930*/  MUFU.EX2 R192, R142 ;  /* 0x0000008e00c07308 */ /* 0x0005e20000000800 */
[--C-:B-1----:R-:W-:Y:S09]  /*9940*/  FFMA.FTZ R2, R188, c[0x0][0x2d0], -R184.reuse ;  /* 0x0000b400bc027a23 */ /* 0x102ff200000108b8 */
[----:B------:R1:W3:Y:S01]  /*9950*/  MUFU.EX2 R200, R2 ;  /* 0x0000000200c87308 */ /* 0x0002e20000000800 */
[----:B--2---:R-:W-:Y:S01]  /*9960*/  LDSM.16.MT88.4 R140, [R206+0xc00] ;  /* 0x000c0000ce8c783b */ /* 0x004fe20000004200 */
[--C-:B-1----:R-:W-:Y:S01]  /*9970*/  FFMA.FTZ R2, R186, c[0x0][0x2d0], -R184.reuse ;  /* 0x0000b400ba027a23 */ /* 0x102fe200000108b8 */
[----:B---3--:R-:W-:Y:S02]  /*9980*/  F2FP.BF16.PACK_AB R121, R200, R203 ;  /* 0x000000cbc879723e */ /* 0x008fe400000010ff */
[----:B------:R-:W-:Y:S05]  /*9990*/  MOV R186, R139 ;  /* 0x0000008b00ba7202 */ /* 0x000fea0000000f00 */
[----:B------:R1:W-:Y:S01]  /*99a0*/  MUFU.EX2 R201, R2 ;  /* 0x0000000200c97308 */ /* 0x0003e20000000800 */
[----:B------:R-:W2:Y:S01]  /*99b0*/  LDSM.16.MT88.4 R136, [R205+0x2800] ;  /* 0x00280000cd88783b */ /* 0x000ea20000004200 */
[----:B-1----:R-:W-:Y:S02]  /*99c0*/  FFMA.FTZ R2, R238, c[0x0][0x2d0], -R184 ;  /* 0x0000b400ee027a23 */ /* 0x002fe400000108b8 */
[----:B------:R-:W-:Y:S06]  /*99d0*/  IMAD.MOV.U32 R238, RZ, RZ, R155 ;  /* 0x000000ffffee7224 */ /* 0x000fec00078e009b */
[----:B------:R-:W1:Y:S02]  /*99e0*/  MUFU.EX2 R199, R2 ;  /* 0x0000000200c77308 */ /* 0x000e640000000800 */
[----:B-1----:R-:W-:Y:S01]  /*99f0*/  F2FP.BF16.PACK_AB R123, R199, R201 ;  /* 0x000000c9c77b723e */ /* 0x002fe200000010ff */
[--C-:B------:R-:W-:Y:S02]  /*9a00*/  FFMA.FTZ R2, R158, c[0x0][0x2d0], -R109.reuse ;  /* 0x0000b4009e027a23 */ /* 0x100fe4000001086d */
[----:B------:R-:W-:Y:S01]  /*9a10*/  FFMA.FTZ R109, R157, c[0x0][0x2d0], -R109 ;  /* 0x0000b4009d6d7a23 */ /* 0x000fe2000001086d */
[----:B------:R-:W-:Y:S01]  /*9a20*/  MOV R157, R145 ;  /* 0x00000091009d7202 */ /* 0x000fe20000000f00 */
[----:B------:R-:W-:Y:S03]  /*9a30*/  IMAD.MOV.U32 R158, RZ, RZ, R144 ;  /* 0x000000ffff9e7224 */ /* 0x000fe600078e0090 */
[----:B------:R1:W-:Y:S01]  /*9a40*/  MUFU.EX2 R195, R2 ;  /* 0x0000000200c37308 */ /* 0x0003e20000000800 */
[C---:B------:R-:W-:Y:S04]  /*9a50*/  HMMA.16816.F32.BF16 R8, R120.reuse, R116, R8 ;  /* 0x000000747808723c */ /* 0x040fe80000041808 */
[----:B------:R-:W-:Y:S01]  /*9a60*/  MOV R163, R158 ;  /* 0x0000009e00a37202 */ /* 0x000fe20000000f00 */
[----:B------:R-:W-:Y:S02]  /*9a70*/  IMAD.MOV.U32 R162, RZ, RZ, R157 ;  /* 0x000000ffffa27224 */ /* 0x000fe400078e009d */
[--C-:B------:R-:W-:Y:S01]  /*9a80*/  FFMA.FTZ R144, R245, c[0x0][0x2d0], -R111.reuse ;  /* 0x0000b400f5907a23 */ /* 0x100fe2000001086f */
[-C--:B------:R-:W-:Y:S01]  /*9a90*/  HMMA.16816.F32.BF16 R12, R120, R118.reuse, R12 ;  /* 0x00000076780c723c */ /* 0x080fe2000004180c */
[----:B------:R-:W-:Y:S03]  /*9aa0*/  MUFU.EX2 R198, R109 ;  /* 0x0000006d00c67308 */ /* 0x000fe60000000800 */
[--C-:B------:R-:W-:Y:S01]  /*9ab0*/  FFMA.FTZ R145, R243, c[0x0][0x2d0], -R111.reuse ;  /* 0x0000b400f3917a23 */ /* 0x100fe2000001086f */
[----:B------:R-:W-:Y:S01]  /*9ac0*/  MOV R245, R148 ;  /* 0x0000009400f57202 */ /* 0x000fe20000000f00 */
[----:B------:R-:W-:Y:S01]  /*9ad0*/  FFMA.FTZ R111, R244, c[0x0][0x2d0], -R111 ;  /* 0x0000b400f46f7a23 */ /* 0x000fe2000001086f */
[----:B------:R-:W-:Y:S01]  /*9ae0*/  MOV R244, R150 ;  /* 0x0000009600f47202 */ /* 0x000fe20000000f00 */
[C---:B------:R-:W-:Y:S01]  /*9af0*/  HMMA.16816.F32.BF16 R16, R112.reuse, R118, R16 ;  /* 0x000000767010723c */ /* 0x040fe20000041810 */
[----:B------:R-:W3:Y:S02]  /*9b00*/  LDSM.16.MT88.4 R116, [R206+0x2800] ;  /* 0x00280000ce74783b */ /* 0x000ee40000004200 */
[----:B------:R-:W-:Y:S01]  /*9b10*/  MUFU.EX2 R187, R111 ;  /* 0x0000006f00bb7308 */ /* 0x000fe20000000800 */
[----:B------:R-:W-:Y:S02]  /*9b20*/  IMAD.MOV.U32 R243, RZ, RZ, R149 ;  /* 0x000000fffff37224 */ /* 0x000fe400078e0095 */
[--C-:B-1----:R-:W-:Y:S02]  /*9b30*/  FFMA.FTZ R2, R185, c[0x0][0x2d0], -R184.reuse ;  /* 0x0000b400b9027a23 */ /* 0x102fe400000108b8 */
[-C--:B----4-:R-:W-:Y:S05]  /*9b40*/  HMMA.16816.F32.BF16 R20, R112, R124.reuse, R20 ;  /* 0x0000007c7014723c */ /* 0x090fea0000041814 */
[----:B------:R1:W-:Y:S03]  /*9b50*/  MUFU.EX2 R107, R2 ;  /* 0x00000002006b7308 */ /* 0x0003e60000000800 */
[C---:B------:R-:W-:Y:S07]  /*9b60*/  HMMA.16816.F32.BF16 R24, R120.reuse, R124, R24 ;  /* 0x0000007c7818723c */ /* 0x040fee0000041818 */
[----:B------:R-:W4:Y:S01]  /*9b70*/  MUFU.EX2 R188, R145 ;  /* 0x0000009100bc7308 */ /* 0x000f220000000800 */
[-C--:B------:R-:W-:Y:S08]  /*9b80*/  HMMA.16816.F32.BF16 R28, R120, R126.reuse, R28 ;  /* 0x0000007e781c723c */ /* 0x080ff0000004181c */
[C---:B------:R-:W-:Y:S01]  /*9b90*/  HMMA.16816.F32.BF16 R32, R112.reuse, R126, R32 ;  /* 0x0000007e7020723c */ /* 0x040fe20000041820 */
[----:B------:R-:W5:Y:S01]  /*9ba0*/  LDSM.16.MT88.4 R124, [R205+0xc00] ;  /* 0x000c0000cd7c783b */ /* 0x000f620000004200 */
[----:B------:R-:W2:Y:S02]  /*9bb0*/  MUFU.EX2 R189, R144 ;  /* 0x0000009000bd7308 */ /* 0x000ea40000000800 */
[--C-:B-1----:R-:W-:Y:S01]  /*9bc0*/  FFMA.FTZ R2, R161, c[0x0][0x2d0], -R184.reuse ;  /* 0x0000b400a1027a23 */ /* 0x102fe200000108b8 */
[----:B------:R-:W-:Y:S03]  /*9bd0*/  MOV R161, R156 ;  /* 0x0000009c00a17202 */ /* 0x000fe60000000f00 */
[-C--:B------:R-:W-:Y:S04]  /*9be0*/  HMMA.16816.F32.BF16 R36, R112, R128.reuse, R36 ;  /* 0x000000807024723c */ /* 0x080fe80000041824 */
[----:B------:R1:W1:Y:S01]  /*9bf0*/  MUFU.EX2 R185, R2 ;  /* 0x0000000200b97308 */ /* 0x0002620000000800 */
[----:B----4-:R-:W-:Y:S03]  /*9c00*/  F2FP.BF16.PACK_AB R178, R187, R188 ;  /* 0x000000bcbbb2723e */ /* 0x010fe600000010ff */
[C---:B------:R-:W-:Y:S01]  /*9c10*/  HMMA.16816.F32.BF16 R40, R120.reuse, R128, R40 ;  /* 0x000000807828723c */ /* 0x040fe20000041828 */
[----:B------:R-:W4:Y:S04]  /*9c20*/  LDL R129, [R1+0x34] ;  /* 0x0000340001817983 */ /* 0x000f280000100800 */
[----:B------:R-:W5:Y:S03]  /*9c30*/  LDL.LU R128, [R1+0x20] ;  /* 0x0000200001807983 */ /* 0x000f660000300800 */
[-C--:B------:R-:W-:Y:S01]  /*9c40*/  HMMA.16816.F32.BF16 R44, R120, R130.reuse, R44 ;  /* 0x00000082782c723c */ /* 0x080fe2000004182c */
[----:B------:R-:W5:Y:S03]  /*9c50*/  LDL.LU R111, [R1+0x24] ;  /* 0x00002400016f7983 */ /* 0x000f660000300800 */
[----:B--2---:R-:W-:Y:S01]  /*9c60*/  F2FP.BF16.PACK_AB R176, R189, R190 ;  /* 0x000000bebdb0723e */ /* 0x004fe200000010ff */
[----:B------:R-:W2:Y:S03]  /*9c70*/  LDL.LU R110, [R1+0x28] ;  /* 0x00002800016e7983 */ /* 0x000ea60000300800 */
[C---:B------:R-:W-:Y:S01]  /*9c80*/  HMMA.16816.F32.BF16 R48, R112.reuse, R130, R48 ;  /* 0x000000827030723c */ /* 0x040fe20000041830 */
[----:B------:R-:W2:Y:S03]  /*9c90*/  LDL.LU R109, [R1+0x2c] ;  /* 0x00002c00016d7983 */ /* 0x000ea60000300800 */
[--C-:B-1----:R-:W-:Y:S01]  /*9ca0*/  FFMA.FTZ R2, R159, c[0x0][0x2d0], -R184.reuse ;  /* 0x0000b4009f027a23 */ /* 0x102fe200000108b8 */
[----:B------:R-:W-:Y:S01]  /*9cb0*/  F2FP.BF16.PACK_AB R177, R185, R107 ;  /* 0x0000006bb9b1723e */ /* 0x000fe200000010ff */
[----:B------:R-:W1:Y:S01]  /*9cc0*/  LDSM.16.MT88.4 R156, [R205+0x1c00] ;  /* 0x001c0000cd9c783b */ /* 0x000e620000004200 */
[----:B------:R-:W-:Y:S01]  /*9cd0*/  FFMA.FTZ R184, R108, c[0x0][0x2d0], -R184 ;  /* 0x0000b4006cb87a23 */ /* 0x000fe200000108b8 */
[-C--:B------:R-:W-:Y:S01]  /*9ce0*/  HMMA.16816.F32.BF16 R52, R112, R132.reuse, R52 ;  /* 0x000000847034723c */ /* 0x080fe20000041834 */
[----:B------:R-:W-:Y:S03]  /*9cf0*/  MUFU.EX2 R106, R2 ;  /* 0x00000002006a7308 */ /* 0x000fe60000000800 */
[----:B------:R-:W-:Y:S04]  /*9d00*/  F2FP.BF16.PACK_AB R108, R195, R197 ;  /* 0x000000c5c36c723e */ /* 0x000fe800000010ff */
[C---:B------:R-:W-:Y:S03]  /*9d10*/  HMMA.16816.F32.BF16 R56, R120.reuse, R132, R56 ;  /* 0x000000847838723c */ /* 0x040fe60000041838 */
[----:B------:R-:W3:Y:S05]  /*9d20*/  MUFU.EX2 R184, R184 ;  /* 0x000000b800b87308 */ /* 0x000eea0000000800 */
[-C--:B------:R-:W-:Y:S08]  /*9d30*/  HMMA.16816.F32.BF16 R60, R120, R134.reuse, R60 ;  /* 0x00000086783c723c */ /* 0x080ff0000004183c */
[C---:B------:R-:W-:Y:S08]  /*9d40*/  HMMA.16816.F32.BF16 R64, R112.reuse, R134, R64 ;  /* 0x000000867040723c */ /* 0x040ff00000041840 */
[-C--:B------:R-:W-:Y:S04]  /*9d50*/  HMMA.16816.F32.BF16 R68, R112, R136.reuse, R68 ;  /* 0x000000887044723c */ /* 0x080fe80000041844 */
[----:B---3--:R-:W-:Y:S04]  /*9d60*/  F2FP.BF16.PACK_AB R179, R184, R106 ;  /* 0x0000006ab8b3723e */ /* 0x008fe800000010ff */
[C---:B------:R-:W-:Y:S08]  /*9d70*/  HMMA.16816.F32.BF16 R72, R120.reuse, R136, R72 ;  /* 0x000000887848723c */ /* 0x040ff00000041848 */
[-C--:B------:R-:W-:Y:S08]  /*9d80*/  HMMA.16816.F32.BF16 R76, R120, R138.reuse, R76 ;  /* 0x0000008a784c723c */ /* 0x080ff0000004184c */
[C---:B------:R-:W-:Y:S08]  /*9d90*/  HMMA.16816.F32.BF16 R80, R112.reuse, R138, R80 ;  /* 0x0000008a7050723c */ /* 0x040ff00000041850 */
[-C--:B------:R-:W-:Y:S08]  /*9da0*/  HMMA.16816.F32.BF16 R84, R112, R116.reuse, R84 ;  /* 0x000000747054723c */ /* 0x080ff00000041854 */
[C---:B------:R-:W-:Y:S08]  /*9db0*/  HMMA.16816.F32.BF16 R88, R120.reuse, R116, R88 ;  /* 0x000000747858723c */ /* 0x040ff00000041858 */
[-C--:B------:R-:W-:Y:S08]  /*9dc0*/  HMMA.16816.F32.BF16 R92, R120, R118.reuse, R92 ;  /* 0x00000076785c723c */ /* 0x080ff0000004185c */
[----:B------:R-:W-:Y:S04]  /*9dd0*/  HMMA.16816.F32.BF16 R96, R112, R118, R96 ;  /* 0x000000767060723c */ /* 0x000fe80000041860 */
[----:B----4-:R-:W-:Y:S02]  /*9de0*/  ISETP.GT.AND P0, PT, R221, R129, PT ;  /* 0x00000081dd00720c */ /* 0x010fe40003f04270 */
[----:B------:R-:W-:Y:S01]  /*9df0*/  MOV R221, R151 ;  /* 0x0000009700dd7202 */ /* 0x000fe20000000f00 */
[----:B-----5:R-:W-:Y:S02]  /*9e00*/  FFMA.FTZ R100, R100, R128, R169 ;  /* 0x0000008064647223 */ /* 0x020fe400000100a9 */
[----:B------:R-:W-:Y:S03]  /*9e10*/  FFMA.FTZ R101, R101, R111, R168 ;  /* 0x0000006f65657223 */ /* 0x000fe600000100a8 */
[----:B------:R-:W-:Y:S01]  /*9e20*/  F2FP.BF16.PACK_AB R111, R191, R192 ;  /* 0x000000c0bf6f723e */ /* 0x000fe200000010ff */
[----:B------:R-:W-:Y:S02]  /*9e30*/  FADD.FTZ R100, R165, R100 ;  /* 0x00000064a5647221 */ /* 0x000fe40000010000 */
[----:B--2---:R-:W-:Y:S01]  /*9e40*/  FFMA.FTZ R3, R3, R110, R167 ;  /* 0x0000006e03037223 */ /* 0x004fe200000100a7 */
[----:B------:R-:W-:Y:S01]  /*9e50*/  F2FP.BF16.PACK_AB R110, R198, R196 ;  /* 0x000000c4c66e723e */ /* 0x000fe200000010ff */
[----:B------:R-:W-:Y:S02]  /*9e60*/  FADD.FTZ R101, R164, R101 ;  /* 0x00000065a4657221 */ /* 0x000fe40000010000 */
[----:B------:R-:W-:Y:S01]  /*9e70*/  FFMA.FTZ R0, R0, R109, R166 ;  /* 0x0000006d00007223 */ /* 0x000fe200000100a6 */
[----:B------:R-:W-:Y:S01]  /*9e80*/  F2FP.BF16.PACK_AB R109, R193, R194 ;  /* 0x000000c2c16d723e */ /* 0x000fe200000010ff */
[----:B------:R-:W-:Y:S02]  /*9e90*/  FADD.FTZ R101, R161, R101 ;  /* 0x00000065a1657221 */ /* 0x000fe40000010000 */
[----:B------:R-:W-:Y:S01]  /*9ea0*/  FADD.FTZ R2, R163, R0 ;  /* 0x00000000a3027221 */ /* 0x000fe20000010000 */
[----:B------:R-:W-:Y:S01]  /*9eb0*/  MOV R0, R154 ;  /* 0x0000009a00007202 */ /* 0x000fe20000000f00 */
[----:B------:R-:W-:Y:S02]  /*9ec0*/  FADD.FTZ R186, R186, R3 ;  /* 0x00000003baba7221 */ /* 0x000fe40000010000 */
[-C--:B------:R-:W-:Y:S01]  /*9ed0*/  HMMA.16816.F32.BF16 R112, R108, R124.reuse, R4 ;  /* 0x0000007c6c70723c */ /* 0x080fe20000041804 */
[----:B------:R-:W2:Y:S04]  /*9ee0*/  LDSM.16.MT88.4 R4, [R206+0x2c00] ;  /* 0x002c0000ce04783b */ /* 0x000ea80000004200 */
[----:B------:R-:W-:Y:S01]  /*9ef0*/  FADD.FTZ R3, R162, R100 ;  /* 0x00000064a2037221 */ /* 0x000fe20000010000 */
[----:B------:R-:W-:Y:S01]  /*9f00*/  MOV R100, R153 ;  /* 0x0000009900647202 */ /* 0x000fe20000000f00 */
[----:B------:R-:W-:Y:S01]  /*9f10*/  FADD.FTZ R0, R0, R186 ;  /* 0x000000ba00007221 */ /* 0x000fe20000010000 */
[C---:B------:R-:W-:Y:S04]  /*9f20*/  HMMA.16816.F32.BF16 R116, R176.reuse, R124, R8 ;  /* 0x0000007cb074723c */ /* 0x040fe80000041808 */
[----:B------:R-:W-:Y:S01]  /*9f30*/  FADD.FTZ R3, R221, R3 ;  /* 0x00000003dd037221 */ /* 0x000fe20000010000 */
[----:B------:R-:W-:Y:S01]  /*9f40*/  MOV R221, R202 ;  /* 0x000000ca00dd7202 */ /* 0x000fe20000000f00 */
[----:B------:R-:W-:Y:S02]  /*9f50*/  FADD.FTZ R0, R243, R0 ;  /* 0x00000000f3007221 */ /* 0x000fe40000010000 */
[-C--:B------:R-:W-:Y:S04]  /*9f60*/  HMMA.16816.F32.BF16 R120, R176, R126.reuse, R12 ;  /* 0x0000007eb078723c */ /* 0x080fe8000004180c */
[----:B------:R-:W-:Y:S02]  /*9f70*/  FADD.FTZ R10, R248, R3 ;  /* 0x00000003f80a7221 */ /* 0x000fe40000010000 */
[----:B------:R-:W-:Y:S02]  /*9f80*/  FADD.FTZ R8, R242, R0 ;  /* 0x00000000f2087221 */ /* 0x000fe40000010000 */
        /* <DEDUP_REMOVED lines=16> */
[-C--:B-1----:R-:W-:Y:S04]  /*a090*/  HMMA.16816.F32.BF16 R144, R108, R156.reuse, R36 ;  /* 0x0000009c6c90723c */ /* 0x082fe80000041824 */
        /* <DEDUP_REMOVED lines=31> */
[----:B------:R-:W-:Y:S02]  /*a290*/  IMAD.MOV.U32 R101, RZ, RZ, R104 ;  /* 0x000000ffff657224 */ /* 0x000fe400078e0068 */
[C---:B------:R-:W-:Y:S04]  /*a2a0*/  HMMA.16816.F32.BF16 R80, R108.reuse, R182, R80 ;  /* 0x000000b66c50723c */ /* 0x040fe80000041850 */
[----:B------:R-:W-:Y:S01]  /*a2b0*/  FADD.FTZ R3, R107, R3 ;  /* 0x000000036b037221 */ /* 0x000fe20000010000 */
[----:B------:R-:W-:Y:S03]  /*a2c0*/  MOV R107, R102 ;  /* 0x00000066006b7202 */ /* 0x000fe60000000f00 */
[----:B------:R-:W-:Y:S01]  /*a2d0*/  FADD.FTZ R3, R185, R3 ;  /* 0x00000003b9037221 */ /* 0x000fe20000010000 */
[-C--:B--2---:R-:W-:Y:S08]  /*a2e0*/  HMMA.16816.F32.BF16 R84, R108, R4.reuse, R84 ;  /* 0x000000046c54723c */ /* 0x084ff00000041854 */
[C---:B------:R-:W-:Y:S07]  /*a2f0*/  HMMA.16816.F32.BF16 R88, R176.reuse, R4, R88 ;  /* 0x00000004b058723c */ /* 0x040fee0000041858 */
[----:B------:R-:W-:Y:S01]  /*a300*/  FADD.FTZ R4, R226, R2 ;  /* 0x00000002e2047221 */ /* 0x000fe20000010000 */
[-C--:B------:R-:W-:Y:S04]  /*a310*/  HMMA.16816.F32.BF16 R92, R176, R6.reuse, R92 ;  /* 0x00000006b05c723c */ /* 0x080fe8000004185c */
[----:B------:R-:W-:Y:S02]  /*a320*/  FADD.FTZ R5, R222, R0 ;  /* 0x00000000de057221 */ /* 0x000fe40000010000 */
[----:B------:R-:W-:Y:S02]  /*a330*/  FADD.FTZ R2, R197, R8 ;  /* 0x00000008c5027221 */ /* 0x000fe40000010000 */
[----:B------:R-:W-:Y:S01]  /*a340*/  FADD.FTZ R0, R194, R4 ;  /* 0x00000004c2007221 */ /* 0x000fe20000010000 */
[----:B------:R-:W-:Y:S04]  /*a350*/  HMMA.16816.F32.BF16 R96, R108, R6, R96 ;  /* 0x000000066c60723c */ /* 0x000fe80000041860 */
[----:B------:R-:W-:Y:S02]  /*a360*/  FADD.FTZ R5, R190, R5 ;  /* 0x00000005be057221 */ /* 0x000fe40000010000 */
[----:B------:R-:W-:Y:S02]  /*a370*/  FADD.FTZ R2, R195, R2 ;  /* 0x00000002c3027221 */ /* 0x000fe40000010000 */
[----:B------:R-:W-:Y:S04]  /*a380*/  FADD.FTZ R4, R193, R0 ;  /* 0x00000000c1047221 */ /* 0x000fe80000010000 */
        /* <DEDUP_REMOVED lines=9> */
[----:B------:R-:W-:Y:S02]  /*a420*/  FADD.FTZ R2, R187, R2 ;  /* 0x00000002bb027221 */ /* 0x000fe40000010000 */
[----:B------:R-:W-:Y:S01]  /*a430*/  FADD.FTZ R0, R184, R0 ;  /* 0x00000000b8007221 */ /* 0x000fe20000010000 */
[----:B------:R1:W-:Y:S04]  /*a440*/  STL [R1+0x24], R3 ;  /* 0x0000240301007387 */ /* 0x0003e80000100800 */
[----:B------:R1:W-:Y:S04]  /*a450*/  STL [R1+0x28], R2 ;  /* 0x0000280201007387 */ /* 0x0003e80000100800 */
[----:B------:R1:W-:Y:S01]  /*a460*/  STL [R1+0x2c], R0 ;  /* 0x00002c0001007387 */ /* 0x0003e20000100800 */
[----:B------:R-:W-:-:S05]  /*a470*/  @P0 BRA `(.L_x_553) ;  /* 0xffffb87000000947 */ /* 0x000fca000383ffff */
.L_x_552:
[----:B-1----:R-:W-:-:S13]  /*a480*/  ISETP.GE.AND P0, PT, R202, RZ, PT ;  /* 0x000000ffca00720c */ /* 0x002fda0003f06270 */
[----:B------:R-:W-:Y:S05]  /*a490*/  @!P0 BRA `(.L_x_554) ;  /* 0x00003d2000008947 */ /* 0x000fea0003800000 */
[----:B------:R-:W-:Y:S01]  /*a4a0*/  IMAD.MOV.U32 R3, RZ, RZ, R104 ;  /* 0x000000ffff037224 */ /* 0x000fe200078e0068 */
[----:B------:R-:W-:Y:S01]  /*a4b0*/  MOV R107, R102 ;  /* 0x00000066006b7202 */ /* 0x000fe20000000f00 */
[----:B------:R-:W-:Y:S01]  /*a4c0*/  IMAD.MOV.U32 R2, RZ, RZ, R105 ;  /* 0x000000ffff027224 */ /* 0x000fe200078e0069 */
[----:B------:R-:W-:Y:S02]  /*a4d0*/  MOV R106, R103 ;  /* 0x00000067006a7202 */ /* 0x000fe40000000f00 */
.L_x_555:
[----:B------:R-:W2:Y:S01]  /*a4e0*/  LDL.64 R42, [R1+0x10] ;  /* 0x00001000012a7983 */ /* 0x000ea20000100a00 */
[----:B------:R-:W-:Y:S04]  /*a4f0*/  DEPBAR.LE SB0, 0x0 ;  /* 0x000080000000791a */ /* 0x000fe80000000000 */
[----:B------:R-:W-:Y:S01]  /*a500*/  WARPSYNC 0xffffffff ;  /* 0xffffffff00007948 */ /* 0x000fe20003800000 */
[----:B---3--:R-:W3:Y:S01]  /*a510*/  LDL R47, [R1+0x1c] ;  /* 0x00001c00012f7983 */ /* 0x008ee20000100800 */
[----:B------:R-:W-:Y:S01]  /*a520*/  SHF.R.S32.HI R0, RZ, 0x1f, R202 ;  /* 0x0000001fff007819 */ /* 0x000fe200000114ca */
[----:B------:R-:W-:Y:S01]  /*a530*/  IMAD.WIDE.U32 R28, R202, c[0x0][0x208], RZ ;  /* 0x00008200ca1c7a25 */ /* 0x000fe200078e00ff */
[----:B------:R-:W-:Y:S01]  /*a540*/  MOV R44, c[0x0][0x208] ;  /* 0x00008200002c7a02 */ /* 0x000fe20000000f00 */
[----:B------:R-:W4:Y:S02]  /*a550*/  LDL R203, [R1+0x30] ;  /* 0x0000300001cb7983 */ /* 0x000f240000100800 */
[----:B------:R-:W-:Y:S01]  /*a560*/  IMAD R0, R0, c[0x0][0x208], RZ ;  /* 0x0000820000007a24 */ /* 0x000fe200078e02ff */
[----:B------:R-:W-:Y:S01]  /*a570*/  SHF.L.U32 R36, R28, 0x6, RZ ;  /* 0x000000061c247819 */ /* 0x000fe200000006ff */
[----:B------:R-:W-:Y:S02]  /*a580*/  BAR.SYNC.DEFER_BLOCKING 0x0 ;  /* 0x0000000000007b1d */ /* 0x000fe40000010000 */
[----:B------:R-:W-:Y:S01]  /*a590*/  IMAD R0, R202, c[0x0][0x20c], R0 ;  /* 0x00008300ca007a24 */ /* 0x000fe200078e0200 */
[----:B------:R-:W-:Y:S04]  /*a5a0*/  LEA R40, P2, R44, R36, 0x5 ;  /* 0x000000242c287211 */ /* 0x000fe800078428ff */
[----:B------:R-:W-:Y:S04]  /*a5b0*/  IADD3 R0, R29, R0, RZ ;  /* 0x000000001d007210 */ /* 0x000fe80007ffe0ff */
[----:B------:R-:W-:Y:S01]  /*a5c0*/  SHF.L.U64.HI R0, R28, 0x6, R0 ;  /* 0x000000061c007819 */ /* 0x000fe20000010200 */
[----:B------:R-:W-:Y:S08]  /*a5d0*/  LDSM.16.M88.4 R64, [R207] ;  /* 0x00000000cf40783b */ /* 0x000ff00000000200 */
[----:B------:R-:W1:Y:S08]  /*a5e0*/  LDSM.16.M88.4 R16, [R204] ;  /* 0x00000000cc10783b */ /* 0x000e700000000200 */
        /* <DEDUP_REMOVED lines=15> */
[----:B------:R-:W-:Y:S01]  /*a6e0*/  MOV R32, c[0x0][0x20c] ;  /* 0x0000830000207a02 */ /* 0x000fe20000000f00 */
[-C--:B------:R-:W-:Y:S04]  /*a6f0*/  HMMA.16816.F32.BF16 R28, R60, R34.reuse, RZ ;  /* 0x000000223c1c723c */ /* 0x080fe800000418ff */
[----:B------:R-:W-:Y:S04]  /*a700*/  LEA.HI.X R44, R44, R0, R32, 0x5, P2 ;  /* 0x000000002c2c7211 */ /* 0x000fe800010f2c20 */
[C---:B------:R-:W-:Y:S04]  /*a710*/  HMMA.16816.F32.BF16 R32, R64.reuse, R34, RZ ;  /* 0x000000224020723c */ /* 0x040fe800000418ff */
[C---:B--2---:R-:W-:Y:S02]  /*a720*/  IADD3 R37, P0, R42.reuse, 0x20, RZ ;  /* 0x000000202a257810 */ /* 0x044fe40007f1e0ff */
[----:B------:R-:W-:Y:S02]  /*a730*/  IADD3 R41, P1, R42, 0x40, RZ ;  /* 0x000000402a297810 */ /* 0x000fe40007f3e0ff */
[C---:B------:R-:W-:Y:S04]  /*a740*/  IADD3 R59, P2, R36.reuse, R37, RZ ;  /* 0x00000025243b7210 */ /* 0x040fe80007f5e0ff */
[-C--:B---3--:R-:W-:Y:S02]  /*a750*/  IADD3.X R45, RZ, R47.reuse, RZ, P0, !PT ;  /* 0x0000002fff2d7210 */ /* 0x088fe400007fe4ff */
[C---:B------:R-:W-:Y:S02]  /*a760*/  IADD3 R55, P0, R36.reuse, R42, RZ ;  /* 0x0000002a24377210 */ /* 0x040fe40007f1e0ff */
[----:B------:R-:W-:Y:S02]  /*a770*/  IADD3.X R46, RZ, R47, RZ, P1, !PT ;  /* 0x0000002fff2e7210 */ /* 0x000fe40000ffe4ff */
[----:B------:R-:W-:Y:S02]  /*a780*/  IADD3 R53, P6, R36, R41, RZ ;  /* 0x0000002924357210 */ /* 0x000fe40007fde0ff */
[----:B------:R-:W-:Y:S02]  /*a790*/  IADD3 R105, P1, R40, R37, RZ ;  /* 0x0000002528697210 */ /* 0x000fe40007f3e0ff */
[-C--:B------:R-:W-:Y:S01]  /*a7a0*/  HMMA.16816.F32.BF16 R36, R64, R48.reuse, RZ ;  /* 0x000000304024723c */ /* 0x080fe200000418ff */
[----:B------:R-:W-:Y:S02]  /*a7b0*/  IADD3.X R57, R0, R47, RZ, P0, !PT ;  /* 0x0000002f00397210 */ /* 0x000fe400007fe4ff */
[----:B------:R-:W-:Y:S02]  /*a7c0*/  IADD3 R104, P0, R40, R41, RZ ;  /* 0x0000002928687210 */ /* 0x000fe40007f1e0ff */
[CC--:B------:R-:W-:Y:S02]  /*a7d0*/  IADD3.X R193, R0.reuse, R45.reuse, RZ, P2, !PT ;  /* 0x0000002d00c17210 */ /* 0x0c0fe400017fe4ff */
[-C--:B------:R-:W-:Y:S02]  /*a7e0*/  IADD3.X R192, R0, R46.reuse, RZ, P6, !PT ;  /* 0x0000002e00c07210 */ /* 0x080fe400037fe4ff */
[----:B------:R-:W-:Y:S03]  /*a7f0*/  LEA R56, P6, R55, c[0x0][0x1f8], 0x1 ;  /* 0x00007e0037387a11 */ /* 0x000fe600078c08ff */
[C---:B------:R-:W-:Y:S02]  /*a800*/  IADD3.X R195, R44.reuse, R45, RZ, P1, !PT ;  /* 0x0000002d2cc37210 */ /* 0x040fe40000ffe4ff */
[----:B------:R-:W-:Y:S02]  /*a810*/  LEA R54, P1, R59, c[0x0][0x1f8], 0x1 ;  /* 0x00007e003b367a11 */ /* 0x000fe400078208ff */
[----:B------:R-:W-:Y:S02]  /*a820*/  IADD3.X R194, R44, R46, RZ, P0, !PT ;  /* 0x0000002e2cc27210 */ /* 0x000fe400007fe4ff */
[----:B------:R-:W-:Y:S02]  /*a830*/  LEA R58, P0, R53, c[0x0][0x1f8], 0x1 ;  /* 0x00007e00353a7a11 */ /* 0x000fe400078008ff */
[----:B------:R-:W-:Y:S02]  /*a840*/  LEA.HI.X R57, R55, c[0x0][0x1fc], R57, 0x1, P6 ;  /* 0x00007f0037397a11 */ /* 0x000fe400030f0c39 */
[----:B------:R-:W-:Y:S02]  /*a850*/  LEA.HI.X R55, R59, c[0x0][0x1fc], R193, 0x1, P1 ;  /* 0x00007f003b377a11 */ /* 0x000fe400008f0cc1 */
[----:B------:R-:W-:Y:S02]  /*a860*/  LEA.HI.X R59, R53, c[0x0][0x1fc], R192, 0x1, P0 ;  /* 0x00007f00353b7a11 */ /* 0x000fe400000f0cc0 */
[C---:B------:R-:W-:Y:S02]  /*a870*/  LEA R198, P1, R105.reuse, c[0x0][0x1f8], 0x1 ;  /* 0x00007e0069c67a11 */ /* 0x040fe400078208ff */
[C---:B------:R-:W-:Y:S02]  /*a880*/  LEA R196, P0, R104.reuse, c[0x0][0x1f8], 0x1 ;  /* 0x00007e0068c47a11 */ /* 0x040fe400078008ff */
[----:B------:R-:W-:Y:S02]  /*a890*/  LEA.HI.X R199, R105, c[0x0][0x1fc], R195, 0x1, P1 ;  /* 0x00007f0069c77a11 */ /* 0x000fe400008f0cc3 */
[----:B------:R-:W-:Y:S02]  /*a8a0*/  LEA.HI.X R197, R104, c[0x0][0x1fc], R194, 0x1, P0 ;  /* 0x00007f0068c57a11 */ /* 0x000fe400000f0cc2 */
[----:B------:R-:W2:Y:S01]  /*a8b0*/  LDSM.16.M88.4 R192, [R218] ;  /* 0x00000000dac0783b */ /* 0x000ea20000000200 */
[----:B----4-:R-:W-:Y:S02]  /*a8c0*/  SHF.L.U32 R203, R203, 0x1, RZ ;  /* 0x00000001cbcb7819 */ /* 0x010fe400000006ff */
[----:B------:R-:W-:Y:S02]  /*a8d0*/  IADD3 R52, P2, R40, R42, RZ ;  /* 0x0000002a28347210 */ /* 0x000fe40007f5e0ff */
[C---:B------:R-:W-:Y:S02]  /*a8e0*/  HMMA.16816.F32.BF16 R40, R60.reuse, R48, RZ ;  /* 0x000000303c28723c */ /* 0x040fe400000418ff */
[----:B------:R-:W-:Y:S01]  /*a8f0*/  IADD3.X R0, R44, R47, RZ, P2, !PT ;  /* 0x0000002f2c007210 */ /* 0x000fe200017fe4ff */
[----:B------:R-:W-:Y:S01]  /*a900*/  @!PT LDS RZ, [RZ] ;  /* 0x00000000fffff984 */ /* 0x000fe20000000800 */
[----:B------:R-:W-:Y:S01]  /*a910*/  @!PT LDS RZ, [RZ] ;  /* 0x00000000fffff984 */ /* 0x000fe20000000800 */
[----:B------:R-:W-:Y:S01]  /*a920*/  @!PT LDS RZ, [RZ] ;  /* 0x00000000fffff984 */ /* 0x000fe20000000800 */
[----:B------:R3:W-:Y:S01]  /*a930*/  LDGSTS.E.BYPASS.LTC128B.128 [R203+0x100], [R56.64], !P5 ;  /* 0x0010000038cb7fae */ /* 0x0007e2000e901d46 */
[----:B------:R-:W-:Y:S02]  /*a940*/  LEA R200, P2, R52, c[0x0][0x1f8], 0x1 ;  /* 0x00007e0034c87a11 */ /* 0x000fe400078408ff */
[----:B------:R-:W-:Y:S02]  /*a950*/  ISETP.GT.AND P0, PT, R202, RZ, PT ;  /* 0x000000ffca00720c */ /* 0x000fe40003f04270 */
[-C--:B------:R-:W-:Y:S01]  /*a960*/  HMMA.16816.F32.BF16 R44, R60, R50.reuse, RZ ;  /* 0x000000323c2c723c */ /* 0x080fe200000418ff */
[----:B------:R-:W-:Y:S02]  /*a970*/  LEA.HI.X R201, R52, c[0x0][0x1fc], R0, 0x1, P2 ;  /* 0x00007f0034c97a11 */ /* 0x000fe400010f0c00 */
[----:B------:R4:W-:Y:S01]  /*a980*/  LDGSTS.E.BYPASS.LTC128B.128 [R203+0x1100], [R54.64], !P4 ;  /* 0x0110000036cb7fae */ /* 0x0009e2000e101d46 */
[----:B------:R-:W-:Y:S04]  /*a990*/  IADD3 R202, R202, -0x1, RZ ;  /* 0xffffffffcaca7810 */ /* 0x000fe80007ffe0ff */
[C---:B------:R-:W-:Y:S03]  /*a9a0*/  HMMA.16816.F32.BF16 R48, R64.reuse, R50, RZ ;  /* 0x000000324030723c */ /* 0x040fe600000418ff */
[----:B------:R3:W-:Y:S08]  /*a9b0*/  LDGSTS.E.BYPASS.LTC128B.128 [R203+0x2100], [R58.64], !P3 ;  /* 0x021000003acb7fae */ /* 0x0007f0000d901d46 */
[----:B------:R1:W-:Y:S08]  /*a9c0*/  LDGSTS.E.BYPASS.LTC128B.128 [R203+0x900], [R200.64], !P5 ;  /* 0x00900000c8cb7fae */ /* 0x0003f0000e901d46 */
[----:B------:R1:W-:Y:S01]  /*a9d0*/  LDGSTS.E.BYPASS.LTC128B.128 [R203+0x1900], [R198.64], !P4 ;  /* 0x01900000c6cb7fae */ /* 0x0003e2000e101d46 */
[-C--:B----4-:R-:W-:Y:S07]  /*a9e0*/  HMMA.16816.F32.BF16 R52, R64, R100.reuse, RZ ;  /* 0x000000644034723c */ /* 0x090fee00000418ff */
[----:B------:R4:W-:Y:S01]  /*a9f0*/  LDGSTS.E.BYPASS.LTC128B.128 [R203+0x2900], [R196.64], !P3 ;  /* 0x02900000c4cb7fae */ /* 0x0009e2000d901d46 */
[C---:B---3--:R-:W-:Y:S07]  /*aa00*/  HMMA.16816.F32.BF16 R56, R60.reuse, R100, RZ ;  /* 0x000000643c38723c */ /* 0x048fee00000418ff */
[----:B------:R-:W0:Y:S01]  /*aa10*/  LDGDEPBAR ;  /* 0x00000000000079af */ /* 0x000e220000000000 */
[-C--:B------:R-:W-:Y:S08]  /*aa20*/  HMMA.16816.F32.BF16 R60, R60, R102.reuse, RZ ;  /* 0x000000663c3c723c */ /* 0x080ff000000418ff */
[----:B------:R-:W-:Y:S01]  /*aa30*/  HMMA.16816.F32.BF16 R64, R64, R102, RZ ;  /* 0x000000664040723c */ /* 0x000fe200000418ff */
[----:B------:R-:W-:Y:S07]  /*aa40*/  LDSM.16.M88.4 R100, [R207+0x2000] ;  /* 0x00200000cf64783b */ /* 0x000fee0000000200 */
[-C--:B-1----:R-:W-:Y:S01]  /*aa50*/  HMMA.16816.F32.BF16 R4, R108, R176.reuse, R4 ;  /* 0x000000b06c04723c */ /* 0x082fe20000041804 */
[----:B----4-:R-:W-:Y:S07]  /*aa60*/  LDSM.16.M88.4 R196, [R204+0x1400] ;  /* 0x00140000ccc4783b */ /* 0x010fee0000000200 */
[C---:B-----5:R-:W-:Y:S08]  /*aa70*/  HMMA.16816.F32.BF16 R8, R180.reuse, R176, R8 ;  /* 0x000000b0b408723c */ /* 0x060ff00000041808 */
[-C--:B------:R-:W-:Y:S08]  /*aa80*/  HMMA.16816.F32.BF16 R12, R180, R178.reuse, R12 ;  /* 0x000000b2b40c723c */ /* 0x080ff0000004180c */
[C---:B------:R-:W-:Y:S01]  /*aa90*/  HMMA.16816.F32.BF16 R16, R108.reuse, R178, R16 ;  /* 0x000000b26c10723c */ /* 0x040fe20000041810 */
[----:B------:R-:W1:Y:S07]  /*aaa0*/  LDSM.16.M88.4 R176, [R204+0x1000] ;  /* 0x00100000ccb0783b */ /* 0x000e6e0000000200 */
        /* <DEDUP_REMOVED lines=8> */
[C---:B------:R-:W-:Y:S01]  /*ab30*/  HMMA.16816.F32.BF16 R48, R108.reuse, R190, R48 ;  /* 0x000000be6c30723c */ /* 0x040fe20000041830 */
[----:B------:R-:W4:Y:S07]  /*ab40*/  LDSM.16.M88.4 R188, [R204+0x1800] ;  /* 0x00180000ccbc783b */ /* 0x000f2e0000000200 */
[-C--:B--2---:R-:W-:Y:S08]  /*ab50*/  HMMA.16816.F32.BF16 R52, R108, R192.reuse, R52 ;  /* 0x000000c06c34723c */ /* 0x084ff00000041834 */
[C---:B------:R-:W-:Y:S08]  /*ab60*/  HMMA.16816.F32.BF16 R56, R180.reuse, R192, R56 ;  /* 0x000000c0b438723c */ /* 0x040ff00000041838 */
[-C--:B------:R-:W-:Y:S01]  /*ab70*/  HMMA.16816.F32.BF16 R60, R180, R194.reuse, R60 ;  /* 0x000000c2b43c723c */ /* 0x080fe2000004183c */
[----:B------:R-:W2:Y:S07]  /*ab80*/  LDSM.16.M88.4 R180, [R204+0x1c00] ;  /* 0x001c0000ccb4783b */ /* 0x000eae0000000200 */
[----:B------:R-:W-:Y:S01]  /*ab90*/  HMMA.16816.F32.BF16 R64, R108, R194, R64 ;  /* 0x000000c26c40723c */ /* 0x000fe20000041840 */
[----:B------:R-:W-:Y:S07]  /*aba0*/  LDSM.16.M88.4 R108, [R208+0x2000] ;  /* 0x00200000d06c783b */ /* 0x000fee0000000200 */
[-C--:B-1----:R-:W-:Y:S01]  /*abb0*/  HMMA.16816.F32.BF16 R4, R100, R176.reuse, R4 ;  /* 0x000000b06404723c */ /* 0x082fe20000041804 */
[----:B------:R-:W-:Y:S07]  /*abc0*/  LDSM.16.M88.4 R192, [R208+0x3000] ;  /* 0x00300000d0c0783b */ /* 0x000fee0000000200 */
[C---:B---3--:R-:W-:Y:S08]  /*abd0*/  HMMA.16816.F32.BF16 R8, R184.reuse, R176, R8 ;  /* 0x000000b0b808723c */ /* 0x048ff00000041808 */
[-C--:B------:R-:W-:Y:S08]  /*abe0*/  HMMA.16816.F32.BF16 R12, R184, R178.reuse, R12 ;  /* 0x000000b2b80c723c */ /* 0x080ff0000004180c */
[C---:B------:R-:W-:Y:S01]  /*abf0*/  HMMA.16816.F32.BF16 R16, R100.reuse, R178, R16 ;  /* 0x000000b26410723c */ /* 0x040fe20000041810 */
[----:B------:R-:W1:Y:S07]  /*ac00*/  LDSM.16.M88.4 R176, [R217] ;  /* 0x00000000d9b0783b */ /* 0x000e6e0000000200 */
[-C--:B------:R-:W-:Y:S08]  /*ac10*/  HMMA.16816.F32.BF16 R20, R100, R196.reuse, R20 ;  /* 0x000000c46414723c */ /* 0x080ff00000041814 */
[C---:B------:R-:W-:Y:S08]  /*ac20*/  HMMA.16816.F32.BF16 R24, R184.reuse, R196, R24 ;  /* 0x000000c4b818723c */ /* 0x040ff00000041818 */
[-C--:B------:R-:W-:Y:S08]  /*ac30*/  HMMA.16816.F32.BF16 R28, R184, R198.reuse, R28 ;  /* 0x000000c6b81c723c */ /* 0x080ff0000004181c */
[C---:B------:R-:W-:Y:S01]  /*ac40*/  HMMA.16816.F32.BF16 R32, R100.reuse, R198, R32 ;  /* 0x000000c66420723c */ /* 0x040fe20000041820 */
[----:B------:R-:W3:Y:S07]  /*ac50*/  LDSM.16.M88.4 R196, [R216] ;  /* 0x00000000d8c4783b */ /* 0x000eee0000000200 */
[-C--:B----4-:R-:W-:Y:S08]  /*ac60*/  HMMA.16816.F32.BF16 R36, R100, R188.reuse, R36 ;  /* 0x000000bc6424723c */ /* 0x090ff00000041824 */
[C---:B------:R-:W-:Y:S08]  /*ac70*/  HMMA.16816.F32.BF16 R40, R184.reuse, R188, R40 ;  /* 0x000000bcb828723c */ /* 0x040ff00000041828 */
[-C--:B------:R-:W-:Y:S08]  /*ac80*/  HMMA.16816.F32.BF16 R44, R184, R190.reuse, R44 ;  /* 0x000000beb82c723c */ /* 0x080ff0000004182c */
[C---:B------:R-:W-:Y:S01]  /*ac90*/  HMMA.16816.F32.BF16 R48, R100.reuse, R190, R48 ;  /* 0x000000be6430723c */ /* 0x040fe20000041830 */
[----:B------:R-:W4:Y:S07]  /*aca0*/  LDSM.16.M88.4 R188, [R215] ;  /* 0x00000000d7bc783b */ /* 0x000f2e0000000200 */
[-C--:B--2---:R-:W-:Y:S08]  /*acb0*/  HMMA.16816.F32.BF16 R52, R100, R180.reuse, R52 ;  /* 0x000000b46434723c */ /* 0x084ff00000041834 */
[C---:B------:R-:W-:Y:S08]  /*acc0*/  HMMA.16816.F32.BF16 R56, R184.reuse, R180, R56 ;  /* 0x000000b4b838723c */ /* 0x040ff00000041838 */
[-C--:B------:R-:W-:Y:S01]  /*acd0*/  HMMA.16816.F32.BF16 R60, R184, R182.reuse, R60 ;  /* 0x000000b6b83c723c */ /* 0x080fe2000004183c */
[----:B------:R-:W2:Y:S07]  /*ace0*/  LDSM.16.M88.4 R184, [R214] ;  /* 0x00000000d6b8783b */ /* 0x000eae0000000200 */
        /* <DEDUP_REMOVED lines=8> */
[-C--:B---3--:R-:W-:Y:S08]  /*ad70*/  HMMA.16816.F32.BF16 R20, R108, R196.reuse, R20 ;  /* 0x000000c46c14723c */ /* 0x088ff00000041814 */
[C---:B------:R-:W-:Y:S08]  /*ad80*/  HMMA.16816.F32.BF16 R24, R192.reuse, R196, R24 ;  /* 0x000000c4c018723c */ /* 0x040ff00000041818 */
[-C--:B------:R-:W-:Y:S08]  /*ad90*/  HMMA.16816.F32.BF16 R28, R192, R198.reuse, R28 ;  /* 0x000000c6c01c723c */ /* 0x080ff0000004181c */
[C---:B------:R-:W-:Y:S01]  /*ada0*/  HMMA.16816.F32.BF16 R32, R108.reuse, R198, R32 ;  /* 0x000000c66c20723c */ /* 0x040fe20000041820 */
[----:B------:R-:W-:Y:S07]  /*adb0*/  LDSM.16.M88.4 R196, [R204+0x2c00] ;  /* 0x002c0000ccc4783b */ /* 0x000fee0000000200 */
[-C--:B----4-:R-:W-:Y:S08]  /*adc0*/  HMMA.16816.F32.BF16 R36, R108, R188.reuse, R36 ;  /* 0x000000bc6c24723c */ /* 0x090ff00000041824 */
[C---:B------:R-:W-:Y:S08]  /*add0*/  HMMA.16816.F32.BF16 R40, R192.reuse, R188, R40 ;  /* 0x000000bcc028723c */ /* 0x040ff00000041828 */
[-C--:B------:R-:W-:Y:S08]  /*ade0*/  HMMA.16816.F32.BF16 R44, R192, R190.reuse, R44 ;  /* 0x000000bec02c723c */ /* 0x080ff0000004182c */
[C---:B------:R-:W-:Y:S01]  /*adf0*/  HMMA.16816.F32.BF16 R48, R108.reuse, R190, R48 ;  /* 0x000000be6c30723c */ /* 0x040fe20000041830 */
[----:B------:R-:W3:Y:S07]  /*ae00*/  LDSM.16.M88.4 R188, [R204+0x2400] ;  /* 0x00240000ccbc783b */ /* 0x000eee0000000200 */
[-C--:B--2---:R-:W-:Y:S08]  /*ae10*/  HMMA.16816.F32.BF16 R52, R108, R184.reuse, R52 ;  /* 0x000000b86c34723c */ /* 0x084ff00000041834 */
[C---:B------:R-:W-:Y:S08]  /*ae20*/  HMMA.16816.F32.BF16 R56, R192.reuse, R184, R56 ;  /* 0x000000b8c038723c */ /* 0x040ff00000041838 */
[-C--:B------:R-:W-:Y:S01]  /*ae30*/  HMMA.16816.F32.BF16 R60, R192, R186.reuse, R60 ;  /* 0x000000bac03c723c */ /* 0x080fe2000004183c */
[----:B------:R-:W2:Y:S07]  /*ae40*/  LDSM.16.M88.4 R192, [R204+0x2800] ;  /* 0x00280000ccc0783b */ /* 0x000eae0000000200 */
        /* <DEDUP_REMOVED lines=8> */
[-C--:B---3--:R-:W-:Y:S08]  /*aed0*/  HMMA.16816.F32.BF16 R20, R100, R188.reuse, R20 ;  /* 0x000000bc6414723c */ /* 0x088ff00000041814 */
[C---:B------:R-:W-:Y:S08]  /*aee0*/  HMMA.16816.F32.BF16 R24, R180.reuse, R188, R24 ;  /* 0x000000bcb418723c */ /* 0x040ff00000041818 */
        /* <DEDUP_REMOVED lines=10> */
[-C--:B-1----:R-:W-:Y:S08]  /*af90*/  HMMA.16816.F32.BF16 R4, R108, R184.reuse, R4 ;  /* 0x000000b86c04723c */ /* 0x082ff00000041804 */
[C---:B----4-:R-:W-:Y:S08]  /*afa0*/  HMMA.16816.F32.BF16 R8, R176.reuse, R184, R8 ;  /* 0x000000b8b008723c */ /* 0x050ff00000041808 */
        /* <DEDUP_REMOVED lines=21> */
[----:B------:R-:W-:Y:S01]  /*b100*/  MUFU.TANH R185, R12 ;  /* 0x0000000c00b97308 */ /* 0x000fe20000002400 */
[----:B------:R-:W-:Y:S01]  /*b110*/  FMUL.FTZ R19, R19, c[0x0][0x320] ;  /* 0x0000c80013137a20 */ /* 0x000fe20000410000 */
[----:B--2---:R-:W-:Y:S08]  /*b120*/  FMNMX.FTZ R105, R102, R105, !PT ;  /* 0x0000006966697209 */ /* 0x004ff00007810000 */
[----:B------:R1:W-:Y:S10]  /*b130*/  MUFU.TANH R182, R7 ;  /* 0x0000000700b67308 */ /* 0x0003f40000002400 */
[----:B------:R-:W-:Y:S10]  /*b140*/  MUFU.TANH R187, R14 ;  /* 0x0000000e00bb7308 */ /* 0x000ff40000002400 */
[----:B------:R-:W-:Y:S01]  /*b150*/  MUFU.TANH R184, R8 ;  /* 0x0000000800b87308 */ /* 0x000fe20000002400 */
[----:B-1----:R-:W1:Y:S09]  /*b160*/  LDSM.16.M88.4 R4, [R212] ;  /* 0x00000000d404783b */ /* 0x002e720000000200 */
[----:B------:R-:W-:Y:S10]  /*b170*/  MUFU.TANH R186, R15 ;  /* 0x0000000f00ba7308 */ /* 0x000ff40000002400 */
[----:B------:R-:W-:Y:S10]  /*b180*/  MUFU.TANH R188, R9 ;  /* 0x0000000900bc7308 */ /* 0x000ff40000002400 */
[----:B------:R-:W-:Y:S10]  /*b190*/  MUFU.TANH R189, R10 ;  /* 0x0000000a00bd7308 */ /* 0x000ff40000002400 */
[----:B------:R2:W-:Y:S01]  /*b1a0*/  MUFU.TANH R190, R11 ;  /* 0x0000000b00be7308 */ /* 0x0005e20000002400 */
[-C--:B-1----:R-:W-:Y:S09]  /*b1b0*/  HMMA.16816.F32.BF16 R20, R108, R4.reuse, R20 ;  /* 0x000000046c14723c */ /* 0x082ff20000041814 */
[----:B------:R-:W1:Y:S01]  /*b1c0*/  MUFU.TANH R16, R16 ;  /* 0x0000001000107308 */ /* 0x000e620000002400 */
[C---:B------:R-:W-:Y:S09]  /*b1d0*/  HMMA.16816.F32.BF16 R24, R176.reuse, R4, R24 ;  /* 0x00000004b018723c */ /* 0x040ff20000041818 */
[----:B------:R-:W3:Y:S01]  /*b1e0*/  MUFU.TANH R17, R17 ;  /* 0x0000001100117308 */ /* 0x000ee20000002400 */
[-C--:B------:R-:W-:Y:S01]  /*b1f0*/  HMMA.16816.F32.BF16 R28, R176, R6.reuse, R28 ;  /* 0x00000006b01c723c */ /* 0x080fe2000004181c */
[----:B--2---:R-:W2:Y:S03]  /*b200*/  LDSM.16.M88.4 R8, [R211] ;  /* 0x00000000d308783b */ /* 0x004ea60000000200 */
[----:B------:R-:W-:Y:S04]  /*b210*/  FMUL.FTZ R22, R22, c[0x0][0x320] ;  /* 0x0000c80016167a20 */ /* 0x000fe80000410000 */
[C---:B------:R-:W-:Y:S01]  /*b220*/  HMMA.16816.F32.BF16 R32, R108.reuse, R6, R32 ;  /* 0x000000066c20723c */ /* 0x040fe20000041820 */
[----:B------:R-:W-:Y:S01]  /*b230*/  MUFU.TANH R18, R18 ;  /* 0x0000001200127308 */ /* 0x000fe20000002400 */
[----:B------:R-:W4:Y:S02]  /*b240*/  LDSM.16.M88.4 R4, [R210] ;  /* 0x00000000d204783b */ /* 0x000f240000000200 */
[----:B------:R-:W-:Y:S01]  /*b250*/  FMUL.FTZ R23, R23, c[0x0][0x320] ;  /* 0x0000c80017177a20 */ /* 0x000fe20000410000 */
[----:B-1----:R-:W-:Y:S01]  /*b260*/  FMNMX.FTZ R105, R16, R105, !PT ;  /* 0x0000006910697209 */ /* 0x002fe20007810000 */
[----:B------:R-:W-:Y:S02]  /*b270*/  FMUL.FTZ R21, R21, c[0x0][0x320] ;  /* 0x0000c80015157a20 */ /* 0x000fe40000410000 */
[----:B------:R-:W-:Y:S04]  /*b280*/  DEPBAR.LE SB0, 0x0 ;  /* 0x000080000000791a */ /* 0x000fe80000000000 */
[----:B------:R-:W-:Y:S01]  /*b290*/  MUFU.TANH R197, R22 ;  /* 0x0000001600c57308 */ /* 0x000fe20000002400 */
[----:B------:R-:W-:Y:S01]  /*b2a0*/  BAR.SYNC.DEFER_BLOCKING 0x0 ;  /* 0x0000000000007b1d */ /* 0x000fe20000010000 */
[----:B------:R-:W-:Y:S01]  /*b2b0*/  FMUL.FTZ R20, R20, c[0x0][0x320] ;  /* 0x0000c80014147a20 */ /* 0x000fe20000410000 */
[----:B---3--:R-:W-:Y:S01]  /*b2c0*/  FMNMX.FTZ R105, R17, R105, !PT ;  /* 0x0000006911697209 */ /* 0x008fe20007810000 */
[----:B------:R-:W-:Y:S02]  /*b2d0*/  FMUL.FTZ R24, R24, c[0x0][0x320] ;  /* 0x0000c80018187a20 */ /* 0x000fe40000410000 */
[----:B------:R-:W-:Y:S02]  /*b2e0*/  FMUL.FTZ R25, R25, c[0x0][0x320] ;  /* 0x0000c80019197a20 */ /* 0x000fe40000410000 */
[----:B------:R-:W-:Y:S02]  /*b2f0*/  FMUL.FTZ R28, R28, c[0x0][0x320] ;  /* 0x0000c8001c1c7a20 */ /* 0x000fe40000410000 */
[----:B------:R1:W-:Y:S01]  /*b300*/  MUFU.TANH R198, R23 ;  /* 0x0000001700c67308 */ /* 0x0003e20000002400 */
[----:B------:R-:W-:Y:S02]  /*b310*/  FMUL.FTZ R29, R29, c[0x0][0x320] ;  /* 0x0000c8001d1d7a20 */ /* 0x000fe40000410000 */
[----:B------:R-:W-:Y:S02]  /*b320*/  FMUL.FTZ R34, R34, c[0x0][0x320] ;  /* 0x0000c80022227a20 */ /* 0x000fe40000410000 */
[----:B------:R-:W-:Y:S02]  /*b330*/  FMUL.FTZ R35, R35, c[0x0][0x320] ;  /* 0x0000c80023237a20 */ /* 0x000fe40000410000 */
[----:B------:R-:W-:Y:S02]  /*b340*/  FMUL.FTZ R26, R26, c[0x0][0x320] ;  /* 0x0000c8001a1a7a20 */ /* 0x000fe40000410000 */
[----:B------:R-:W-:Y:S01]  /*b350*/  FMUL.FTZ R27, R27, c[0x0][0x320] ;  /* 0x0000c8001b1b7a20 */ /* 0x000fe20000410000 */
[----:B------:R3:W-:Y:S01]  /*b360*/  MUFU.TANH R194, R21 ;  /* 0x0000001500c27308 */ /* 0x0007e20000002400 */
[----:B------:R-:W-:Y:S01]  /*b370*/  FMUL.FTZ R32, R32, c[0x0][0x320] ;  /* 0x0000c80020207a20 */ /* 0x000fe20000410000 */
[-C--:B--2---:R-:W-:Y:S05]  /*b380*/  HMMA.16816.F32.BF16 R36, R108, R8.reuse, R36 ;  /* 0x000000086c24723c */ /* 0x084fea0000041824 */
[----:B------:R-:W-:Y:S03]  /*b390*/  FMUL.FTZ R33, R33, c[0x0][0x320] ;  /* 0x0000c80021217a20 */ /* 0x000fe60000410000 */
[----:B------:R-:W2:Y:S01]  /*b3a0*/  MUFU.TANH R193, R20 ;  /* 0x0000001400c17308 */ /* 0x000ea20000002400 */
[C---:B------:R-:W-:Y:S01]  /*b3b0*/  HMMA.16816.F32.BF16 R40, R176.reuse, R8, R40 ;  /* 0x00000008b028723c */ /* 0x040fe20000041828 */
[----:B-1----:R-:W5:Y:S03]  /*b3c0*/  LDL.64 R22, [R1+0x8] ;  /* 0x0000080001167983 */ /* 0x002f660000100a00 */
[----:B------:R-:W-:Y:S02]  /*b3d0*/  FMUL.FTZ R30, R30, c[0x0][0x320] ;  /* 0x0000c8001e1e7a20 */ /* 0x000fe40000410000 */
[----:B------:R-:W-:Y:S02]  /*b3e0*/  FMUL.FTZ R31, R31, c[0x0][0x320] ;  /* 0x0000c8001f1f7a20 */ /* 0x000fe40000410000 */
[-C--:B------:R-:W-:Y:S01]  /*b3f0*/  HMMA.16816.F32.BF16 R44, R176, R10.reuse, R44 ;  /* 0x0000000ab02c723c */ /* 0x080fe2000004182c */
[----:B------:R-:W-:Y:S01]  /*b400*/  MUFU.TANH R19, R19 ;  /* 0x0000001300137308 */ /* 0x000fe20000002400 */
[----:B---3--:R-:W3:Y:S06]  /*b410*/  LDL R21, [R1+0x18] ;  /* 0x0000180001157983 */ /* 0x008eec0000100800 */
[C---:B------:R-:W-:Y:S03]  /*b420*/  HMMA.16816.F32.BF16 R48, R108.reuse, R10, R48 ;  /* 0x0000000a6c30723c */ /* 0x040fe60000041830 */
[----:B------:R-:W-:Y:S01]  /*b430*/  MUFU.TANH R183, R13 ;  /* 0x0000000d00b77308 */ /* 0x000fe20000002400 */
[----:B------:R-:W-:Y:S02]  /*b440*/  FMUL.FTZ R36, R36, c[0x0][0x320] ;  /* 0x0000c80024247a20 */ /* 0x000fe40000410000 */
[----:B------:R-:W-:Y:S01]  /*b450*/  FMUL.FTZ R37, R37, c[0x0][0x320] ;  /* 0x0000c80025257a20 */ /* 0x000fe20000410000 */
[----:B--2---:R-:W-:Y:S01]  /*b460*/  FMNMX.FTZ R105, R193, R105, !PT ;  /* 0x00000069c1697209 */ /* 0x004fe20007810000 */
[-C--:B----4-:R-:W-:Y:S04]  /*b470*/  HMMA.16816.F32.BF16 R52, R108, R4.reuse, R52 ;  /* 0x000000046c34723c */ /* 0x090fe80000041834 */
[----:B------:R-:W-:Y:S01]  /*b480*/  FMUL.FTZ R40, R40, c[0x0][0x320] ;  /* 0x0000c80028287a20 */ /* 0x000fe20000410000 */
[----:B------:R-:W1:Y:S01]  /*b490*/  MUFU.TANH R191, R32 ;  /* 0x0000002000bf7308 */ /* 0x000e620000002400 */
[----:B------:R-:W-:Y:S01]  /*b4a0*/  FMUL.FTZ R38, R38, c[0x0][0x320] ;  /* 0x0000c80026267a20 */ /* 0x000fe20000410000 */
[----:B------:R-:W-:Y:S01]  /*b4b0*/  FMNMX.FTZ R105, R194, R105, !PT ;  /* 0x00000069c2697209 */ /* 0x000fe20007810000 */
[C---:B------:R-:W-:Y:S04]  /*b4c0*/  HMMA.16816.F32.BF16 R56, R176.reuse, R4, R56 ;  /* 0x00000004b038723c */ /* 0x040fe80000041838 */
[----:B------:R-:W-:Y:S02]  /*b4d0*/  FMUL.FTZ R39, R39, c[0x0][0x320] ;  /* 0x0000c80027277a20 */ /* 0x000fe40000410000 */
[----:B------:R-:W-:Y:S01]  /*b4e0*/  FMUL.FTZ R41, R41, c[0x0][0x320] ;  /* 0x0000c80029297a20 */ /* 0x000fe20000410000 */
[----:B------:R-:W2:Y:S01]  /*b4f0*/  MUFU.TANH R0, R40 ;  /* 0x0000002800007308 */ /* 0x000ea20000002400 */
[-C--:B------:R-:W-:Y:S04]  /*b500*/  HMMA.16816.F32.BF16 R60, R176, R6.reuse, R60 ;  /* 0x00000006b03c723c */ /* 0x080fe8000004183c */
[----:B------:R-:W-:Y:S01]  /*b510*/  FMUL.FTZ R48, R48, c[0x0][0x320] ;  /* 0x0000c80030307a20 */ /* 0x000fe20000410000 */
[----:B------:R-:W-:Y:S01]  /*b520*/  FMNMX.FTZ R4, R181, R3, !PT ;  /* 0x00000003b5047209 */ /* 0x000fe20007810000 */
[----:B------:R-:W-:Y:S01]  /*b530*/  FMUL.FTZ R49, R49, c[0x0][0x320] ;  /* 0x0000c80031317a20 */ /* 0x000fe20000410000 */
[----:B------:R-:W-:Y:S01]  /*b540*/  FMNMX.FTZ R5, R189, R107, !PT ;  /* 0x0000006bbd057209 */ /* 0x000fe20007810000 */
[----:B------:R-:W-:Y:S01]  /*b550*/  FMUL.FTZ R52, R52, c[0x0][0x320] ;  /* 0x0000c80034347a20 */ /* 0x000fe20000410000 */
[----:B------:R-:W-:Y:S01]  /*b560*/  MUFU.TANH R228, R48 ;  /* 0x0000003000e47308 */ /* 0x000fe20000002400 */
[----:B------:R-:W-:Y:S04]  /*b570*/  HMMA.16816.F32.BF16 R64, R108, R6, R64 ;  /* 0x000000066c40723c */ /* 0x000fe80000041840 */
[----:B------:R-:W-:Y:S01]  /*b580*/  FMUL.FTZ R53, R53, c[0x0][0x320] ;  /* 0x0000c80035357a20 */ /* 0x000fe20000410000 */
[----:B------:R-:W-:Y:S01]  /*b590*/  FMNMX.FTZ R4, R182, R4, !PT ;  /* 0x00000004b6047209 */ /* 0x000fe20007810000 */
[----:B------:R-:W-:Y:S01]  /*b5a0*/  FMUL.FTZ R54, R54, c[0x0][0x320] ;  /* 0x0000c80036367a20 */ /* 0x000fe20000410000 */
[----:B-1----:R-:W-:Y:S01]  /*b5b0*/  FMNMX.FTZ R105, R191, R105, !PT ;  /* 0x00000069bf697209 */ /* 0x002fe20007810000 */
[----:B------:R-:W-:Y:S01]  /*b5c0*/  FMUL.FTZ R55, R55, c[0x0][0x320] ;  /* 0x0000c80037377a20 */ /* 0x000fe20000410000 */
[----:B------:R-:W-:Y:S03]  /*b5d0*/  MUFU.TANH R200, R24 ;  /* 0x0000001800c87308 */ /* 0x000fe60000002400 */
[----:B------:R-:W-:Y:S01]  /*b5e0*/  FMNMX.FTZ R4, R18, R4, !PT ;  /* 0x0000000412047209 */ /* 0x000fe20007810000 */
[----:B------:R-:W-:Y:S01]  /*b5f0*/  FMUL.FTZ R51, R51, c[0x0][0x320] ;  /* 0x0000c80033337a20 */ /* 0x000fe20000410000 */
[----:B------:R-:W-:Y:S01]  /*b600*/  FMNMX.FTZ R5, R190, R5, !PT ;  /* 0x00000005be057209 */ /* 0x000fe20007810000 */
[----:B------:R-:W-:Y:S01]  /*b610*/  FMUL.FTZ R60, R60, c[0x0][0x320] ;  /* 0x0000c8003c3c7a20 */ /* 0x000fe20000410000 */
[----:B------:R-:W-:Y:S01]  /*b620*/  FMNMX.FTZ R4, R19, R4, !PT ;  /* 0x0000000413047209 */ /* 0x000fe20007810000 */
[----:B------:R-:W-:Y:S01]  /*b630*/  FMUL.FTZ R44, R44, c[0x0][0x320] ;  /* 0x0000c8002c2c7a20 */ /* 0x000fe20000410000 */
[----:B------:R-:W-:Y:S01]  /*b640*/  FMNMX.FTZ R5, R187, R5, !PT ;  /* 0x00000005bb057209 */ /* 0x000fe20007810000 */
[----:B------:R2:W-:Y:S01]  /*b650*/  MUFU.TANH R48, R60 ;  /* 0x0000003c00307308 */ /* 0x0005e20000002400 */
[----:B------:R-:W-:Y:S01]  /*b660*/  FMUL.FTZ R50, R50, c[0x0][0x320] ;  /* 0x0000c80032327a20 */ /* 0x000fe20000410000 */
[----:B------:R-:W-:Y:S01]  /*b670*/  FMNMX.FTZ R4, R197, R4, !PT ;  /* 0x00000004c5047209 */ /* 0x000fe20007810000 */
[----:B------:R-:W-:Y:S01]  /*b680*/  FMUL.FTZ R45, R45, c[0x0][0x320] ;  /* 0x0000c8002d2d7a20 */ /* 0x000fe20000410000 */
[----:B------:R-:W-:Y:S01]  /*b690*/  FMNMX.FTZ R5, R186, R5, !PT ;  /* 0x00000005ba057209 */ /* 0x000fe20007810000 */
[----:B------:R-:W-:Y:S01]  /*b6a0*/  FMUL.FTZ R65, R65, c[0x0][0x320] ;  /* 0x0000c80041417a20 */ /* 0x000fe20000410000 */
[----:B------:R-:W-:Y:S01]  /*b6b0*/  FMNMX.FTZ R4, R198, R4, !PT ;  /* 0x00000004c6047209 */ /* 0x000fe20007810000 */
        /* <DEDUP_REMOVED lines=8> */
[----:B------:R-:W4:Y:S01]  /*b740*/  MUFU.TANH R199, R25 ;  /* 0x0000001900c77308 */ /* 0x000f220000002400 */
[----:B------:R-:W-:Y:S02]  /*b750*/  FMUL.FTZ R43, R43, c[0x0][0x320] ;  /* 0x0000c8002b2b7a20 */ /* 0x000fe40000410000 */
[----:B------:R-:W-:Y:S01]  /*b760*/  FMUL.FTZ R58, R58, c[0x0][0x320] ;  /* 0x0000c8003a3a7a20 */ /* 0x000fe20000410000 */
[----:B--2---:R-:W-:Y:S01]  /*b770*/  MOV R60, R0 ;  /* 0x00000000003c7202 */ /* 0x004fe20000000f00 */
[----:B------:R-:W-:Y:S01]  /*b780*/  FMUL.FTZ R59, R59, c[0x0][0x320] ;  /* 0x0000c8003b3b7a20 */ /* 0x000fe20000410000 */
[----:B------:R-:W-:Y:S01]  /*b790*/  FMNMX.FTZ R0, R184, R106, !PT ;  /* 0x0000006ab8007209 */ /* 0x000fe20007810000 */
[----:B------:R-:W-:Y:S02]  /*b7a0*/  FMUL.FTZ R62, R62, c[0x0][0x320] ;  /* 0x0000c8003e3e7a20 */ /* 0x000fe40000410000 */
[----:B------:R-:W-:Y:S01]  /*b7b0*/  FMUL.FTZ R46, R46, c[0x0][0x320] ;  /* 0x0000c8002e2e7a20 */ /* 0x000fe20000410000 */
[----:B------:R-:W2:Y:S01]  /*b7c0*/  MUFU.TANH R232, R36 ;  /* 0x0000002400e87308 */ /* 0x000ea20000002400 */
[----:B------:R-:W-:Y:S01]  /*b7d0*/  FMNMX.FTZ R0, R188, R0, !PT ;  /* 0x00000000bc007209 */ /* 0x000fe20007810000 */
[----:B------:R-:W-:Y:S01]  /*b7e0*/  FMUL.FTZ R47, R47, c[0x0][0x320] ;  /* 0x0000c8002f2f7a20 */ /* 0x000fe20000410000 */
[----:B-1----:R-:W-:Y:S02]  /*b7f0*/  FMNMX.FTZ R105, R192, R105, !PT ;  /* 0x00000069c0697209 */ /* 0x002fe40007810000 */
[----:B------:R-:W-:Y:S05]  /*b800*/  FMNMX.FTZ R0, R185, R0, !PT ;  /* 0x00000000b9007209 */ /* 0x000fea0007810000 */
[----:B------:R-:W1:Y:S01]  /*b810*/  MUFU.TANH R195, R34 ;  /* 0x0000002200c37308 */ /* 0x000e620000002400 */
[----:B------:R-:W-:Y:S04]  /*b820*/  FMNMX.FTZ R0, R183, R0, !PT ;  /* 0x00000000b7007209 */ /* 0x000fe80007810000 */
[----:B------:R-:W-:Y:S04]  /*b830*/  FMNMX.FTZ R0, R200, R0, !PT ;  /* 0x00000000c8007209 */ /* 0x000fe80007810000 */
[----:B----4-:R-:W-:Y:S01]  /*b840*/  FMNMX.FTZ R0, R199, R0, !PT ;  /* 0x00000000c7007209 */ /* 0x010fe20007810000 */
[----:B------:R-:W4:Y:S01]  /*b850*/  MUFU.TANH R223, R28 ;  /* 0x0000001c00df7308 */ /* 0x000f220000002400 */
[----:B--2---:R-:W-:Y:S09]  /*b860*/  FMNMX.FTZ R105, R232, R105, !PT ;  /* 0x00000069e8697209 */ /* 0x004ff20007810000 */
[----:B------:R-:W2:Y:S01]  /*b870*/  MUFU.TANH R231, R37 ;  /* 0x0000002500e77308 */ /* 0x000ea20000002400 */
[----:B-1----:R-:W-:Y:S09]  /*b880*/  FMNMX.FTZ R4, R195, R4, !PT ;  /* 0x00000004c3047209 */ /* 0x002ff20007810000 */
[----:B------:R-:W1:Y:S01]  /*b890*/  MUFU.TANH R196, R35 ;  /* 0x0000002300c47308 */ /* 0x000e620000002400 */
[----:B----4-:R-:W-:Y:S09]  /*b8a0*/  FMNMX.FTZ R0, R223, R0, !PT ;  /* 0x00000000df007209 */ /* 0x010ff20007810000 */
[----:B------:R-:W4:Y:S01]  /*b8b0*/  MUFU.TANH R222, R29 ;  /* 0x0000001d00de7308 */ /* 0x000f220000002400 */
[----:B--2---:R-:W-:Y:S04]  /*b8c0*/  FMNMX.FTZ R105, R231, R105, !PT ;  /* 0x00000069e7697209 */ /* 0x004fe80007810000 */
[----:B------:R-:W-:Y:S05]  /*b8d0*/  FMNMX.FTZ R105, R228, R105, !PT ;  /* 0x00000069e4697209 */ /* 0x000fea0007810000 */
[----:B------:R-:W2:Y:S01]  /*b8e0*/  MUFU.TANH R233, R38 ;  /* 0x0000002600e97308 */ /* 0x000ea20000002400 */
[----:B-1----:R-:W-:Y:S09]  /*b8f0*/  FMNMX.FTZ R4, R196, R4, !PT ;  /* 0x00000004c4047209 */ /* 0x002ff20007810000 */
[----:B------:R-:W1:Y:S01]  /*b900*/  MUFU.TANH R229, R49 ;  /* 0x0000003100e57308 */ /* 0x000e620000002400 */
[----:B----4-:R-:W-:Y:S04]  /*b910*/  FMNMX.FTZ R0, R222, R0, !PT ;  /* 0x00000000de007209 */ /* 0x010fe80007810000 */
[----:B------:R-:W-:Y:S05]  /*b920*/  FMNMX.FTZ R0, R60, R0, !PT ;  /* 0x000000003c007209 */ /* 0x000fea0007810000 */
[----:B------:R-:W4:Y:S01]  /*b930*/  MUFU.TANH R234, R39 ;  /* 0x0000002700ea7308 */ /* 0x000f220000002400 */
[----:B--2---:R-:W-:Y:S09]  /*b940*/  FMNMX.FTZ R4, R233, R4, !PT ;  /* 0x00000004e9047209 */ /* 0x004ff20007810000 */
[----:B------:R-:W2:Y:S01]  /*b950*/  MUFU.TANH R248, R41 ;  /* 0x0000002900f87308 */ /* 0x000ea20000002400 */
[----:B-1----:R-:W-:Y:S09]  /*b960*/  FMNMX.FTZ R105, R229, R105, !PT ;  /* 0x00000069e5697209 */ /* 0x002ff20007810000 */
[----:B------:R-:W1:Y:S01]  /*b970*/  MUFU.TANH R224, R44 ;  /* 0x0000002c00e07308 */ /* 0x000e620000002400 */
[----:B----4-:R-:W-:Y:S09]  /*b980*/  FMNMX.FTZ R4, R234, R4, !PT ;  /* 0x00000004ea047209 */ /* 0x010ff20007810000 */
[----:B------:R-:W-:Y:S01]  /*b990*/  MUFU.TANH R235, R51 ;  /* 0x0000003300eb7308 */ /* 0x000fe20000002400 */
[----:B--2---:R-:W-:Y:S09]  /*b9a0*/  FMNMX.FTZ R0, R248, R0, !PT ;  /* 0x00000000f8007209 */ /* 0x004ff20007810000 */
[----:B------:R1:W-:Y:S10]  /*b9b0*/  MUFU.TANH R51, R64 ;  /* 0x0000004000337308 */ /* 0x0003f40000002400 */
[----:B------:R-:W2:Y:S10]  /*b9c0*/  MUFU.TANH R238, R52 ;  /* 0x0000003400ee7308 */ /* 0x000eb40000002400 */
[----:B------:R-:W4:Y:S01]  /*b9d0*/  MUFU.TANH R230, R50 ;  /* 0x0000003200e67308 */ /* 0x000f220000002400 */
[----:B-1----:R-:W-:Y:S04]  /*b9e0*/  MOV R64, R224 ;  /* 0x000000e000407202 */ /* 0x002fe80000000f00 */
[----:B------:R-:W-:Y:S05]  /*b9f0*/  FMNMX.FTZ R0, R64, R0, !PT ;  /* 0x0000000040007209 */ /* 0x000fea0007810000 */
[----:B------:R-:W1:Y:S01]  /*ba00*/  MUFU.TANH R247, R53 ;  /* 0x0000003500f77308 */ /* 0x000e620000002400 */
[----:B--2---:R-:W-:Y:S09]  /*ba10*/  FMNMX.FTZ R105, R238, R105, !PT ;  /* 0x00000069ee697209 */ /* 0x004ff20007810000 */
[----:B------:R-:W2:Y:S01]  /*ba20*/  MUFU.TANH R237, R45 ;  /* 0x0000002d00ed7308 */ /* 0x000ea20000002400 */
[----:B----4-:R-:W-:Y:S04]  /*ba30*/  FMNMX.FTZ R4, R230, R4, !PT ;  /* 0x00000004e6047209 */ /* 0x010fe80007810000 */
[----:B------:R-:W-:Y:S05]  /*ba40*/  FMNMX.FTZ R4, R235, R4, !PT ;  /* 0x00000004eb047209 */ /* 0x000fea0007810000 */
[----:B------:R-:W4:Y:S01]  /*ba50*/  MUFU.TANH R242, R54 ;  /* 0x0000003600f27308 */ /* 0x000f220000002400 */
[----:B-1----:R-:W-:Y:S04]  /*ba60*/  FMNMX.FTZ R105, R247, R105, !PT ;  /* 0x00000069f7697209 */ /* 0x002fe80007810000 */
[----:B------:R-:W-:Y:S05]  /*ba70*/  FMNMX.FTZ R105, R51, R105, !PT ;  /* 0x0000006933697209 */ /* 0x000fea0007810000 */
[----:B------:R-:W1:Y:S01]  /*ba80*/  MUFU.TANH R241, R56 ;  /* 0x0000003800f17308 */ /* 0x000e620000002400 */
[----:B--2---:R-:W-:Y:S09]  /*ba90*/  FMNMX.FTZ R0, R237, R0, !PT ;  /* 0x00000000ed007209 */ /* 0x004ff20007810000 */
[----:B------:R-:W2:Y:S01]  /*baa0*/  MUFU.TANH R56, R65 ;  /* 0x0000004100387308 */ /* 0x000ea20000002400 */
[----:B----4-:R-:W-:Y:S09]  /*bab0*/  FMNMX.FTZ R4, R242, R4, !PT ;  /* 0x00000004f2047209 */ /* 0x010ff20007810000 */
[----:B------:R-:W4:Y:S01]  /*bac0*/  MUFU.TANH R41, R55 ;  /* 0x0000003700297308 */ /* 0x000f220000002400 */
[----:B-1----:R-:W-:Y:S09]  /*bad0*/  FMNMX.FTZ R0, R241, R0, !PT ;  /* 0x00000000f1007209 */ /* 0x002ff20007810000 */
[----:B------:R-:W1:Y:S01]  /*bae0*/  MUFU.TANH R239, R57 ;  /* 0x0000003900ef7308 */ /* 0x000e620000002400 */
[----:B--2---:R-:W-:Y:S05]  /*baf0*/  FMNMX.FTZ R105, R56, R105, !PT ;  /* 0x0000006938697209 */ /* 0x004fea0007810000 */
[----:B------:R-:W2:Y:S04]  /*bb00*/  SHFL.BFLY PT, R7, R105, 0x2, 0x1f ;  /* 0x0c401f0069077f89 */ /* 0x000ea800000e0000 */
[----:B------:R-:W3:Y:S01]  /*bb10*/  MUFU.TANH R246, R66 ;  /* 0x0000004200f67308 */ /* 0x000ee20000002400 */
[----:B----4-:R-:W-:Y:S09]  /*bb20*/  FMNMX.FTZ R4, R41, R4, !PT ;  /* 0x0000000429047209 */ /* 0x010ff20007810000 */
[----:B------:R-:W4:Y:S01]  /*bb30*/  MUFU.TANH R57, R67 ;  /* 0x0000004300397308 */ /* 0x000f220000002400 */
[----:B-1----:R-:W-:Y:S04]  /*bb40*/  FMNMX.FTZ R0, R239, R0, !PT ;  /* 0x00000000ef007209 */ /* 0x002fe80007810000 */
[----:B------:R-:W-:Y:S05]  /*bb50*/  FMNMX.FTZ R0, R48, R0, !PT ;  /* 0x0000000030007209 */ /* 0x000fea0007810000 */
[----:B------:R-:W1:Y:S01]  /*bb60*/  MUFU.TANH R244, R61 ;  /* 0x0000003d00f47308 */ /* 0x000e620000002400 */
[----:B--2---:R-:W-:Y:S02]  /*bb70*/  FMNMX.FTZ R105, R105, R7, !PT ;  /* 0x0000000769697209 */ /* 0x004fe40007810000 */
[----:B---3--:R-:W-:Y:S03]  /*bb80*/  FMNMX.FTZ R4, R246, R4, !PT ;  /* 0x00000004f6047209 */ /* 0x008fe60007810000 */
[----:B------:R-:W2:Y:S04]  /*bb90*/  SHFL.BFLY PT, R7, R105, 0x1, 0x1f ;  /* 0x0c201f0069077f89 */ /* 0x000ea800000e0000 */
[----:B------:R-:W3:Y:S01]  /*bba0*/  MUFU.TANH R201, R26 ;  /* 0x0000001a00c97308 */ /* 0x000ee20000002400 */
[----:B----4-:R-:W-:Y:S05]  /*bbb0*/  FMNMX.FTZ R4, R57, R4, !PT ;  /* 0x0000000439047209 */ /* 0x010fea0007810000 */
[----:B------:R-:W4:Y:S04]  /*bbc0*/  SHFL.BFLY PT, R6, R4, 0x2, 0x1f ;  /* 0x0c401f0004067f89 */ /* 0x000f2800000e0000 */
[----:B------:R-:W5:Y:S01]  /*bbd0*/  MUFU.TANH R221, R27 ;  /* 0x0000001b00dd7308 */ /* 0x000f620000002400 */
[----:B-1----:R-:W-:Y:S05]  /*bbe0*/  FMNMX.FTZ R0, R244, R0, !PT ;  /* 0x00000000f4007209 */ /* 0x002fea0007810000 */
[----:B------:R-:W1:Y:S04]  /*bbf0*/  SHFL.BFLY PT, R103, R0, 0x2, 0x1f ;  /* 0x0c401f0000677f89 */ /* 0x000e6800000e0000 */
[----:B------:R-:W5:Y:S01]  /*bc00*/  MUFU.TANH R226, R30 ;  /* 0x0000001e00e27308 */ /* 0x000f620000002400 */
[----:B--2---:R-:W-:Y:S02]  /*bc10*/  FMNMX.FTZ R105, R105, R7, !PT ;  /* 0x0000000769697209 */ /* 0x004fe40007810000 */
[----:B---3--:R-:W-:Y:S03]  /*bc20*/  FMNMX.FTZ R5, R201, R5, !PT ;  /* 0x00000005c9057209 */ /* 0x008fe60007810000 */
[----:B------:R-:W-:Y:S04]  /*bc30*/  FMUL.FTZ R111, R105, c[0x0][0x2d0] ;  /* 0x0000b400696f7a20 */ /* 0x000fe80000410000 */
[----:B------:R-:W2:Y:S01]  /*bc40*/  MUFU.TANH R227, R31 ;  /* 0x0000001f00e37308 */ /* 0x000ea20000002400 */
[--C-:B------:R-:W-:Y:S01]  /*bc50*/  FFMA.FTZ R40, R194, c[0x0][0x2d0], -R111.reuse ;  /* 0x0000b400c2287a23 */ /* 0x100fe2000001086f */
[----:B----4-:R-:W-:Y:S05]  /*bc60*/  FMNMX.FTZ R4, R4, R6, !PT ;  /* 0x0000000604047209 */ /* 0x010fea0007810000 */
[----:B------:R-:W3:Y:S03]  /*bc70*/  SHFL.BFLY PT, R104, R4, 0x1, 0x1f ;  /* 0x0c201f0004687f89 */ /* 0x000ee600000e0000 */
[----:B------:R-:W4:Y:S01]  /*bc80*/  MUFU.TANH R236, R42 ;  /* 0x0000002a00ec7308 */ /* 0x000f220000002400 */
[----:B-1----:R-:W-:Y:S02]  /*bc90*/  FMNMX.FTZ R103, R0, R103, !PT ;  /* 0x0000006700677209 */ /* 0x002fe40007810000 */
[----:B-----5:R-:W-:Y:S03]  /*bca0*/  FMNMX.FTZ R0, R221, R5, !PT ;  /* 0x00000005dd007209 */ /* 0x020fe60007810000 */
[----:B------:R-:W1:Y:S01]  /*bcb0*/  SHFL.BFLY PT, R6, R103, 0x1, 0x1f ;  /* 0x0c201f0067067f89 */ /* 0x000e6200000e0000 */
[----:B------:R-:W-:Y:S03]  /*bcc0*/  FMNMX.FTZ R0, R226, R0, !PT ;  /* 0x00000000e2007209 */ /* 0x000fe60007810000 */
[----:B------:R-:W5:Y:S01]  /*bcd0*/  MUFU.TANH R110, R43 ;  /* 0x0000002b006e7308 */ /* 0x000f620000002400 */
[----:B--2---:R-:W-:Y:S01]  /*bce0*/  FMNMX.FTZ R5, R227, R0, !PT ;  /* 0x00000000e3057209 */ /* 0x004fe20007810000 */
[----:B------:R-:W-:Y:S08]  /*bcf0*/  FMUL.FTZ R0, R63, c[0x0][0x320] ;  /* 0x0000c8003f007a20 */ /* 0x000ff00000410000 */
[----:B------:R2:W-:Y:S01]  /*bd00*/  MUFU.TANH R109, R0 ;  /* 0x00000000006d7308 */ /* 0x0005e20000002400 */
[----:B---3--:R-:W-:Y:S01]  /*bd10*/  FMNMX.FTZ R104, R4, R104, !PT ;  /* 0x0000006804687209 */ /* 0x008fe20007810000 */
[----:B------:R-:W-:Y:S01]  /*bd20*/  FFMA.FTZ R4, R180, c[0x0][0x2d0], -R111 ;  /* 0x0000b400b4047a23 */ /* 0x000fe2000001086f */
[----:B----4-:R-:W-:Y:S03]  /*bd30*/  FMNMX.FTZ R5, R236, R5, !PT ;  /* 0x00000005ec057209 */ /* 0x010fe60007810000 */
[----:B------:R-:W-:Y:S04]  /*bd40*/  FMUL.FTZ R176, R104, c[0x0][0x2d0] ;  /* 0x0000b40068b07a20 */ /* 0x000fe80000410000 */
[----:B------:R3:W-:Y:S01]  /*bd50*/  MUFU.EX2 R240, R4 ;  /* 0x0000000400f07308 */ /* 0x0007e20000000800 */
[--C-:B------:R-:W-:Y:S01]  /*bd60*/  FFMA.FTZ R7, R18, c[0x0][0x2d0], -R176.reuse ;  /* 0x0000b40012077a23 */ /* 0x100fe200000108b0 */
[----:B-1----:R-:W-:Y:S01]  /*bd70*/  FMNMX.FTZ R103, R103, R6, !PT ;  /* 0x0000000667677209 */ /* 0x002fe20007810000 */
[----:B------:R-:W-:Y:S01]  /*bd80*/  FFMA.FTZ R8, R19, c[0x0][0x2d0], -R176 ;  /* 0x0000b40013087a23 */ /* 0x000fe200000108b0 */
[----:B-----5:R-:W-:Y:S03]  /*bd90*/  FMNMX.FTZ R5, R110, R5, !PT ;  /* 0x000000056e057209 */ /* 0x020fe60007810000 */
[----:B------:R-:W-:Y:S03]  /*bda0*/  FMUL.FTZ R177, R103, c[0x0][0x2d0] ;  /* 0x0000b40067b17a20 */ /* 0x000fe60000410000 */
[----:B------:R-:W1:Y:S01]  /*bdb0*/  MUFU.TANH R245, R46 ;  /* 0x0000002e00f57308 */ /* 0x000e620000002400 */
[--C-:B------:R-:W-:Y:S02]  /*bdc0*/  FFMA.FTZ R15, R184, c[0x0][0x2d0], -R177.reuse ;  /* 0x0000b400b80f7a23 */ /* 0x100fe400000108b1 */
[----:B------:R-:W-:Y:S02]  /*bdd0*/  FFMA.FTZ R19, R185, c[0x0][0x2d0], -R177 ;  /* 0x0000b400b9137a23 */ /* 0x000fe400000108b1 */
[----:B--2---:R-:W-:Y:S04]  /*bde0*/  FADD.FTZ R0, -R105, R2 ;  /* 0x0000000269007221 */ /* 0x004fe80000010100 */
[----:B------:R-:W-:Y:S01]  /*bdf0*/  FMUL.FTZ R0, R0, c[0x0][0x2d0] ;  /* 0x0000b40000007a20 */ /* 0x000fe20000410000 */
[----:B------:R-:W2:Y:S01]  /*be00*/  MUFU.TANH R243, R47 ;  /* 0x0000002f00f37308 */ /* 0x000ea20000002400 */
[----:B---3--:R-:W-:Y:S09]  /*be10*/  FFMA.FTZ R4, R102, c[0x0][0x2d0], -R111 ;  /* 0x0000b40066047a23 */ /* 0x008ff2000001086f */
[----:B------:R3:W4:Y:S01]  /*be20*/  MUFU.EX2 R101, R0 ;  /* 0x0000000000657308 */ /* 0x0007220000000800 */
[----:B-1----:R-:W-:Y:S01]  /*be30*/  FMNMX.FTZ R2, R245, R5, !PT ;  /* 0x00000005f5027209 */ /* 0x002fe20007810000 */
[----:B------:R-:W-:Y:S08]  /*be40*/  FFMA.FTZ R5, R182, c[0x0][0x2d0], -R176 ;  /* 0x0000b400b6057a23 */ /* 0x000ff000000108b0 */
[----:B------:R-:W1:Y:S01]  /*be50*/  MUFU.TANH R50, R58 ;  /* 0x0000003a00327308 */ /* 0x000e620000002400 */
[----:B--2---:R-:W-:Y:S09]  /*be60*/  FMNMX.FTZ R2, R243, R2, !PT ;  /* 0x00000002f3027209 */ /* 0x004ff20007810000 */
[----:B------:R2:W-:Y:S01]  /*be70*/  MUFU.EX2 R20, R4 ;  /* 0x0000000400147308 */ /* 0x0005e20000000800 */
[----:B---3--:R-:W-:Y:S02]  /*be80*/  FADD.FTZ R0, -R104, R3 ;  /* 0x0000000368007221 */ /* 0x008fe40000010100 */
[C---:B----4-:R-:W-:Y:S01]  /*be90*/  FMUL.FTZ R32, R101.reuse, R140 ;  /* 0x0000008c65207220 */ /* 0x050fe20000410000 */
[----:B------:R-:W-:Y:S01]  /*bea0*/  MOV R140, R242 ;  /* 0x000000f2008c7202 */ /* 0x000fe20000000f00 */
[C---:B------:R-:W-:Y:S01]  /*beb0*/  FMUL.FTZ R33, R101.reuse, R141 ;  /* 0x0000008d65217220 */ /* 0x040fe20000410000 */
[----:B------:R-:W-:Y:S04]  /*bec0*/  MOV R141, R246 ;  /* 0x000000f6008d7202 */ /* 0x000fe80000000f00 */
[----:B------:R-:W3:Y:S01]  /*bed0*/  MUFU.TANH R49, R59 ;  /* 0x0000003b00317308 */ /* 0x000ee20000002400 */
[C---:B------:R-:W-:Y:S02]  /*bee0*/  FMUL.FTZ R65, R101.reuse, R173 ;  /* 0x000000ad65417220 */ /* 0x040fe40000410000 */
[C---:B------:R-:W-:Y:S01]  /*bef0*/  FMUL.FTZ R68, R101.reuse, R68 ;  /* 0x0000004465447220 */ /* 0x040fe20000410000 */
[----:B-1----:R-:W-:Y:S01]  /*bf00*/  FMNMX.FTZ R3, R50, R2, !PT ;  /* 0x0000000232037209 */ /* 0x002fe20007810000 */
[----:B------:R-:W-:Y:S01]  /*bf10*/  FMUL.FTZ R2, R0, c[0x0][0x2d0] ;  /* 0x0000b40000027a20 */ /* 0x000fe20000410000 */
[----:B------:R-:W-:Y:S01]  /*bf20*/  MOV R184, R50 ;  /* 0x0000003200b87202 */ /* 0x000fe20000000f00 */
[C---:B------:R-:W-:Y:S02]  /*bf30*/  FMUL.FTZ R69, R101.reuse, R69 ;  /* 0x0000004565457220 */ /* 0x040fe40000410000 */
[C---:B------:R-:W-:Y:S01]  /*bf40*/  FMUL.FTZ R80, R101.reuse, R80 ;  /* 0x0000005065507220 */ /* 0x040fe20000410000 */
[----:B------:R1:W4:Y:S01]  /*bf50*/  MUFU.EX2 R100, R2 ;  /* 0x0000000200647308 */ /* 0x0003220000000800 */
[C---:B------:R-:W-:Y:S02]  /*bf60*/  FMUL.FTZ R81, R101.reuse, R81 ;  /* 0x0000005165517220 */ /* 0x040fe40000410000 */
[C---:B------:R-:W-:Y:S02]  /*bf70*/  FMUL.FTZ R84, R101.reuse, R84 ;  /* 0x0000005465547220 */ /* 0x040fe40000410000 */
[----:B--2---:R-:W-:Y:S01]  /*bf80*/  FFMA.FTZ R4, R16, c[0x0][0x2d0], -R111 ;  /* 0x0000b40010047a23 */ /* 0x004fe2000001086f */
[----:B------:R-:W-:Y:S01]  /*bf90*/  @P0 IADD3 R16, P1, R22, 0x20, RZ ;  /* 0x0000002016100810 */ /* 0x000fe20007f3e0ff */
[C---:B------:R-:W-:Y:S02]  /*bfa0*/  FMUL.FTZ R85, R101.reuse, R85 ;  /* 0x0000005565557220 */ /* 0x040fe40000410000 */
[C---:B------:R-:W-:Y:S01]  /*bfb0*/  FMUL.FTZ R96, R101.reuse, R96 ;  /* 0x0000006065607220 */ /* 0x040fe20000410000 */
[----:B------:R2:W-:Y:S01]  /*bfc0*/  MUFU.EX2 R42, R4 ;  /* 0x00000004002a7308 */ /* 0x0005e20000000800 */
[----:B------:R-:W-:Y:S01]  /*bfd0*/  @P0 IADD3.X R9, RZ, R21, RZ, P1, !PT ;  /* 0x00000015ff090210 */ /* 0x000fe20000ffe4ff */
[----:B------:R-:W-:Y:S01]  /*bfe0*/  FMUL.FTZ R97, R101, R97 ;  /* 0x0000006165617220 */ /* 0x000fe20000410000 */
[----:B---3--:R-:W-:Y:S02]  /*bff0*/  FMNMX.FTZ R0, R49, R3, !PT ;  /* 0x0000000331007209 */ /* 0x008fe40007810000 */
[----:B------:R-:W-:Y:S01]  /*c000*/  MOV R185, R49 ;  /* 0x0000003100b97202 */ /* 0x000fe20000000f00 */
[----:B------:R-:W-:Y:S04]  /*c010*/  FMUL.FTZ R49, R101, R157 ;  /* 0x0000009d65317220 */ /* 0x000fe80000410000 */
[----:B------:R-:W3:Y:S01]  /*c020*/  MUFU.TANH R108, R62 ;  /* 0x0000003e006c7308 */ /* 0x000ee20000002400 */
[----:B-1----:R-:W-:Y:S02]  /*c030*/  FADD.FTZ R2, -R103, R106 ;  /* 0x0000006a67027221 */ /* 0x002fe40000010100 */
[----:B------:R-:W-:Y:S02]  /*c040*/  FFMA.FTZ R106, R200, c[0x0][0x2d0], -R177 ;  /* 0x0000b400c86a7a23 */ /* 0x000fe400000108b1 */
[----:B------:R-:W-:Y:S05]  /*c050*/  FMUL.FTZ R2, R2, c[0x0][0x2d0] ;  /* 0x0000b40002027a20 */ /* 0x000fea0000410000 */
[----:B------:R-:W-:Y:S01]  /*c060*/  MUFU.EX2 R182, R5 ;  /* 0x0000000500b67308 */ /* 0x000fe20000000800 */
[C---:B----4-:R-:W-:Y:S01]  /*c070*/  FMUL.FTZ R34, R100.reuse, R142 ;  /* 0x0000008e64227220 */ /* 0x050fe20000410000 */
[----:B------:R-:W-:Y:S01]  /*c080*/  MOV R142, R247 ;  /* 0x000000f7008e7202 */ /* 0x000fe20000000f00 */
[----:B------:R-:W-:Y:S01]  /*c090*/  FMUL.FTZ R35, R100, R143 ;  /* 0x0000008f64237220 */ /* 0x000fe20000410000 */
[----:B------:R-:W-:Y:S01]  /*c0a0*/  MOV R143, R245 ;  /* 0x000000f5008f7202 */ /* 0x000fe20000000f00 */
[----:B--2---:R-:W-:Y:S01]  /*c0b0*/  FFMA.FTZ R4, R17, c[0x0][0x2d0], -R111 ;  /* 0x0000b40011047a23 */ /* 0x004fe2000001086f */
[----:B------:R-:W-:Y:S01]  /*c0c0*/  @P0 IADD3 R17, P2, R22, 0x40, RZ ;  /* 0x0000004016110810 */ /* 0x000fe20007f5e0ff */
[C---:B------:R-:W-:Y:S02]  /*c0d0*/  FMUL.FTZ R50, R100.reuse, R158 ;  /* 0x0000009e64327220 */ /* 0x040fe40000410000 */
[C---:B------:R-:W-:Y:S01]  /*c0e0*/  FMUL.FTZ R66, R100.reuse, R174 ;  /* 0x000000ae64427220 */ /* 0x040fe20000410000 */
[----:B------:R1:W2:Y:S01]  /*c0f0*/  MUFU.EX2 R3, R2 ;  /* 0x0000000200037308 */ /* 0x0002a20000000800 */
[----:B------:R-:W-:Y:S01]  /*c100*/  @P0 IADD3.X R18, RZ, R21, RZ, P2, !PT ;  /* 0x00000015ff120210 */ /* 0x000fe200017fe4ff */
[----:B------:R-:W-:Y:S01]  /*c110*/  FMUL.FTZ R67, R100, R175 ;  /* 0x000000af64437220 */ /* 0x000fe20000410000 */
[----:B---3--:R-:W-:Y:S01]  /*c120*/  FMNMX.FTZ R0, R108, R0, !PT ;  /* 0x000000006c007209 */ /* 0x008fe20007810000 */
[C---:B------:R-:W-:Y:S02]  /*c130*/  FMUL.FTZ R70, R100.reuse, R70 ;  /* 0x0000004664467220 */ /* 0x040fe40000410000 */
[C---:B------:R-:W-:Y:S01]  /*c140*/  FMUL.FTZ R71, R100.reuse, R71 ;  /* 0x0000004764477220 */ /* 0x040fe20000410000 */
[----:B------:R-:W-:Y:S01]  /*c150*/  FMNMX.FTZ R0, R109, R0, !PT ;  /* 0x000000006d007209 */ /* 0x000fe20007810000 */
[C---:B------:R-:W-:Y:S02]  /*c160*/  FMUL.FTZ R82, R100.reuse, R82 ;  /* 0x0000005264527220 */ /* 0x040fe40000410000 */
[----:B------:R3:W4:Y:S01]  /*c170*/  MUFU.EX2 R45, R4 ;  /* 0x00000004002d7308 */ /* 0x0007220000000800 */
[C---:B------:R-:W-:Y:S02]  /*c180*/  FMUL.FTZ R83, R100.reuse, R83 ;  /* 0x0000005364537220 */ /* 0x040fe40000410000 */
[C---:B------:R-:W-:Y:S02]  /*c190*/  FMUL.FTZ R86, R100.reuse, R86 ;  /* 0x0000005664567220 */ /* 0x040fe40000410000 */
[C---:B------:R-:W-:Y:S02]  /*c1a0*/  FMUL.FTZ R87, R100.reuse, R87 ;  /* 0x0000005764577220 */ /* 0x040fe40000410000 */
[C---:B------:R-:W-:Y:S02]  /*c1b0*/  FMUL.FTZ R98, R100.reuse, R98 ;  /* 0x0000006264627220 */ /* 0x040fe40000410000 */
[C---:B------:R-:W-:Y:S01]  /*c1c0*/  FMUL.FTZ R99, R100.reuse, R99 ;  /* 0x0000006364637220 */ /* 0x040fe20000410000 */
[----:B------:R5:W-:Y:S01]  /*c1d0*/  MUFU.EX2 R24, R7 ;  /* 0x0000000700187308 */ /* 0x000be20000000800 */
[----:B-1----:R-:W1:Y:S01]  /*c1e0*/  SHFL.BFLY PT, R2, R0, 0x2, 0x1f ;  /* 0x0c401f0000027f89 */ /* 0x002e6200000e0000 */
[C---:B--2---:R-:W-:Y:S02]  /*c1f0*/  FMUL.FTZ R25, R3.reuse, R133 ;  /* 0x0000008503197220 */ /* 0x044fe40000410000 */
[C---:B------:R-:W-:Y:S01]  /*c200*/  FMUL.FTZ R28, R3.reuse, R136 ;  /* 0x00000088031c7220 */ /* 0x040fe20000410000 */
[----:B------:R-:W-:Y:S01]  /*c210*/  MOV R136, R51 ;  /* 0x0000003300887202 */ /* 0x000fe20000000f00 */
[C---:B------:R-:W-:Y:S04]  /*c220*/  FMUL.FTZ R29, R3.reuse, R137 ;  /* 0x00000089031d7220 */ /* 0x040fe80000410000 */
[----:B------:R-:W-:Y:S01]  /*c230*/  MUFU.EX2 R180, R15 ;  /* 0x0000000f00b47308 */ /* 0x000fe20000000800 */
[----:B------:R-:W-:Y:S01]  /*c240*/  MOV R137, R41 ;  /* 0x0000002900897202 */ /* 0x000fe20000000f00 */
[----:B------:R-:W-:Y:S01]  /*c250*/  FMUL.FTZ R41, R3, R149 ;  /* 0x0000009503297220 */ /* 0x000fe20000410000 */
[----:B------:R-:W-:Y:S01]  /*c260*/  MOV R149, R235 ;  /* 0x000000eb00957202 */ /* 0x000fe20000000f00 */
[----:B---3--:R-:W-:Y:S01]  /*c270*/  FFMA.FTZ R4, R181, c[0x0][0x2d0], -R176 ;  /* 0x0000b400b5047a23 */ /* 0x008fe200000108b0 */
[----:B----4-:R-:W-:Y:S01]  /*c280*/  MOV R133, R45 ;  /* 0x0000002d00857202 */ /* 0x010fe20000000f00 */
[----:B------:R-:W-:Y:S02]  /*c290*/  FMUL.FTZ R51, R100, R159 ;  /* 0x0000009f64337220 */ /* 0x000fe40000410000 */
[C---:B------:R-:W-:Y:S02]  /*c2a0*/  FMUL.FTZ R61, R3.reuse, R169 ;  /* 0x000000a9033d7220 */ /* 0x040fe40000410000 */
[----:B------:R2:W-:Y:S01]  /*c2b0*/  MUFU.EX2 R181, R4 ;  /* 0x0000000400b57308 */ /* 0x0005e20000000800 */
[C---:B------:R-:W-:Y:S02]  /*c2c0*/  FMUL.FTZ R72, R3.reuse, R72 ;  /* 0x0000004803487220 */ /* 0x040fe40000410000 */
[C---:B------:R-:W-:Y:S01]  /*c2d0*/  FMUL.FTZ R73, R3.reuse, R73 ;  /* 0x0000004903497220 */ /* 0x040fe20000410000 */
[----:B-----5:R-:W-:Y:S01]  /*c2e0*/  @P0 MOV R7, c[0x0][0x1e0] ;  /* 0x0000780000070a02 */ /* 0x020fe20000000f00 */
[C---:B------:R-:W-:Y:S02]  /*c2f0*/  FMUL.FTZ R76, R3.reuse, R76 ;  /* 0x0000004c034c7220 */ /* 0x040fe40000410000 */
[C---:B------:R-:W-:Y:S01]  /*c300*/  FMUL.FTZ R77, R3.reuse, R77 ;  /* 0x0000004d034d7220 */ /* 0x040fe20000410000 */
[----:B-1----:R-:W-:Y:S01]  /*c310*/  FMNMX.FTZ R0, R0, R2, !PT ;  /* 0x0000000200007209 */ /* 0x002fe20007810000 */
[C---:B------:R-:W-:Y:S01]  /*c320*/  FMUL.FTZ R88, R3.reuse, R88 ;  /* 0x0000005803587220 */ /* 0x040fe20000410000 */
[----:B------:R-:W-:Y:S01]  /*c330*/  MUFU.EX2 R44, R8 ;  /* 0x00000008002c7308 */ /* 0x000fe20000000800 */
[C---:B------:R-:W-:Y:S02]  /*c340*/  FMUL.FTZ R89, R3.reuse, R89 ;  /* 0x0000005903597220 */ /* 0x040fe40000410000 */
[----:B------:R-:W1:Y:S01]  /*c350*/  SHFL.BFLY PT, R2, R0, 0x1, 0x1f ;  /* 0x0c201f0000027f89 */ /* 0x000e6200000e0000 */
[C---:B------:R-:W-:Y:S02]  /*c360*/  FMUL.FTZ R92, R3.reuse, R92 ;  /* 0x0000005c035c7220 */ /* 0x040fe40000410000 */
[----:B------:R-:W-:Y:S04]  /*c370*/  FMUL.FTZ R93, R3, R93 ;  /* 0x0000005d035d7220 */ /* 0x000fe80000410000 */
[----:B------:R3:W-:Y:S01]  /*c380*/  MUFU.EX2 R252, R19 ;  /* 0x0000001300fc7308 */ /* 0x0007e20000000800 */
[----:B--2---:R-:W-:Y:S05]  /*c390*/  @P0 SHF.R.S32.HI R4, RZ, 0x1f, R202 ;  /* 0x0000001fff040819 */ /* 0x004fea00000114ca */
[----:B------:R-:W-:Y:S02]  /*c3a0*/  @P0 IMAD R6, R4, c[0x0][0x1e0], RZ ;  /* 0x0000780004060a24 */ /* 0x000fe400078e02ff */
[C---:B------:R-:W-:Y:S04]  /*c3b0*/  @P0 IMAD.WIDE.U32 R4, R202.reuse, c[0x0][0x1e0], RZ ;  /* 0x00007800ca040a25 */ /* 0x040fe800078e00ff */
[----:B------:R-:W-:Y:S01]  /*c3c0*/  @P0 IMAD R6, R202, c[0x0][0x1e4], R6 ;  /* 0x00007900ca060a24 */ /* 0x000fe200078e0206 */
[----:B-1----:R-:W-:Y:S02]  /*c3d0*/  FMNMX.FTZ R102, R0, R2, !PT ;  /* 0x0000000200667209 */ /* 0x002fe40007810000 */
[----:B------:R-:W-:Y:S02]  /*c3e0*/  @P0 MOV R2, c[0x0][0x1e4] ;  /* 0x0000790000020a02 */ /* 0x000fe40000000f00 */
[----:B------:R-:W-:Y:S01]  /*c3f0*/  @P0 IADD3 R6, R5, R6, RZ ;  /* 0x0000000605060210 */ /* 0x000fe20007ffe0ff */
[----:B------:R-:W-:Y:S01]  /*c400*/  FADD.FTZ R0, -R102, R107 ;  /* 0x0000006b66007221 */ /* 0x000fe20000010100 */
[----:B------:R-:W-:Y:S01]  /*c410*/  @P0 SHF.L.U32 R5, R4, 0x6, RZ ;  /* 0x0000000604050819 */ /* 0x000fe200000006ff */
[----:B---3--:R-:W-:Y:S01]  /*c420*/  FMUL.FTZ R19, R100, R127 ;  /* 0x0000007f64137220 */ /* 0x008fe20000410000 */
[----:B------:R-:W-:Y:S01]  /*c430*/  @P0 SHF.L.U64.HI R4, R4, 0x6, R6 ;  /* 0x0000000604040819 */ /* 0x000fe20000010206 */
[----:B------:R-:W-:Y:S01]  /*c440*/  FMUL.FTZ R0, R0, c[0x0][0x2d0] ;  /* 0x0000b40000007a20 */ /* 0x000fe20000410000 */
[----:B------:R-:W-:Y:S01]  /*c450*/  @P0 LEA R6, P6, R7, R5, 0x5 ;  /* 0x0000000507060211 */ /* 0x000fe200078c28ff */
[----:B------:R-:W-:Y:S01]  /*c460*/  FFMA.FTZ R107, R234, c[0x0][0x2d0], -R176 ;  /* 0x0000b400ea6b7a23 */ /* 0x000fe200000108b0 */
[----:B------:R-:W-:Y:S02]  /*c470*/  @P0 IADD3 R8, P2, R5, R16, RZ ;  /* 0x0000001005080210 */ /* 0x000fe40007f5e0ff */
[----:B------:R-:W-:Y:S01]  /*c480*/  @P0 LEA.HI.X R2, R7, R4, R2, 0x5, P6 ;  /* 0x0000000407020211 */ /* 0x000fe200030f2c02 */
[----:B------:R-:W1:Y:S01]  /*c490*/  MUFU.EX2 R0, R0 ;  /* 0x0000000000007308 */ /* 0x000e620000000800 */
[C---:B------:R-:W-:Y:S02]  /*c4a0*/  @P0 IADD3 R7, P6, R5.reuse, R22, RZ ;  /* 0x0000001605070210 */ /* 0x040fe40007fde0ff */
[----:B------:R-:W-:Y:S02]  /*c4b0*/  @P0 IADD3 R5, P1, R5, R17, RZ ;  /* 0x0000001105050210 */ /* 0x000fe40007f3e0ff */
[C---:B------:R-:W-:Y:S02]  /*c4c0*/  @P0 IADD3.X R11, R4.reuse, R21, RZ, P6, !PT ;  /* 0x00000015040b0210 */ /* 0x040fe400037fe4ff */
[C---:B------:R-:W-:Y:S02]  /*c4d0*/  @P0 LEA R14, P6, R7.reuse, c[0x0][0x1c8], 0x1 ;  /* 0x00007200070e0a11 */ /* 0x040fe400078c08ff */
[----:B------:R-:W-:Y:S02]  /*c4e0*/  @P0 IADD3.X R13, R4, R9, RZ, P2, !PT ;  /* 0x00000009040d0210 */ /* 0x000fe400017fe4ff */
[----:B------:R-:W-:Y:S02]  /*c4f0*/  @P0 LEA.HI.X R15, R7, c[0x0][0x1cc], R11, 0x1, P6 ;  /* 0x00007300070f0a11 */ /* 0x000fe400030f0c0b */
[----:B------:R-:W-:Y:S02]  /*c500*/  @P0 LEA R12, P2, R8, c[0x0][0x1c8], 0x1 ;  /* 0x00007200080c0a11 */ /* 0x000fe400078408ff */
[----:B------:R-:W-:Y:S01]  /*c510*/  @P0 IADD3.X R4, R4, R18, RZ, P1, !PT ;  /* 0x0000001204040210 */ /* 0x000fe20000ffe4ff */
[----:B------:R2:W-:Y:S01]  /*c520*/  @P0 LDGSTS.E.BYPASS.LTC128B.128 [R203+0x3100], [R14.64], !P5 ;  /* 0x031000000ecb0fae */ /* 0x0005e2000e901d46 */
[C---:B------:R-:W-:Y:S02]  /*c530*/  @P0 LEA R10, P1, R5.reuse, c[0x0][0x1c8], 0x1 ;  /* 0x00007200050a0a11 */ /* 0x040fe400078208ff */
[----:B------:R-:W-:Y:S02]  /*c540*/  @P0 LEA.HI.X R13, R8, c[0x0][0x1cc], R13, 0x1, P2 ;  /* 0x00007300080d0a11 */ /* 0x000fe400010f0c0d */
[----:B------:R-:W-:Y:S01]  /*c550*/  @P0 LEA.HI.X R11, R5, c[0x0][0x1cc], R4, 0x1, P1 ;  /* 0x00007300050b0a11 */ /* 0x000fe200008f0c04 */
[--C-:B------:R-:W-:Y:S01]  /*c560*/  FFMA.FTZ R4, R188, c[0x0][0x2d0], -R177.reuse ;  /* 0x0000b400bc047a23 */ /* 0x100fe200000108b1 */
[C---:B------:R-:W-:Y:S01]  /*c570*/  @P0 IADD3 R7, P2, R6.reuse, R22, RZ ;  /* 0x0000001606070210 */ /* 0x040fe20007f5e0ff */
[----:B------:R3:W-:Y:S01]  /*c580*/  @P0 LDGSTS.E.BYPASS.LTC128B.128 [R203+0x4100], [R12.64], !P4 ;  /* 0x041000000ccb0fae */ /* 0x0007e2000e101d46 */
[C---:B------:R-:W-:Y:S01]  /*c590*/  @P0 IADD3 R16, P6, R6.reuse, R16, RZ ;  /* 0x0000001006100210 */ /* 0x040fe20007fde0ff */
[----:B------:R4:W5:Y:S01]  /*c5a0*/  MUFU.EX2 R250, R4 ;  /* 0x0000000400fa7308 */ /* 0x0009620000000800 */
[----:B------:R-:W-:Y:S01]  /*c5b0*/  @P0 IADD3 R5, P1, R6, R17, RZ ;  /* 0x0000001106050210 */ /* 0x000fe20007f3e0ff */
[----:B-1----:R-:W-:Y:S01]  /*c5c0*/  FMUL.FTZ R31, R0, R139 ;  /* 0x0000008b001f7220 */ /* 0x002fe20000410000 */
[----:B------:R-:W-:Y:S01]  /*c5d0*/  @P0 IADD3.X R17, R2, R9, RZ, P6, !PT ;  /* 0x0000000902110210 */ /* 0x000fe200037fe4ff */
[----:B------:R-:W-:Y:S01]  /*c5e0*/  FMUL.FTZ R26, R0, R134 ;  /* 0x00000086001a7220 */ /* 0x000fe20000410000 */
[C---:B------:R-:W-:Y:S01]  /*c5f0*/  @P0 LEA R8, P6, R7.reuse, c[0x0][0x1c8], 0x1 ;  /* 0x0000720007080a11 */ /* 0x040fe200078c08ff */
[----:B------:R1:W-:Y:S01]  /*c600*/  @P0 LDGSTS.E.BYPASS.LTC128B.128 [R203+0x5100], [R10.64], !P3 ;  /* 0x051000000acb0fae */ /* 0x0003e2000d901d46 */
[----:B------:R-:W-:Y:S01]  /*c610*/  @P0 IADD3.X R18, R2, R18, RZ, P1, !PT ;  /* 0x0000001202120210 */ /* 0x000fe20000ffe4ff */
[----:B------:R-:W-:Y:S01]  /*c620*/  FMUL.FTZ R27, R0, R135 ;  /* 0x00000087001b7220 */ /* 0x000fe20000410000 */
[----:B------:R-:W-:Y:S01]  /*c630*/  @P0 IADD3.X R2, R2, R21, RZ, P2, !PT ;  /* 0x0000001502020210 */ /* 0x000fe200017fe4ff */
[----:B------:R-:W-:Y:S01]  /*c640*/  FMUL.FTZ R30, R0, R138 ;  /* 0x0000008a001e7220 */ /* 0x000fe20000410000 */
[----:B------:R-:W-:Y:S01]  /*c650*/  @P0 LEA R6, P2, R16, c[0x0][0x1c8], 0x1 ;  /* 0x0000720010060a11 */ /* 0x000fe200078408ff */
[----:B------:R-:W-:Y:S01]  /*c660*/  FMUL.FTZ R43, R0, R151 ;  /* 0x00000097002b7220 */ /* 0x000fe20000410000 */
[----:B------:R-:W-:Y:S01]  /*c670*/  @P0 LEA.HI.X R9, R7, c[0x0][0x1cc], R2, 0x1, P6 ;  /* 0x0000730007090a11 */ /* 0x000fe200030f0c02 */
[----:B------:R-:W-:Y:S01]  /*c680*/  FFMA.FTZ R2, R183, c[0x0][0x2d0], -R177 ;  /* 0x0000b400b7027a23 */ /* 0x000fe200000108b1 */
[----:B------:R-:W-:Y:S01]  /*c690*/  @P0 LEA.HI.X R7, R16, c[0x0][0x1cc], R17, 0x1, P2 ;  /* 0x0000730010070a11 */ /* 0x000fe200010f0c11 */
[C---:B------:R-:W-:Y:S01]  /*c6a0*/  FMUL.FTZ R16, R101.reuse, R124 ;  /* 0x0000007c65107220 */ /* 0x040fe20000410000 */
[----:B------:R-:W-:Y:S01]  /*c6b0*/  MOV R183, R20 ;  /* 0x0000001400b77202 */ /* 0x000fe20000000f00 */
[----:B------:R5:W-:Y:S01]  /*c6c0*/  @P0 LDGSTS.E.BYPASS.LTC128B.128 [R203+0x3900], [R8.64], !P5 ;  /* 0x0390000008cb0fae */ /* 0x000be2000e901d46 */
[----:B------:R5:W5:Y:S01]  /*c6d0*/  MUFU.EX2 R251, R2 ;  /* 0x0000000200fb7308 */ /* 0x000b620000000800 */
[C---:B--2---:R-:W-:Y:S01]  /*c6e0*/  FMUL.FTZ R14, R0.reuse, R122 ;  /* 0x0000007a000e7220 */ /* 0x044fe20000410000 */
[----:B------:R-:W-:Y:S01]  /*c6f0*/  MOV R139, R241 ;  /* 0x000000f1008b7202 */ /* 0x000fe20000000f00 */
[----:B------:R-:W-:Y:S01]  /*c700*/  FMUL.FTZ R15, R0, R123 ;  /* 0x0000007b000f7220 */ /* 0x000fe20000410000 */
[----:B------:R-:W-:Y:S01]  /*c710*/  MOV R138, R240 ;  /* 0x000000f0008a7202 */ /* 0x000fe20000000f00 */
[----:B------:R-:W-:Y:S01]  /*c720*/  FMUL.FTZ R17, R101, R125 ;  /* 0x0000007d65117220 */ /* 0x000fe20000410000 */
[----:B----4-:R-:W-:Y:S01]  /*c730*/  @P0 LEA R4, P1, R5, c[0x0][0x1c8], 0x1 ;  /* 0x0000720005040a11 */ /* 0x010fe200078208ff */
[----:B------:R2:W-:Y:S01]  /*c740*/  @P0 LDGSTS.E.BYPASS.LTC128B.128 [R203+0x4900], [R6.64], !P4 ;  /* 0x0490000006cb0fae */ /* 0x0005e2000e101d46 */
[C---:B---3--:R-:W-:Y:S01]  /*c750*/  FMUL.FTZ R12, R3.reuse, R120 ;  /* 0x00000078030c7220 */ /* 0x048fe20000410000 */
[----:B------:R-:W-:Y:S01]  /*c760*/  MOV R135, R42 ;  /* 0x0000002a00877202 */ /* 0x000fe20000000f00 */
[----:B------:R-:W-:Y:S01]  /*c770*/  FMUL.FTZ R13, R3, R121 ;  /* 0x00000079030d7220 */ /* 0x000fe20000410000 */
[----:B------:R-:W-:Y:S01]  /*c780*/  @P0 LEA.HI.X R5, R5, c[0x0][0x1cc], R18, 0x1, P1 ;  /* 0x0000730005050a11 */ /* 0x000fe200008f0c12 */
[----:B------:R-:W-:Y:S01]  /*c790*/  FMUL.FTZ R18, R100, R126 ;  /* 0x0000007e64127220 */ /* 0x000fe20000410000 */
[----:B------:R3:W-:Y:S01]  /*c7a0*/  MUFU.EX2 R241, R106 ;  /* 0x0000006a00f17308 */ /* 0x0007e20000000800 */
[C---:B-1----:R-:W-:Y:S01]  /*c7b0*/  FMUL.FTZ R11, R0.reuse, R119 ;  /* 0x00000077000b7220 */ /* 0x042fe20000410000 */
[----:B------:R-:W-:Y:S01]  /*c7c0*/  MOV R134, R44 ;  /* 0x0000002c00867202 */ /* 0x000fe20000000f00 */
[----:B------:R1:W-:Y:S01]  /*c7d0*/  @P0 LDGSTS.E.BYPASS.LTC128B.128 [R203+0x5900], [R4.64], !P3 ;  /* 0x0590000004cb0fae */ /* 0x0003e2000d901d46 */
[C---:B------:R-:W-:Y:S01]  /*c7e0*/  FMUL.FTZ R46, R0.reuse, R154 ;  /* 0x0000009a002e7220 */ /* 0x040fe20000410000 */
[----:B------:R-:W-:Y:S01]  /*c7f0*/  MOV R188, R57 ;  /* 0x0000003900bc7202 */ /* 0x000fe20000000f00 */
[C---:B------:R-:W-:Y:S02]  /*c800*/  FMUL.FTZ R47, R0.reuse, R155 ;  /* 0x0000009b002f7220 */ /* 0x040fe40000410000 */
[C---:B------:R-:W-:Y:S02]  /*c810*/  FMUL.FTZ R57, R3.reuse, R165 ;  /* 0x000000a503397220 */ /* 0x040fe40000410000 */
[----:B------:R-:W-:Y:S01]  /*c820*/  FMUL.FTZ R58, R0, R166 ;  /* 0x000000a6003a7220 */ /* 0x000fe20000410000 */
[----:B------:R-:W4:Y:S01]  /*c830*/  LDSM.16.MT88.4 R20, [R205] ;  /* 0x00000000cd14783b */ /* 0x000f220000004200 */
[----:B-----5:R-:W-:Y:S02]  /*c840*/  FMUL.FTZ R2, R102, c[0x0][0x2d0] ;  /* 0x0000b40066027a20 */ /* 0x020fe40000410000 */
[----:B------:R-:W-:Y:S01]  /*c850*/  FMUL.FTZ R8, R3, R116 ;  /* 0x0000007403087220 */ /* 0x000fe20000410000 */
[----:B------:R-:W-:Y:S01]  /*c860*/  F2FP.BF16.PACK_AB R116, R250, R180 ;  /* 0x000000b4fa74723e */ /* 0x000fe200000010ff */
[----:B------:R-:W-:Y:S01]  /*c870*/  FFMA.FTZ R10, R189, c[0x0][0x2d0], -R2 ;  /* 0x0000b400bd0a7a23 */ /* 0x000fe20000010802 */
[----:B------:R-:W-:Y:S01]  /*c880*/  MOV R189, R56 ;  /* 0x0000003800bd7202 */ /* 0x000fe20000000f00 */
[----:B------:R-:W-:Y:S01]  /*c890*/  FMUL.FTZ R9, R3, R117 ;  /* 0x0000007503097220 */ /* 0x000fe20000410000 */
[----:B------:R-:W5:Y:S01]  /*c8a0*/  LDSM.16.MT88.4 R36, [R206] ;  /* 0x00000000ce24783b */ /* 0x000f620000004200 */
[----:B------:R4:W-:Y:S01]  /*c8b0*/  MUFU.EX2 R178, R10 ;  /* 0x0000000a00b27308 */ /* 0x0009e20000000800 */
[C---:B--2---:R-:W-:Y:S01]  /*c8c0*/  FMUL.FTZ R6, R100.reuse, R114 ;  /* 0x0000007264067220 */ /* 0x044fe20000410000 */
[----:B------:R-:W-:Y:S01]  /*c8d0*/  F2FP.BF16.PACK_AB R114, R45, R42 ;  /* 0x0000002a2d72723e */ /* 0x000fe200000010ff */
[----:B------:R-:W-:Y:S02]  /*c8e0*/  FMUL.FTZ R7, R100, R115 ;  /* 0x0000007364077220 */ /* 0x000fe40000410000 */
[----:B---3--:R-:W-:Y:S02]  /*c8f0*/  FFMA.FTZ R106, R199, c[0x0][0x2d0], -R177 ;  /* 0x0000b400c76a7a23 */ /* 0x008fe400000108b1 */
[----:B------:R-:W2:Y:S01]  /*c900*/  LDSM.16.MT88.4 R52, [R205+0x1000] ;  /* 0x00100000cd34783b */ /* 0x000ea20000004200 */
[----:B------:R-:W-:Y:S02]  /*c910*/  FFMA.FTZ R56, R198, c[0x0][0x2d0], -R176 ;  /* 0x0000b400c6387a23 */ /* 0x000fe400000108b0 */
[--C-:B-1----:R-:W-:Y:S01]  /*c920*/  FFMA.FTZ R4, R190, c[0x0][0x2d0], -R2.reuse ;  /* 0x0000b400be047a23 */ /* 0x102fe20000010802 */
[----:B------:R-:W-:Y:S01]  /*c930*/  MOV R190, R24 ;  /* 0x0000001800be7202 */ /* 0x000fe20000000f00 */
[----:B------:R-:W-:Y:S01]  /*c940*/  FMUL.FTZ R5, R101, R113 ;  /* 0x0000007165057220 */ /* 0x000fe20000410000 */
[----:B------:R-:W-:Y:S01]  /*c950*/  F2FP.BF16.PACK_AB R113, R182, R181 ;  /* 0x000000b5b671723e */ /* 0x000fe200000010ff */
[----:B------:R-:W1:Y:S01]  /*c960*/  MUFU.EX2 R179, R4 ;  /* 0x0000000400b37308 */ /* 0x000e620000000800 */
[----:B------:R-:W-:Y:S01]  /*c970*/  F2FP.BF16.PACK_AB R115, R44, R190 ;  /* 0x000000be2c73723e */ /* 0x000fe200000010ff */
[----:B------:R-:W-:Y:S01]  /*c980*/  FMUL.FTZ R24, R3, R132 ;  /* 0x0000008403187220 */ /* 0x000fe20000410000 */
[----:B------:R-:W-:Y:S01]  /*c990*/  MOV R203, R239 ;  /* 0x000000ef00cb7202 */ /* 0x000fe20000000f00 */
[----:B------:R-:W-:Y:S01]  /*c9a0*/  FMUL.FTZ R42, R0, R150 ;  /* 0x00000096002a7220 */ /* 0x000fe20000410000 */
[----:B------:R-:W-:Y:S01]  /*c9b0*/  MOV R132, R48 ;  /* 0x0000003000847202 */ /* 0x000fe20000000f00 */
[--C-:B------:R-:W-:Y:S01]  /*c9c0*/  FFMA.FTZ R44, R191, c[0x0][0x2d0], -R111.reuse ;  /* 0x0000b400bf2c7a23 */ /* 0x100fe2000001086f */
[----:B------:R-:W3:Y:S01]  /*c9d0*/  LDSM.16.MT88.4 R120, [R206+0x1000] ;  /* 0x00100000ce78783b */ /* 0x000ee20000004200 */
[--C-:B------:R-:W-:Y:S02]  /*c9e0*/  FFMA.FTZ R48, R192, c[0x0][0x2d0], -R111.reuse ;  /* 0x0000b400c0307a23 */ /* 0x100fe4000001086f */
[C---:B----4-:R-:W-:Y:S01]  /*c9f0*/  FMUL.FTZ R10, R0.reuse, R118 ;  /* 0x00000076000a7220 */ /* 0x050fe20000410000 */
[----:B------:R-:W-:Y:S01]  /*ca00*/  F2FP.BF16.PACK_AB R118, R251, R252 ;  /* 0x000000fcfb76723e */ /* 0x000fe200000010ff */
[----:B------:R4:W-:Y:S01]  /*ca10*/  MUFU.EX2 R247, R44 ;  /* 0x0000002c00f77308 */ /* 0x0009e20000000800 */
[----:B------:R-:W-:Y:S02]  /*ca20*/  FMUL.FTZ R45, R3, R153 ;  /* 0x00000099032d7220 */ /* 0x000fe40000410000 */
[----:B------:R-:W2:Y:S01]  /*ca30*/  LDSM.16.MT88.4 R124, [R205+0x2000] ;  /* 0x00200000cd7c783b */ /* 0x000ea20000004200 */
[C---:B------:R-:W-:Y:S02]  /*ca40*/  FMUL.FTZ R59, R0.reuse, R167 ;  /* 0x000000a7003b7220 */ /* 0x040fe40000410000 */
[C---:B------:R-:W-:Y:S02]  /*ca50*/  FMUL.FTZ R62, R0.reuse, R170 ;  /* 0x000000aa003e7220 */ /* 0x040fe40000410000 */
[C---:B------:R-:W-:Y:S02]  /*ca60*/  FMUL.FTZ R63, R0.reuse, R171 ;  /* 0x000000ab003f7220 */ /* 0x040fe40000410000 */
[----:B------:R5:W-:Y:S01]  /*ca70*/  MUFU.EX2 R246, R48 ;  /* 0x0000003000f67308 */ /* 0x000be20000000800 */
[C---:B------:R-:W-:Y:S01]  /*ca80*/  FMUL.FTZ R74, R0.reuse, R74 ;  /* 0x0000004a004a7220 */ /* 0x040fe20000410000 */
[----:B-1----:R-:W-:Y:S01]  /*ca90*/  F2FP.BF16.PACK_AB R117, R179, R178 ;  /* 0x000000b2b375723e */ /* 0x002fe200000010ff */
[--C-:B------:R-:W-:Y:S01]  /*caa0*/  FFMA.FTZ R4, R187, c[0x0][0x2d0], -R2.reuse ;  /* 0x0000b400bb047a23 */ /* 0x100fe20000010802 */
[----:B------:R-:W-:Y:S01]  /*cab0*/  MOV R187, R244 ;  /* 0x000000f400bb7202 */ /* 0x000fe20000000f00 */
[C---:B------:R-:W-:Y:S01]  /*cac0*/  FMUL.FTZ R75, R0.reuse, R75 ;  /* 0x0000004b004b7220 */ /* 0x040fe20000410000 */
[----:B------:R-:W0:Y:S01]  /*cad0*/  LDGDEPBAR ;  /* 0x00000000000079af */ /* 0x000e220000000000 */
[C---:B------:R-:W-:Y:S02]  /*cae0*/  FMUL.FTZ R78, R0.reuse, R78 ;  /* 0x0000004e004e7220 */ /* 0x040fe40000410000 */
[C---:B------:R-:W-:Y:S01]  /*caf0*/  FMUL.FTZ R79, R0.reuse, R79 ;  /* 0x0000004f004f7220 */ /* 0x040fe20000410000 */
[----:B------:R1:W-:Y:S01]  /*cb00*/  MUFU.EX2 R224, R4 ;  /* 0x0000000400e07308 */ /* 0x0003e20000000800 */
[C---:B------:R-:W-:Y:S02]  /*cb10*/  FMUL.FTZ R90, R0.reuse, R90 ;  /* 0x0000005a005a7220 */ /* 0x040fe40000410000 */
[C---:B------:R-:W-:Y:S02]  /*cb20*/  FMUL.FTZ R91, R0.reuse, R91 ;  /* 0x0000005b005b7220 */ /* 0x040fe40000410000 */
[----:B----4-:R-:W-:Y:S02]  /*cb30*/  FMUL.FTZ R44, R3, R152 ;  /* 0x00000098032c7220 */ /* 0x010fe40000410000 */
[C---:B------:R-:W-:Y:S02]  /*cb40*/  FMUL.FTZ R94, R0.reuse, R94 ;  /* 0x0000005e005e7220 */ /* 0x040fe40000410000 */
[----:B------:R-:W-:Y:S01]  /*cb50*/  FMUL.FTZ R95, R0, R95 ;  /* 0x0000005f005f7220 */ /* 0x000fe20000410000 */
[----:B------:R4:W-:Y:S01]  /*cb60*/  MUFU.EX2 R244, R56 ;  /* 0x0000003800f47308 */ /* 0x0009e20000000800 */
[--C-:B------:R-:W-:Y:S02]  /*cb70*/  FFMA.FTZ R108, R108, c[0x0][0x2d0], -R2.reuse ;  /* 0x0000b4006c6c7a23 */ /* 0x100fe40000010802 */
[----:B-----5:R-:W-:Y:S02]  /*cb80*/  FMUL.FTZ R48, R101, R156 ;  /* 0x0000009c65307220 */ /* 0x020fe40000410000 */
[----:B------:R-:W-:Y:S01]  /*cb90*/  LDSM.16.MT88.4 R156, [R205+0x1c00] ;  /* 0x001c0000cd9c783b */ /* 0x000fe20000004200 */
[--C-:B-1----:R-:W-:Y:S01]  /*cba0*/  FFMA.FTZ R4, R186, c[0x0][0x2d0], -R2.reuse ;  /* 0x0000b400ba047a23 */ /* 0x102fe20000010802 */
[----:B------:R-:W-:Y:S03]  /*cbb0*/  MOV R186, R243 ;  /* 0x000000f300ba7202 */ /* 0x000fe60000000f00 */
[----:B------:R1:W5:Y:S01]  /*cbc0*/  MUFU.EX2 R225, R4 ;  /* 0x0000000400e17308 */ /* 0x0003620000000800 */
[----:B----4-:R-:W-:Y:S02]  /*cbd0*/  FMUL.FTZ R56, R3, R164 ;  /* 0x000000a403387220 */ /* 0x010fe40000410000 */
[----:B-1----:R-:W-:Y:S01]  /*cbe0*/  FMUL.FTZ R4, R101, R112 ;  /* 0x0000007065047220 */ /* 0x002fe20000410000 */
[----:B------:R-:W-:Y:S02]  /*cbf0*/  F2FP.BF16.PACK_AB R112, R183, R240 ;  /* 0x000000f0b770723e */ /* 0x000fe400000010ff */
[----:B-----5:R-:W-:Y:S04]  /*cc00*/  F2FP.BF16.PACK_AB R119, R225, R224 ;  /* 0x000000e0e177723e */ /* 0x020fe800000010ff */
[----:B------:R1:W4:Y:S01]  /*cc10*/  MUFU.EX2 R240, R106 ;  /* 0x0000006a00f07308 */ /* 0x0003220000000800 */
[-C--:B------:R-:W-:Y:S08]  /*cc20*/  HMMA.16816.F32.BF16 R4, R112, R20.reuse, R4 ;  /* 0x000000147004723c */ /* 0x080ff00000041804 */
[C---:B------:R-:W-:Y:S07]  /*cc30*/  HMMA.16816.F32.BF16 R8, R116.reuse, R20, R8 ;  /* 0x000000147408723c */ /* 0x040fee0000041808 */
[C---:B------:R-:W-:Y:S01]  /*cc40*/  FMUL.FTZ R20, R101.reuse, R128 ;  /* 0x0000008065147220 */ /* 0x040fe20000410000 */
[-C--:B------:R-:W-:Y:S04]  /*cc50*/  HMMA.16816.F32.BF16 R12, R116, R22.reuse, R12 ;  /* 0x00000016740c723c */ /* 0x080fe8000004180c */
[----:B------:R-:W-:Y:S02]  /*cc60*/  FMUL.FTZ R21, R101, R129 ;  /* 0x0000008165157220 */ /* 0x000fe40000410000 */
[--C-:B-1----:R-:W-:Y:S02]  /*cc70*/  FFMA.FTZ R106, R201, c[0x0][0x2d0], -R2.reuse ;  /* 0x0000b400c96a7a23 */ /* 0x102fe40000010802 */
[C---:B------:R-:W-:Y:S02]  /*cc80*/  HMMA.16816.F32.BF16 R16, R112.reuse, R22, R16 ;  /* 0x000000167010723c */ /* 0x040fe40000041810 */
[----:B------:R1:W-:Y:S05]  /*cc90*/  MUFU.EX2 R198, R106 ;  /* 0x0000006a00c67308 */ /* 0x0003ea0000000800 */
[C---:B------:R-:W-:Y:S02]  /*cca0*/  FMUL.FTZ R22, R100.reuse, R130 ;  /* 0x0000008264167220 */ /* 0x040fe40000410000 */
[C---:B------:R-:W-:Y:S02]  /*ccb0*/  FMUL.FTZ R23, R100.reuse, R131 ;  /* 0x0000008364177220 */ /* 0x040fe40000410000 */
[----:B------:R-:W-:Y:S05]  /*ccc0*/  LDSM.16.MT88.4 R128, [R206+0x400] ;  /* 0x00040000ce80783b */ /* 0x000fea0000004200 */
[-C--:B------:R-:W-:Y:S08]  /*ccd0*/  HMMA.16816.F32.BF16 R20, R112, R36.reuse, R20 ;  /* 0x000000247014723c */ /* 0x080ff00000041814 */
[C---:B------:R-:W-:Y:S04]  /*cce0*/  HMMA.16816.F32.BF16 R24, R116.reuse, R36, R24 ;  /* 0x000000247418723c */ /* 0x040fe80000041818 */
[----:B-1----:R-:W-:Y:S03]  /*ccf0*/  FFMA.FTZ R106, R221, c[0x0][0x2d0], -R2 ;  /* 0x0000b400dd6a7a23 */ /* 0x002fe60000010802 */
[----:B------:R-:W-:Y:S01]  /*cd00*/  FFMA.FTZ R36, R193, c[0x0][0x2d0], -R111 ;  /* 0x0000b400c1247a23 */ /* 0x000fe2000001086f */
[-C--:B------:R-:W-:Y:S03]  /*cd10*/  HMMA.16816.F32.BF16 R28, R116, R38.reuse, R28 ;  /* 0x00000026741c723c */ /* 0x080fe6000004181c */
[----:B------:R1:W-:Y:S01]  /*cd20*/  MUFU.EX2 R249, R36 ;  /* 0x0000002400f97308 */ /* 0x0003e20000000800 */
[C---:B------:R-:W-:Y:S01]  /*cd30*/  FMUL.FTZ R37, R101.reuse, R145 ;  /* 0x0000009165257220 */ /* 0x040fe20000410000 */
[----:B------:R-:W-:Y:S02]  /*cd40*/  MOV R193, R238 ;  /* 0x000000ee00c17202 */ /* 0x000fe40000000f00 */
[----:B------:R-:W-:Y:S01]  /*cd50*/  MOV R145, R236 ;  /* 0x000000ec00917202 */ /* 0x000fe20000000f00 */
[C---:B------:R-:W-:Y:S07]  /*cd60*/  HMMA.16816.F32.BF16 R32, R112.reuse, R38, R32 ;  /* 0x000000267020723c */ /* 0x040fee0000041820 */
[C---:B------:R-:W-:Y:S01]  /*cd70*/  FMUL.FTZ R39, R100.reuse, R147 ;  /* 0x0000009364277220 */ /* 0x040fe20000410000 */
[----:B------:R-:W-:Y:S01]  /*cd80*/  MOV R147, R248 ;  /* 0x000000f800937202 */ /* 0x000fe20000000f00 */
[----:B------:R-:W-:Y:S01]  /*cd90*/  FMUL.FTZ R38, R100, R146 ;  /* 0x0000009264267220 */ /* 0x000fe20000410000 */
[----:B------:R5:W-:Y:S02]  /*cda0*/  MUFU.EX2 R248, R40 ;  /* 0x0000002800f87308 */ /* 0x000be40000000800 */
[----:B------:R-:W-:Y:S01]  /*cdb0*/  MOV R146, R64 ;  /* 0x0000004000927202 */ /* 0x000fe20000000f00 */
[--C-:B------:R-:W-:Y:S02]  /*cdc0*/  FFMA.FTZ R64, R196, c[0x0][0x2d0], -R176.reuse ;  /* 0x0000b400c4407a23 */ /* 0x100fe400000108b0 */
[----:B-1----:R-:W-:Y:S05]  /*cdd0*/  FMUL.FTZ R36, R101, R144 ;  /* 0x0000009065247220 */ /* 0x002fea0000410000 */
[----:B------:R1:W-:Y:S01]  /*cde0*/  MUFU.EX2 R242, R64 ;  /* 0x0000004000f27308 */ /* 0x0003e20000000800 */
[----:B------:R-:W-:Y:S01]  /*cdf0*/  MOV R144, R237 ;  /* 0x000000ed00907202 */ /* 0x000fe20000000f00 */
[-C--:B--2---:R-:W-:Y:S03]  /*ce00*/  HMMA.16816.F32.BF16 R36, R112, R52.reuse, R36 ;  /* 0x000000347024723c */ /* 0x084fe60000041824 */
[----:B-----5:R-:W-:Y:S01]  /*ce10*/  FMUL.FTZ R40, R3, R148 ;  /* 0x0000009403287220 */ /* 0x020fe20000410000 */
[----:B------:R-:W-:Y:S01]  /*ce20*/  MOV R148, R60 ;  /* 0x0000003c00947202 */ /* 0x000fe20000000f00 */
[--C-:B------:R-:W-:Y:S05]  /*ce30*/  FFMA.FTZ R60, R195, c[0x0][0x2d0], -R176.reuse ;  /* 0x0000b400c33c7a23 */ /* 0x100fea00000108b0 */
[C---:B------:R-:W-:Y:S01]  /*ce40*/  HMMA.16816.F32.BF16 R40, R116.reuse, R52, R40 ;  /* 0x000000347428723c */ /* 0x040fe20000041828 */
[----:B------:R2:W-:Y:S03]  /*ce50*/  MUFU.EX2 R243, R60 ;  /* 0x0000003c00f37308 */ /* 0x0005e60000000800 */
[----:B-1----:R-:W-:Y:S02]  /*ce60*/  FMUL.FTZ R64, R101, R172 ;  /* 0x000000ac65407220 */ /* 0x002fe40000410000 */
[----:B------:R-:W-:Y:S01]  /*ce70*/  LDSM.16.MT88.4 R172, [R206+0x1c00] ;  /* 0x001c0000ceac783b */ /* 0x000fe20000004200 */
[----:B------:R-:W-:Y:S01]  /*ce80*/  FFMA.FTZ R52, R197, c[0x0][0x2d0], -R176 ;  /* 0x0000b400c5347a23 */ /* 0x000fe200000108b0 */
[-C--:B------:R-:W-:Y:S03]  /*ce90*/  HMMA.16816.F32.BF16 R44, R116, R54.reuse, R44 ;  /* 0x00000036742c723c */ /* 0x080fe6000004182c */
[----:B------:R1:W5:Y:S01]  /*cea0*/  MUFU.EX2 R197, R106 ;  /* 0x0000006a00c57308 */ /* 0x0003620000000800 */
[----:B------:R-:W-:Y:S04]  /*ceb0*/  FMUL.FTZ R53, R101, R161 ;  /* 0x000000a165357220 */ /* 0x000fe80000410000 */
[C---:B------:R-:W-:Y:S05]  /*cec0*/  HMMA.16816.F32.BF16 R48, R112.reuse, R54, R48 ;  /* 0x000000367030723c */ /* 0x040fea0000041830 */
[----:B------:R3:W-:Y:S02]  /*ced0*/  MUFU.EX2 R245, R52 ;  /* 0x0000003400f57308 */ /* 0x0007e40000000800 */
[C---:B------:R-:W-:Y:S02]  /*cee0*/  FMUL.FTZ R54, R100.reuse, R162 ;  /* 0x000000a264367220 */ /* 0x040fe40000410000 */
[----:B------:R-:W-:Y:S03]  /*cef0*/  FMUL.FTZ R55, R100, R163 ;  /* 0x000000a364377220 */ /* 0x000fe60000410000 */
[----:B--2---:R-:W-:Y:S02]  /*cf00*/  FMUL.FTZ R60, R3, R168 ;  /* 0x000000a8033c7220 */ /* 0x004fe40000410000 */
[--C-:B-1----:R-:W-:Y:S04]  /*cf10*/  FFMA.FTZ R106, R223, c[0x0][0x2d0], -R177.reuse ;  /* 0x0000b400df6a7a23 */ /* 0x102fe800000108b1 */
[----:B------:R1:W-:Y:S01]  /*cf20*/  MUFU.EX2 R239, R106 ;  /* 0x0000006a00ef7308 */ /* 0x0003e20000000800 */
[----:B---3--:R-:W-:Y:S07]  /*cf30*/  FMUL.FTZ R52, R101, R160 ;  /* 0x000000a065347220 */ /* 0x008fee0000410000 */
[-C--:B------:R-:W-:Y:S08]  /*cf40*/  HMMA.16816.F32.BF16 R52, R112, R120.reuse, R52 ;  /* 0x000000787034723c */ /* 0x080ff00000041834 */
[C---:B------:R-:W-:Y:S04]  /*cf50*/  HMMA.16816.F32.BF16 R56, R116.reuse, R120, R56 ;  /* 0x000000787438723c */ /* 0x040fe80000041838 */
[----:B-1----:R-:W-:Y:S04]  /*cf60*/  FFMA.FTZ R106, R222, c[0x0][0x2d0], -R177 ;  /* 0x0000b400de6a7a23 */ /* 0x002fe800000108b1 */
[-C--:B------:R-:W-:Y:S01]  /*cf70*/  HMMA.16816.F32.BF16 R60, R116, R122.reuse, R60 ;  /* 0x0000007a743c723c */ /* 0x080fe2000004183c */
[----:B------:R1:W2:Y:S07]  /*cf80*/  MUFU.EX2 R238, R106 ;  /* 0x0000006a00ee7308 */ /* 0x0002ae0000000800 */
[C---:B------:R-:W-:Y:S01]  /*cf90*/  HMMA.16816.F32.BF16 R64, R112.reuse, R122, R64 ;  /* 0x0000007a7040723c */ /* 0x040fe20000041840 */
[----:B------:R-:W3:Y:S07]  /*cfa0*/  LDSM.16.MT88.4 R120, [R206+0x2000] ;  /* 0x00200000ce78783b */ /* 0x000eee0000004200 */
[-C--:B------:R-:W-:Y:S08]  /*cfb0*/  HMMA.16816.F32.BF16 R68, R112, R124.reuse, R68 ;  /* 0x0000007c7044723c */ /* 0x080ff00000041844 */
[C---:B------:R-:W-:Y:S04]  /*cfc0*/  HMMA.16816.F32.BF16 R72, R116.reuse, R124, R72 ;  /* 0x0000007c7448723c */ /* 0x040fe80000041848 */
[--C-:B-1----:R-:W-:Y:S04]  /*cfd0*/  FFMA.FTZ R106, R226, c[0x0][0x2d0], -R2.reuse ;  /* 0x0000b400e26a7a23 */ /* 0x102fe80000010802 */
[-C--:B------:R-:W-:Y:S01]  /*cfe0*/  HMMA.16816.F32.BF16 R76, R116, R126.reuse, R76 ;  /* 0x0000007e744c723c */ /* 0x080fe2000004184c */
[----:B------:R1:W-:Y:S07]  /*cff0*/  MUFU.EX2 R194, R106 ;  /* 0x0000006a00c27308 */ /* 0x0003ee0000000800 */
[C---:B------:R-:W-:Y:S01]  /*d000*/  HMMA.16816.F32.BF16 R80, R112.reuse, R126, R80 ;  /* 0x0000007e7050723c */ /* 0x040fe20000041850 */
[----:B------:R-:W2:Y:S07]  /*d010*/  LDSM.16.MT88.4 R124, [R205+0x400] ;  /* 0x00040000cd7c783b */ /* 0x000eae0000004200 */
[-C--:B---3--:R-:W-:Y:S08]  /*d020*/  HMMA.16816.F32.BF16 R84, R112, R120.reuse, R84 ;  /* 0x000000787054723c */ /* 0x088ff00000041854 */
[C---:B------:R-:W-:Y:S04]  /*d030*/  HMMA.16816.F32.BF16 R88, R116.reuse, R120, R88 ;  /* 0x000000787458723c */ /* 0x040fe80000041858 */
[----:B-1----:R-:W-:Y:S04]  /*d040*/  FFMA.FTZ R106, R227, c[0x0][0x2d0], -R2 ;  /* 0x0000b400e36a7a23 */ /* 0x002fe80000010802 */
[-C--:B------:R-:W-:Y:S01]  /*d050*/  HMMA.16816.F32.BF16 R92, R116, R122.reuse, R92 ;  /* 0x0000007a745c723c */ /* 0x080fe2000004185c */
[----:B------:R1:W3:Y:S06]  /*d060*/  MUFU.EX2 R195, R106 ;  /* 0x0000006a00c37308 */ /* 0x0002ec0000000800 */
[----:B----4-:R-:W-:Y:S01]  /*d070*/  F2FP.BF16.PACK_AB R116, R240, R241 ;  /* 0x000000f1f074723e */ /* 0x010fe200000010ff */
[----:B------:R-:W-:Y:S01]  /*d080*/  HMMA.16816.F32.BF16 R96, R112, R122, R96 ;  /* 0x0000007a7060723c */ /* 0x000fe20000041860 */
[----:B------:R-:W4:Y:S03]  /*d090*/  LDSM.16.MT88.4 R120, [R205+0x1400] ;  /* 0x00140000cd78783b */ /* 0x000f260000004200 */
[----:B-----5:R-:W-:Y:S02]  /*d0a0*/  F2FP.BF16.PACK_AB R117, R197, R198 ;  /* 0x000000c6c575723e */ /* 0x020fe400000010ff */
[----:B--2---:R-:W-:Y:S02]  /*d0b0*/  F2FP.BF16.PACK_AB R118, R238, R239 ;  /* 0x000000efee76723e */ /* 0x004fe400000010ff */
[----:B------:R-:W-:Y:S04]  /*d0c0*/  F2FP.BF16.PACK_AB R112, R248, R249 ;  /* 0x000000f9f870723e */ /* 0x000fe800000010ff */
[----:B------:R-:W-:Y:S02]  /*d0d0*/  F2FP.BF16.PACK_AB R114, R246, R247 ;  /* 0x000000f7f672723e */ /* 0x000fe400000010ff */
[----:B------:R-:W-:Y:S02]  /*d0e0*/  F2FP.BF16.PACK_AB R113, R244, R245 ;  /* 0x000000f5f471723e */ /* 0x000fe400000010ff */
[----:B------:R-:W-:Y:S01]  /*d0f0*/  F2FP.BF16.PACK_AB R115, R242, R243 ;  /* 0x000000f3f273723e */ /* 0x000fe200000010ff */
[--C-:B-1----:R-:W-:Y:S01]  /*d100*/  FFMA.FTZ R106, R232, c[0x0][0x2d0], -R111.reuse ;  /* 0x0000b400e86a7a23 */ /* 0x102fe2000001086f */
[----:B---3--:R-:W-:Y:S03]  /*d110*/  F2FP.BF16.PACK_AB R119, R195, R194 ;  /* 0x000000c2c377723e */ /* 0x008fe600000010ff */
[----:B------:R1:W-:Y:S02]  /*d120*/  MUFU.EX2 R237, R106 ;  /* 0x0000006a00ed7308 */ /* 0x0003e40000000800 */
[-C--:B------:R-:W-:Y:S08]  /*d130*/  HMMA.16816.F32.BF16 R4, R112, R124.reuse, R4 ;  /* 0x0000007c7004723c */ /* 0x080ff00000041804 */
[C---:B------:R-:W-:Y:S08]  /*d140*/  HMMA.16816.F32.BF16 R8, R116.reuse, R124, R8 ;  /* 0x0000007c7408723c */ /* 0x040ff00000041808 */
[-C--:B------:R-:W-:Y:S04]  /*d150*/  HMMA.16816.F32.BF16 R12, R116, R126.reuse, R12 ;  /* 0x0000007e740c723c */ /* 0x080fe8000004180c */
[--C-:B-1----:R-:W-:Y:S04]  /*d160*/  FFMA.FTZ R106, R231, c[0x0][0x2d0], -R111.reuse ;  /* 0x0000b400e76a7a23 */ /* 0x102fe8000001086f */
[C---:B------:R-:W-:Y:S01]  /*d170*/  HMMA.16816.F32.BF16 R16, R112.reuse, R126, R16 ;  /* 0x0000007e7010723c */ /* 0x040fe20000041810 */
[----:B------:R-:W1:Y:S01]  /*d180*/  LDSM.16.MT88.4 R124, [R206+0x1400] ;  /* 0x00140000ce7c783b */ /* 0x000e620000004200 */
[----:B------:R2:W3:Y:S06]  /*d190*/  MUFU.EX2 R236, R106 ;  /* 0x0000006a00ec7308 */ /* 0x0004ec0000000800 */
[-C--:B------:R-:W-:Y:S08]  /*d1a0*/  HMMA.16816.F32.BF16 R20, R112, R128.reuse, R20 ;  /* 0x000000807014723c */ /* 0x080ff00000041814 */
[C---:B------:R-:W-:Y:S08]  /*d1b0*/  HMMA.16816.F32.BF16 R24, R116.reuse, R128, R24 ;  /* 0x000000807418723c */ /* 0x040ff00000041818 */
[-C--:B------:R-:W-:Y:S04]  /*d1c0*/  HMMA.16816.F32.BF16 R28, R116, R130.reuse, R28 ;  /* 0x00000082741c723c */ /* 0x080fe8000004181c */
[--C-:B--2---:R-:W-:Y:S02]  /*d1d0*/  FFMA.FTZ R106, R233, c[0x0][0x2d0], -R176.reuse ;  /* 0x0000b400e96a7a23 */ /* 0x104fe400000108b0 */
[----:B------:R2:W-:Y:S02]  /*d1e0*/  MUFU.EX2 R233, R107 ;  /* 0x0000006b00e97308 */ /* 0x0005e40000000800 */
[C---:B------:R-:W-:Y:S01]  /*d1f0*/  HMMA.16816.F32.BF16 R32, R112.reuse, R130, R32 ;  /* 0x000000827020723c */ /* 0x040fe20000041820 */
[----:B------:R-:W5:Y:S07]  /*d200*/  LDSM.16.MT88.4 R128, [R205+0x2400] ;  /* 0x00240000cd80783b */ /* 0x000f6e0000004200 */
[-C--:B----4-:R-:W-:Y:S01]  /*d210*/  HMMA.16816.F32.BF16 R36, R112, R120.reuse, R36 ;  /* 0x000000787024723c */ /* 0x090fe20000041824 */
[----:B------:R4:W1:Y:S07]  /*d220*/  MUFU.EX2 R235, R106 ;  /* 0x0000006a00eb7308 */ /* 0x00086e0000000800 */
[C---:B------:R-:W-:Y:S04]  /*d230*/  HMMA.16816.F32.BF16 R40, R116.reuse, R120, R40 ;  /* 0x000000787428723c */ /* 0x040fe80000041828 */
[--C-:B--2---:R-:W-:Y:S04]  /*d240*/  FFMA.FTZ R107, R149, c[0x0][0x2d0], -R176.reuse ;  /* 0x0000b400956b7a23 */ /* 0x104fe800000108b0 */
[-C--:B------:R-:W-:Y:S01]  /*d250*/  HMMA.16816.F32.BF16 R44, R116, R122.reuse, R44 ;  /* 0x0000007a742c723c */ /* 0x080fe2000004182c */
[----:B------:R-:W-:Y:S07]  /*d260*/  MUFU.EX2 R231, R107 ;  /* 0x0000006b00e77308 */ /* 0x000fee0000000800 */
[C---:B------:R-:W-:Y:S01]  /*d270*/  HMMA.16816.F32.BF16 R48, R112.reuse, R122, R48 ;  /* 0x0000007a7030723c */ /* 0x040fe20000041830 */
[----:B------:R-:W2:Y:S03]  /*d280*/  LDSM.16.MT88.4 R120, [R206+0x2400] ;  /* 0x00240000ce78783b */ /* 0x000ea60000004200 */
[--C-:B----4-:R-:W-:Y:S04]  /*d290*/  FFMA.FTZ R106, R228, c[0x0][0x2d0], -R111.reuse ;  /* 0x0000b400e46a7a23 */ /* 0x110fe8000001086f */
[-C--:B-1----:R-:W-:Y:S01]  /*d2a0*/  HMMA.16816.F32.BF16 R52, R112, R124.reuse, R52 ;  /* 0x0000007c7034723c */ /* 0x082fe20000041834 */
[----:B------:R1:W-:Y:S07]  /*d2b0*/  MUFU.EX2 R234, R106 ;  /* 0x0000006a00ea7308 */ /* 0x0003ee0000000800 */
[C---:B------:R-:W-:Y:S08]  /*d2c0*/  HMMA.16816.F32.BF16 R56, R116.reuse, R124, R56 ;  /* 0x0000007c7438723c */ /* 0x040ff00000041838 */
[-C--:B------:R-:W-:Y:S08]  /*d2d0*/  HMMA.16816.F32.BF16 R60, R116, R126.reuse, R60 ;  /* 0x0000007e743c723c */ /* 0x080ff0000004183c */
[C---:B------:R-:W-:Y:S01]  /*d2e0*/  HMMA.16816.F32.BF16 R64, R112.reuse, R126, R64 ;  /* 0x0000007e7040723c */ /* 0x040fe20000041840 */
[----:B------:R-:W4:Y:S03]  /*d2f0*/  LDSM.16.MT88.4 R124, [R205+0x800] ;  /* 0x00080000cd7c783b */ /* 0x000f260000004200 */
[----:B-1----:R-:W-:Y:S04]  /*d300*/  FFMA.FTZ R106, R229, c[0x0][0x2d0], -R111 ;  /* 0x0000b400e56a7a23 */ /* 0x002fe8000001086f */
[-C--:B-----5:R-:W-:Y:S01]  /*d310*/  HMMA.16816.F32.BF16 R68, R112, R128.reuse, R68 ;  /* 0x000000807044723c */ /* 0x0a0fe20000041844 */
[----:B------:R1:W5:Y:S07]  /*d320*/  MUFU.EX2 R232, R106 ;  /* 0x0000006a00e87308 */ /* 0x00036e0000000800 */
[C---:B------:R-:W-:Y:S08]  /*d330*/  HMMA.16816.F32.BF16 R72, R116.reuse, R128, R72 ;  /* 0x000000807448723c */ /* 0x040ff00000041848 */
[-C--:B------:R-:W-:Y:S08]  /*d340*/  HMMA.16816.F32.BF16 R76, R116, R130.reuse, R76 ;  /* 0x00000082744c723c */ /* 0x080ff0000004184c */
[C---:B------:R-:W-:Y:S01]  /*d350*/  HMMA.16816.F32.BF16 R80, R112.reuse, R130, R80 ;  /* 0x000000827050723c */ /* 0x040fe20000041850 */
[----:B------:R-:W4:Y:S03]  /*d360*/  LDSM.16.MT88.4 R128, [R206+0x800] ;  /* 0x00080000ce80783b */ /* 0x000f260000004200 */
[----:B-1----:R-:W-:Y:S04]  /*d370*/  FFMA.FTZ R106, R230, c[0x0][0x2d0], -R176 ;  /* 0x0000b400e66a7a23 */ /* 0x002fe800000108b0 */
[-C--:B--2---:R-:W-:Y:S01]  /*d380*/  HMMA.16816.F32.BF16 R84, R112, R120.reuse, R84 ;  /* 0x000000787054723c */ /* 0x084fe20000041854 */
[----:B------:R1:W2:Y:S07]  /*d390*/  MUFU.EX2 R230, R106 ;  /* 0x0000006a00e67308 */ /* 0x0002ae0000000800 */
[C---:B------:R-:W-:Y:S08]  /*d3a0*/  HMMA.16816.F32.BF16 R88, R116.reuse, R120, R88 ;  /* 0x000000787458723c */ /* 0x040ff00000041858 */
[-C--:B------:R-:W-:Y:S08]  /*d3b0*/  HMMA.16816.F32.BF16 R92, R116, R122.reuse, R92 ;  /* 0x0000007a745c723c */ /* 0x080ff0000004185c */
[----:B------:R-:W-:Y:S01]  /*d3c0*/  HMMA.16816.F32.BF16 R96, R112, R122, R96 ;  /* 0x0000007a7060723c */ /* 0x000fe20000041860 */
[----:B------:R-:W4:Y:S03]  /*d3d0*/  LDSM.16.MT88.4 R120, [R205+0x1800] ;  /* 0x00180000cd78783b */ /* 0x000f260000004200 */
[--C-:B-1----:R-:W-:Y:S03]  /*d3e0*/  FFMA.FTZ R106, R148, c[0x0][0x2d0], -R177.reuse ;  /* 0x0000b400946a7a23 */ /* 0x102fe600000108b1 */
[----:B---3--:R-:W-:Y:S01]  /*d3f0*/  F2FP.BF16.PACK_AB R112, R236, R237 ;  /* 0x000000edec70723e */ /* 0x008fe200000010ff */
[----:B------:R1:W-:Y:S01]  /*d400*/  MUFU.EX2 R228, R106 ;  /* 0x0000006a00e47308 */ /* 0x0003e20000000800 */
[----:B------:R-:W-:Y:S03]  /*d410*/  F2FP.BF16.PACK_AB R113, R233, R235 ;  /* 0x000000ebe971723e */ /* 0x000fe600000010ff */
[----:B-----5:R-:W-:Y:S02]  /*d420*/  F2FP.BF16.PACK_AB R114, R232, R234 ;  /* 0x000000eae872723e */ /* 0x020fe400000010ff */
[----:B--2---:R-:W-:Y:S07]  /*d430*/  F2FP.BF16.PACK_AB R115, R231, R230 ;  /* 0x000000e6e773723e */ /* 0x004fee00000010ff */
[-C--:B----4-:R-:W-:Y:S03]  /*d440*/  HMMA.16816.F32.BF16 R4, R112, R124.reuse, R4 ;  /* 0x0000007c7004723c */ /* 0x090fe60000041804 */
[--C-:B-1----:R-:W-:Y:S01]  /*d450*/  FFMA.FTZ R106, R147, c[0x0][0x2d0], -R177.reuse ;  /* 0x0000b400936a7a23 */ /* 0x102fe200000108b1 */
[----:B------:R-:W-:Y:S02]  /*d460*/  MOV R147, R146 ;  /* 0x0000009200937202 */ /* 0x000fe40000000f00 */
[----:B------:R-:W-:Y:S01]  /*d470*/  MOV R146, R144 ;  /* 0x0000009000927202 */ /* 0x000fe20000000f00 */
[----:B------:R1:W2:Y:S01]  /*d480*/  MUFU.EX2 R229, R106 ;  /* 0x0000006a00e57308 */ /* 0x0002a20000000800 */
[----:B------:R-:W-:Y:S04]  /*d490*/  MOV R144, R143 ;  /* 0x0000008f00907202 */ /* 0x000fe80000000f00 */
[----:B------:R-:W-:Y:S02]  /*d4a0*/  MOV R143, R136 ;  /* 0x00000088008f7202 */ /* 0x000fe40000000f00 */
[----:B------:R-:W-:Y:S01]  /*d4b0*/  MOV R136, R188 ;  /* 0x000000bc00887202 */ /* 0x000fe20000000f00 */
[--C-:B-1----:R-:W-:Y:S01]  /*d4c0*/  FFMA.FTZ R106, R145, c[0x0][0x2d0], -R2.reuse ;  /* 0x0000b400916a7a23 */ /* 0x102fe20000010802 */
[----:B------:R-:W-:Y:S02]  /*d4d0*/  MOV R145, R193 ;  /* 0x000000c100917202 */ /* 0x000fe40000000f00 */
[----:B------:R-:W-:Y:S01]  /*d4e0*/  MOV R193, R142 ;  /* 0x0000008e00c17202 */ /* 0x000fe20000000f00 */
[----:B------:R1:W-:Y:S01]  /*d4f0*/  MUFU.EX2 R188, R106 ;  /* 0x0000006a00bc7308 */ /* 0x0003e20000000800 */
[----:B------:R-:W-:Y:S02]  /*d500*/  MOV R142, R189 ;  /* 0x000000bd008e7202 */ /* 0x000fe40000000f00 */
[----:B--2---:R-:W-:Y:S01]  /*d510*/  F2FP.BF16.PACK_AB R116, R229, R228 ;  /* 0x000000e4e574723e */ /* 0x004fe200000010ff */
[--C-:B-1----:R-:W-:Y:S06]  /*d520*/  FFMA.FTZ R106, R110, c[0x0][0x2d0], -R2.reuse ;  /* 0x0000b4006e6a7a23 */ /* 0x102fec0000010802 */
[----:B------:R1:W2:Y:S02]  /*d530*/  MUFU.EX2 R189, R106 ;  /* 0x0000006a00bd7308 */ /* 0x0002a40000000800 */
[--C-:B-1----:R-:W-:Y:S01]  /*d540*/  FFMA.FTZ R106, R147, c[0x0][0x2d0], -R177.reuse ;  /* 0x0000b400936a7a23 */ /* 0x102fe200000108b1 */
[----:B--2---:R-:W-:Y:S07]  /*d550*/  F2FP.BF16.PACK_AB R117, R189, R188 ;  /* 0x000000bcbd75723e */ /* 0x004fee00000010ff */
[----:B------:R1:W-:Y:S02]  /*d560*/  MUFU.EX2 R226, R106 ;  /* 0x0000006a00e27308 */ /* 0x0003e40000000800 */
[----:B-1----:R-:W-:Y:S08]  /*d570*/  FFMA.FTZ R106, R146, c[0x0][0x2d0], -R177 ;  /* 0x0000b400926a7a23 */ /* 0x002ff000000108b1 */
[----:B------:R1:W2:Y:S02]  /*d580*/  MUFU.EX2 R227, R106 ;  /* 0x0000006a00e37308 */ /* 0x0002a40000000800 */
[--C-:B-1----:R-:W-:Y:S01]  /*d590*/  FFMA.FTZ R106, R144, c[0x0][0x2d0], -R2.reuse ;  /* 0x0000b400906a7a23 */ /* 0x102fe20000010802 */
[----:B------:R-:W-:Y:S02]  /*d5a0*/  MOV R144, R193 ;  /* 0x000000c100907202 */ /* 0x000fe40000000f00 */
[----:B------:R-:W-:Y:S02]  /*d5b0*/  MOV R193, R143 ;  /* 0x0000008f00c17202 */ /* 0x000fe40000000f00 */
[----:B------:R-:W-:Y:S01]  /*d5c0*/  MOV R143, R142 ;  /* 0x0000008e008f7202 */ /* 0x000fe20000000f00 */
[--C-:B------:R-:W-:Y:S01]  /*d5d0*/  FFMA.FTZ R107, R144, c[0x0][0x2d0], -R111.reuse ;  /* 0x0000b400906b7a23 */ /* 0x100fe2000001086f */
[----:B------:R-:W-:Y:S01]  /*d5e0*/  MOV R142, R136 ;  /* 0x00000088008e7202 */ /* 0x000fe20000000f00 */
[--C-:B------:R-:W-:Y:S01]  /*d5f0*/  FFMA.FTZ R110, R193, c[0x0][0x2d0], -R111.reuse ;  /* 0x0000b400c16e7a23 */ /* 0x100fe2000001086f */
[----:B------:R-:W-:Y:S01]  /*d600*/  MOV R136, R187 ;  /* 0x000000bb00887202 */ /* 0x000fe20000000f00 */
[----:B------:R-:W-:Y:S01]  /*d610*/  MUFU.EX2 R223, R107 ;  /* 0x0000006b00df7308 */ /* 0x000fe20000000800 */
[----:B--2---:R-:W-:Y:S02]  /*d620*/  F2FP.BF16.PACK_AB R118, R227, R226 ;  /* 0x000000e2e376723e */ /* 0x004fe400000010ff */
[----:B------:R-:W-:Y:S02]  /*d630*/  MOV R193, R142 ;  /* 0x0000008e00c17202 */ /* 0x000fe40000000f00 */
[----:B------:R-:W-:Y:S02]  /*d640*/  MOV R142, R203 ;  /* 0x000000cb008e7202 */ /* 0x000fe40000000f00 */
[----:B------:R-:W-:Y:S02]  /*d650*/  MOV R144, R141 ;  /* 0x0000008d00907202 */ /* 0x000fe40000000f00 */
[----:B------:R-:W-:Y:S01]  /*d660*/  MOV R141, R138 ;  /* 0x0000008a008d7202 */ /* 0x000fe20000000f00 */
[----:B------:R1:W-:Y:S01]  /*d670*/  MUFU.EX2 R187, R106 ;  /* 0x0000006a00bb7308 */ /* 0x0003e20000000800 */
[----:B------:R-:W-:Y:S09]  /*d680*/  MOV R138, R135 ;  /* 0x00000087008a7202 */ /* 0x000ff20000000f00 */
[----:B------:R-:W-:Y:S10]  /*d690*/  MUFU.EX2 R201, R110 ;  /* 0x0000006e00c97308 */ /* 0x000ff40000000800 */
[----:B------:R-:W-:Y:S01]  /*d6a0*/  MUFU.EX2 R107, R108 ;  /* 0x0000006c006b7308 */ /* 0x000fe20000000800 */
[----:B-1----:R-:W-:Y:S09]  /*d6b0*/  FFMA.FTZ R106, R186, c[0x0][0x2d0], -R2 ;  /* 0x0000b400ba6a7a23 */ /* 0x002ff20000010802 */
[----:B------:R-:W1:Y:S02]  /*d6c0*/  MUFU.EX2 R186, R106 ;  /* 0x0000006a00ba7308 */ /* 0x000e640000000800 */
[----:B-1----:R-:W-:Y:S01]  /*d6d0*/  F2FP.BF16.PACK_AB R119, R186, R187 ;  /* 0x000000bbba77723e */ /* 0x002fe200000010ff */
[--C-:B------:R-:W-:Y:S02]  /*d6e0*/  FFMA.FTZ R106, R145, c[0x0][0x2d0], -R111.reuse ;  /* 0x0000b400916a7a23 */ /* 0x100fe4000001086f */
[----:B------:R-:W-:Y:S01]  /*d6f0*/  FFMA.FTZ R111, R143, c[0x0][0x2d0], -R111 ;  /* 0x0000b4008f6f7a23 */ /* 0x000fe2000001086f */
[----:B------:R-:W-:Y:S04]  /*d700*/  MOV R143, R139 ;  /* 0x0000008b008f7202 */ /* 0x000fe80000000f00 */
[----:B------:R1:W2:Y:S01]  /*d710*/  MUFU.EX2 R222, R106 ;  /* 0x0000006a00de7308 */ /* 0x0002a20000000800 */
[----:B------:R-:W-:Y:S01]  /*d720*/  MOV R139, R134 ;  /* 0x00000086008b7202 */ /* 0x000fe20000000f00 */
[C---:B------:R-:W-:Y:S08]  /*d730*/  HMMA.16816.F32.BF16 R8, R116.reuse, R124, R8 ;  /* 0x0000007c7408723c */ /* 0x040ff00000041808 */
[-C--:B------:R-:W-:Y:S01]  /*d740*/  HMMA.16816.F32.BF16 R12, R116, R126.reuse, R12 ;  /* 0x0000007e740c723c */ /* 0x080fe2000004180c */
[----:B------:R3:W-:Y:S07]  /*d750*/  MUFU.EX2 R200, R111 ;  /* 0x0000006f00c87308 */ /* 0x0007ee0000000800 */
[C---:B------:R-:W-:Y:S01]  /*d760*/  HMMA.16816.F32.BF16 R16, R112.reuse, R126, R16 ;  /* 0x0000007e7010723c */ /* 0x040fe20000041810 */
[----:B------:R-:W4:Y:S03]  /*d770*/  LDSM.16.MT88.4 R124, [R206+0x1800] ;  /* 0x00180000ce7c783b */ /* 0x000f260000004200 */
[--C-:B-1----:R-:W-:Y:S01]  /*d780*/  FFMA.FTZ R106, R140, c[0x0][0x2d0], -R176.reuse ;  /* 0x0000b4008c6a7a23 */ /* 0x102fe200000108b0 */
[----:B------:R-:W-:Y:S03]  /*d790*/  MOV R140, R132 ;  /* 0x00000084008c7202 */ /* 0x000fe60000000f00 */
[-C--:B------:R-:W-:Y:S01]  /*d7a0*/  HMMA.16816.F32.BF16 R20, R112, R128.reuse, R20 ;  /* 0x000000807014723c */ /* 0x080fe20000041814 */
[----:B------:R1:W-:Y:S03]  /*d7b0*/  MUFU.EX2 R203, R106 ;  /* 0x0000006a00cb7308 */ /* 0x0003e60000000800 */
[----:B--2---:R-:W-:Y:S04]  /*d7c0*/  F2FP.BF16.PACK_AB R108, R223, R222 ;  /* 0x000000dedf6c723e */ /* 0x004fe800000010ff */
[C---:B------:R-:W-:Y:S01]  /*d7d0*/  HMMA.16816.F32.BF16 R24, R116.reuse, R128, R24 ;  /* 0x000000807418723c */ /* 0x040fe20000041818 */
[----:B------:R-:W2:Y:S04]  /*d7e0*/  LDL.LU R129, [R1+0x20] ;  /* 0x0000200001817983 */ /* 0x000ea80000300800 */
[----:B------:R-:W5:Y:S03]  /*d7f0*/  LDL.LU R128, [R1+0x24] ;  /* 0x0000240001807983 */ /* 0x000f660000300800 */
[-C--:B------:R-:W-:Y:S01]  /*d800*/  HMMA.16816.F32.BF16 R28, R116, R130.reuse, R28 ;  /* 0x00000082741c723c */ /* 0x080fe2000004181c */
[----:B---3--:R-:W3:Y:S04]  /*d810*/  LDL.LU R111, [R1+0x28] ;  /* 0x00002800016f7983 */ /* 0x008ee80000300800 */
[----:B------:R-:W3:Y:S03]  /*d820*/  LDL.LU R110, [R1+0x2c] ;  /* 0x00002c00016e7983 */ /* 0x000ee60000300800 */
[C---:B------:R-:W-:Y:S04]  /*d830*/  HMMA.16816.F32.BF16 R32, R112.reuse, R130, R32 ;  /* 0x000000827020723c */ /* 0x040fe80000041820 */
[--C-:B-1----:R-:W-:Y:S01]  /*d840*/  FFMA.FTZ R106, R137, c[0x0][0x2d0], -R176.reuse ;  /* 0x0000b400896a7a23 */ /* 0x102fe200000108b0 */
[----:B------:R-:W-:Y:S02]  /*d850*/  MOV R137, R133 ;  /* 0x0000008500897202 */ /* 0x000fe40000000f00 */
[----:B------:R-:W1:Y:S01]  /*d860*/  LDSM.16.MT88.4 R132, [R205+0x2800] ;  /* 0x00280000cd84783b */ /* 0x000e620000004200 */
[-C--:B------:R-:W-:Y:S01]  /*d870*/  HMMA.16816.F32.BF16 R36, R112, R120.reuse, R36 ;  /* 0x000000787024723c */ /* 0x080fe20000041824 */
[----:B------:R4:W-:Y:S07]  /*d880*/  MUFU.EX2 R221, R106 ;  /* 0x0000006a00dd7308 */ /* 0x0009ee0000000800 */
[C---:B------:R-:W-:Y:S08]  /*d890*/  HMMA.16816.F32.BF16 R40, R116.reuse, R120, R40 ;  /* 0x000000787428723c */ /* 0x040ff00000041828 */
[-C--:B------:R-:W-:Y:S08]  /*d8a0*/  HMMA.16816.F32.BF16 R44, R116, R122.reuse, R44 ;  /* 0x0000007a742c723c */ /* 0x080ff0000004182c */
[C---:B------:R-:W-:Y:S01]  /*d8b0*/  HMMA.16816.F32.BF16 R48, R112.reuse, R122, R48 ;  /* 0x0000007a7030723c */ /* 0x040fe20000041830 */
[----:B------:R-:W1:Y:S03]  /*d8c0*/  LDSM.16.MT88.4 R120, [R206+0x2800] ;  /* 0x00280000ce78783b */ /* 0x000e660000004200 */
[--C-:B----4-:R-:W-:Y:S01]  /*d8d0*/  FFMA.FTZ R106, R144, c[0x0][0x2d0], -R176.reuse ;  /* 0x0000b400906a7a23 */ /* 0x110fe200000108b0 */
[----:B------:R-:W-:Y:S03]  /*d8e0*/  MOV R144, R141 ;  /* 0x0000008d00907202 */ /* 0x000fe60000000f00 */
[-C--:B------:R-:W-:Y:S01]  /*d8f0*/  HMMA.16816.F32.BF16 R52, R112, R124.reuse, R52 ;  /* 0x0000007c7034723c */ /* 0x080fe20000041834 */
[----:B------:R4:W-:Y:S07]  /*d900*/  MUFU.EX2 R199, R106 ;  /* 0x0000006a00c77308 */ /* 0x0009ee0000000800 */
[C---:B------:R-:W-:Y:S08]  /*d910*/  HMMA.16816.F32.BF16 R56, R116.reuse, R124, R56 ;  /* 0x0000007c7438723c */ /* 0x040ff00000041838 */
[-C--:B------:R-:W-:Y:S08]  /*d920*/  HMMA.16816.F32.BF16 R60, R116, R126.reuse, R60 ;  /* 0x0000007e743c723c */ /* 0x080ff0000004183c */
[C---:B------:R-:W-:Y:S01]  /*d930*/  HMMA.16816.F32.BF16 R64, R112.reuse, R126, R64 ;  /* 0x0000007e7040723c */ /* 0x040fe20000041840 */
[----:B------:R-:W2:Y:S03]  /*d940*/  LDSM.16.MT88.4 R124, [R205+0xc00] ;  /* 0x000c0000cd7c783b */ /* 0x000ea60000004200 */
[----:B----4-:R-:W-:Y:S04]  /*d950*/  FFMA.FTZ R106, R193, c[0x0][0x2d0], -R176 ;  /* 0x0000b400c16a7a23 */ /* 0x010fe800000108b0 */
[-C--:B-1----:R-:W-:Y:S01]  /*d960*/  HMMA.16816.F32.BF16 R68, R112, R132.reuse, R68 ;  /* 0x000000847044723c */ /* 0x082fe20000041844 */
[----:B------:R1:W-:Y:S07]  /*d970*/  MUFU.EX2 R196, R106 ;  /* 0x0000006a00c47308 */ /* 0x0003ee0000000800 */
[C---:B------:R-:W-:Y:S08]  /*d980*/  HMMA.16816.F32.BF16 R72, R116.reuse, R132, R72 ;  /* 0x000000847448723c */ /* 0x040ff00000041848 */
[-C--:B------:R-:W-:Y:S08]  /*d990*/  HMMA.16816.F32.BF16 R76, R116, R134.reuse, R76 ;  /* 0x00000086744c723c */ /* 0x080ff0000004184c */
[C---:B------:R-:W-:Y:S04]  /*d9a0*/  HMMA.16816.F32.BF16 R80, R112.reuse, R134, R80 ;  /* 0x000000867050723c */ /* 0x040fe80000041850 */
[--C-:B-1----:R-:W-:Y:S04]  /*d9b0*/  FFMA.FTZ R106, R143, c[0x0][0x2d0], -R177.reuse ;  /* 0x0000b4008f6a7a23 */ /* 0x102fe800000108b1 */
[-C--:B------:R-:W-:Y:S01]  /*d9c0*/  HMMA.16816.F32.BF16 R84, R112, R120.reuse, R84 ;  /* 0x000000787054723c */ /* 0x080fe20000041854 */
[----:B------:R1:W-:Y:S07]  /*d9d0*/  MUFU.EX2 R192, R106 ;  /* 0x0000006a00c07308 */ /* 0x0003ee0000000800 */
[C---:B------:R-:W-:Y:S08]  /*d9e0*/  HMMA.16816.F32.BF16 R88, R116.reuse, R120, R88 ;  /* 0x000000787458723c */ /* 0x040ff00000041858 */
[-C--:B------:R-:W-:Y:S08]  /*d9f0*/  HMMA.16816.F32.BF16 R92, R116, R122.reuse, R92 ;  /* 0x0000007a745c723c */ /* 0x080ff0000004185c */
[----:B------:R-:W-:Y:S04]  /*da00*/  HMMA.16816.F32.BF16 R96, R112, R122, R96 ;  /* 0x0000007a7060723c */ /* 0x000fe80000041860 */
[--C-:B-1----:R-:W-:Y:S04]  /*da10*/  FFMA.FTZ R106, R142, c[0x0][0x2d0], -R177.reuse ;  /* 0x0000b4008e6a7a23 */ /* 0x102fe800000108b1 */
[----:B------:R1:W4:Y:S04]  /*da20*/  MUFU.EX2 R193, R106 ;  /* 0x0000006a00c17308 */ /* 0x0003280000000800 */
[--C-:B-1----:R-:W-:Y:S01]  /*da30*/  FFMA.FTZ R106, R184, c[0x0][0x2d0], -R2.reuse ;  /* 0x0000b400b86a7a23 */ /* 0x102fe20000010802 */
[----:B----4-:R-:W-:Y:S05]  /*da40*/  F2FP.BF16.PACK_AB R176, R193, R192 ;  /* 0x000000c0c1b0723e */ /* 0x010fea00000010ff */
[----:B------:R1:W-:Y:S02]  /*da50*/  MUFU.EX2 R184, R106 ;  /* 0x0000006a00b87308 */ /* 0x0003e40000000800 */
[--C-:B-1----:R-:W-:Y:S02]  /*da60*/  FFMA.FTZ R106, R185, c[0x0][0x2d0], -R2.reuse ;  /* 0x0000b400b96a7a23 */ /* 0x102fe40000010802 */
[----:B------:R-:W-:Y:S01]  /*da70*/  FFMA.FTZ R2, R109, c[0x0][0x2d0], -R2 ;  /* 0x0000b4006d027a23 */ /* 0x000fe20000010802 */
[----:B------:R-:W-:Y:S05]  /*da80*/  F2FP.BF16.PACK_AB R109, R221, R203 ;  /* 0x000000cbdd6d723e */ /* 0x000fea00000010ff */
[----:B------:R1:W4:Y:S02]  /*da90*/  MUFU.EX2 R185, R106 ;  /* 0x0000006a00b97308 */ /* 0x0003240000000800 */
[--C-:B-1----:R-:W-:Y:S02]  /*daa0*/  FFMA.FTZ R106, R140, c[0x0][0x2d0], -R177.reuse ;  /* 0x0000b4008c6a7a23 */ /* 0x102fe400000108b1 */
[----:B------:R-:W1:Y:S06]  /*dab0*/  LDSM.16.MT88.4 R140, [R206+0xc00] ;  /* 0x000c0000ce8c783b */ /* 0x000e6c0000004200 */
[----:B------:R4:W-:Y:S02]  /*dac0*/  MUFU.EX2 R191, R106 ;  /* 0x0000006a00bf7308 */ /* 0x0009e40000000800 */
[----:B----4-:R-:W-:Y:S01]  /*dad0*/  FFMA.FTZ R106, R136, c[0x0][0x2d0], -R177 ;  /* 0x0000b400886a7a23 */ /* 0x010fe200000108b1 */
[----:B------:R-:W-:Y:S02]  /*dae0*/  MOV R136, R190 ;  /* 0x000000be00887202 */ /* 0x000fe40000000f00 */
[----:B------:R-:W-:Y:S05]  /*daf0*/  F2FP.BF16.PACK_AB R177, R185, R184 ;  /* 0x000000b8b9b1723e */ /* 0x000fea00000010ff */
[----:B------:R-:W4:Y:S10]  /*db00*/  MUFU.EX2 R190, R106 ;  /* 0x0000006a00be7308 */ /* 0x000f340000000800 */
[----:B------:R1:W1:Y:S01]  /*db10*/  MUFU.EX2 R106, R2 ;  /* 0x00000002006a7308 */ /* 0x0002620000000800 */
[----:B--2---:R-:W-:Y:S02]  /*db20*/  FFMA.FTZ R101, R101, R129, R144 ;  /* 0x0000008165657223 */ /* 0x004fe40000010090 */
[----:B-----5:R-:W-:Y:S02]  /*db30*/  FFMA.FTZ R100, R100, R128, R181 ;  /* 0x0000008064647223 */ /* 0x020fe400000100b5 */
[----:B------:R-:W-:Y:S02]  /*db40*/  FADD.FTZ R101, R183, R101 ;  /* 0x00000065b7657221 */ /* 0x000fe40000010000 */
[----:B---3--:R-:W-:Y:S01]  /*db50*/  FFMA.FTZ R3, R3, R111, R180 ;  /* 0x0000006f03037223 */ /* 0x008fe200000100b4 */
[----:B------:R-:W-:Y:S01]  /*db60*/  F2FP.BF16.PACK_AB R111, R196, R199 ;  /* 0x000000c7c46f723e */ /* 0x000fe200000010ff */
[----:B------:R-:W-:Y:S02]  /*db70*/  FADD.FTZ R100, R182, R100 ;  /* 0x00000064b6647221 */ /* 0x000fe40000010000 */
[----:B------:R-:W-:Y:S01]  /*db80*/  FFMA.FTZ R0, R0, R110, R178 ;  /* 0x0000006e00007223 */ /* 0x000fe200000100b2 */
[----:B------:R-:W-:Y:S01]  /*db90*/  F2FP.BF16.PACK_AB R110, R200, R201 ;  /* 0x000000c9c86e723e */ /* 0x000fe200000010ff */
[----:B------:R-:W2:Y:S01]  /*dba0*/  LDSM.16.MT88.4 R180, [R205+0x2c00] ;  /* 0x002c0000cdb4783b */ /* 0x000ea20000004200 */
[----:B----4-:R-:W-:Y:S01]  /*dbb0*/  F2FP.BF16.PACK_AB R178, R190, R191 ;  /* 0x000000bfbeb2723e */ /* 0x010fe200000010ff */
[----:B-1----:R-:W-:Y:S01]  /*dbc0*/  FADD.FTZ R2, R179, R0 ;  /* 0x00000000b3027221 */ /* 0x002fe20000010000 */
[----:B------:R-:W-:Y:S01]  /*dbd0*/  F2FP.BF16.PACK_AB R179, R106, R107 ;  /* 0x0000006b6ab3723e */ /* 0x000fe200000010ff */
[----:B------:R-:W-:Y:S01]  /*dbe0*/  FADD.FTZ R3, R250, R3 ;  /* 0x00000003fa037221 */ /* 0x000fe20000010000 */
[----:B------:R-:W-:Y:S01]  /*dbf0*/  MOV R250, R139 ;  /* 0x0000008b00fa7202 */ /* 0x000fe20000000f00 */
[-C--:B------:R-:W-:Y:S02]  /*dc00*/  HMMA.16816.F32.BF16 R112, R108, R124.reuse, R4 ;  /* 0x0000007c6c70723c */ /* 0x080fe40000041804 */
[----:B------:R-:W1:Y:S03]  /*dc10*/  LDSM.16.MT88.4 R4, [R206+0x2c00] ;  /* 0x002c0000ce04783b */ /* 0x000e660000004200 */
[----:B------:R-:W-:Y:S02]  /*dc20*/  FADD.FTZ R3, R252, R3 ;  /* 0x00000003fc037221 */ /* 0x000fe40000010000 */
[----:B------:R-:W-:Y:S01]  /*dc30*/  FADD.FTZ R2, R224, R2 ;  /* 0x00000002e0027221 */ /* 0x000fe20000010000 */
[C---:B------:R-:W-:Y:S04]  /*dc40*/  HMMA.16816.F32.BF16 R116, R176.reuse, R124, R8 ;  /* 0x0000007cb074723c */ /* 0x040fe80000041808 */
[----:B------:R-:W-:Y:S01]  /*dc50*/  FADD.FTZ R0, R138, R101 ;  /* 0x000000658a007221 */ /* 0x000fe20000010000 */
[----:B------:R-:W-:Y:S02]  /*dc60*/  MOV R101, R137 ;  /* 0x0000008900657202 */ /* 0x000fe40000000f00 */
[----:B------:R-:W-:Y:S01]  /*dc70*/  FADD.FTZ R10, R251, R3 ;  /* 0x00000003fb0a7221 */ /* 0x000fe20000010000 */
[-C--:B------:R-:W-:Y:S04]  /*dc80*/  HMMA.16816.F32.BF16 R120, R176, R126.reuse, R12 ;  /* 0x0000007eb078723c */ /* 0x080fe8000004180c */
[----:B------:R-:W-:Y:S01]  /*dc90*/  FADD.FTZ R0, R101, R0 ;  /* 0x0000000065007221 */ /* 0x000fe20000010000 */
[----:B------:R-:W-:Y:S01]  /*dca0*/  MOV R11, R136 ;  /* 0x00000088000b7202 */ /* 0x000fe20000000f00 */
        /* <DEDUP_REMOVED lines=40> */
[-C--:B--2---:R-:W-:Y:S04]  /*df30*/  HMMA.16816.F32.BF16 R68, R108, R180.reuse, R68 ;  /* 0x000000b46c44723c */ /* 0x084fe80000041844 */
[----:B------:R-:W-:Y:S02]  /*df40*/  FADD.FTZ R0, R234, R9 ;  /* 0x00000009ea007221 */ /* 0x000fe40000010000 */
[----:B------:R-:W-:Y:S02]  /*df50*/  FADD.FTZ R9, R230, R8 ;  /* 0x00000008e6097221 */ /* 0x000fe40000010000 */
[C---:B------:R-:W-:Y:S04]  /*df60*/  HMMA.16816.F32.BF16 R72, R176.reuse, R180, R72 ;  /* 0x000000b4b048723c */ /* 0x040fe80000041848 */
[----:B------:R-:W-:Y:S04]  /*df70*/  FADD.FTZ R8, R232, R0 ;  /* 0x00000000e8087221 */ /* 0x000fe80000010000 */
[-C--:B------:R-:W-:Y:S04]  /*df80*/  HMMA.16816.F32.BF16 R76, R176, R182.reuse, R76 ;  /* 0x000000b6b04c723c */ /* 0x080fe8000004184c */
[----:B------:R-:W-:Y:S04]  /*df90*/  FADD.FTZ R8, R222, R8 ;  /* 0x00000008de087221 */ /* 0x000fe80000010000 */
[C---:B------:R-:W-:Y:S08]  /*dfa0*/  HMMA.16816.F32.BF16 R80, R108.reuse, R182, R80 ;  /* 0x000000b66c50723c */ /* 0x040ff00000041850 */
[-C--:B-1----:R-:W-:Y:S08]  /*dfb0*/  HMMA.16816.F32.BF16 R84, R108, R4.reuse, R84 ;  /* 0x000000046c54723c */ /* 0x082ff00000041854 */
        /* <DEDUP_REMOVED lines=24> */
[----:B------:R1:W-:Y:S01]  /*e140*/  STL [R1+0x24], R3 ;  /* 0x0000240301007387 */ /* 0x0003e20000100800 */
[----:B------:R-:W-:Y:S01]  /*e150*/  FADD.FTZ R0, R106, R0 ;  /* 0x000000006a007221 */ /* 0x000fe20000010000 */
[----:B------:R-:W-:Y:S02]  /*e160*/  MOV R106, R103 ;  /* 0x00000067006a7202 */ /* 0x000fe40000000f00 */
[----:B------:R2:W-:Y:S04]  /*e170*/  STL [R1+0x28], R2 ;  /* 0x0000280201007387 */ /* 0x0005e80000100800 */
[----:B------:R3:W-:Y:S01]  /*e180*/  STL [R1+0x2c], R0 ;  /* 0x00002c0001007387 */ /* 0x0007e20000100800 */
[----:B-1----:R-:W-:Y:S02]  /*e190*/  MOV R3, R104 ;  /* 0x0000006800037202 */ /* 0x002fe40000000f00 */
[----:B--2---:R-:W-:Y:S01]  /*e1a0*/  MOV R2, R105 ;  /* 0x0000006900027202 */ /* 0x004fe20000000f00 */
[----:B------:R-:W-:-:S05]  /*e1b0*/  @P0 BRA `(.L_x_555) ;  /* 0xffffc32000000947 */ /* 0x000fca000383ffff */
.L_x_554:
[----:B------:R-:W-:Y:S02]  /*e1c0*/  MOV R10, 0x1f ;  /* 0x0000001f000a7802 */ /* 0x000fe40000000f00 */
[----:B------:R-:W-:Y:S01]  /*e1d0*/  MOV R9, 0xffffffff ;  /* 0xffffffff00097802 */ /* 0x000fe20000000f00 */
[----:B------:R-:W-:Y:S05]  /*e1e0*/  BRA.DIV ~URZ, `(.L_x_556) ;  /* 0x00002d727f007947 */ /* 0x000fea000b800000 */
[----:B---3--:R-:W2:Y:S04]  /*e1f0*/  LDL R0, [R1+0x20] ;  /* 0x0000200001007983 */ /* 0x008ea80000100800 */
[----:B--2---:R1:W2:Y:S02]  /*e200*/  SHFL.BFLY PT, R4, R0, 0x2, 0x1f ;  /* 0x0c401f0000047f89 */ /* 0x0042a400000e0000 */
.L_x_594:
[----:B-1----:R-:W3:Y:S02]  /*e210*/  LDL.LU R0, [R1+0x20] ;  /* 0x0000200001007983 */ /* 0x002ee40000300800 */
[----:B--23--:R-:W-:Y:S01]  /*e220*/  FADD.FTZ R4, R4, R0 ;  /* 0x0000000004047221 */ /* 0x00cfe20000010000 */
[----:B------:R-:W-:Y:S05]  /*e230*/  BRA.DIV ~URZ, `(.L_x_557) ;  /* 0x00002d827f007947 */ /* 0x000fea000b800000 */
[----:B------:R-:W2:Y:S04]  /*e240*/  LDL.LU R2, [R1+0x24] ;  /* 0x0000240001027983 */ /* 0x000ea80000300800 */
[----:B------:R-:W3:Y:S04]  /*e250*/  LDL.LU R0, [R1+0x28] ;  /* 0x0000280001007983 */ /* 0x000ee80000300800 */
[----:B------:R-:W4:Y:S04]  /*e260*/  LDL.LU R9, [R1+0x2c] ;  /* 0x00002c0001097983 */ /* 0x000f280000300800 */
[----:B--2---:R-:W1:Y:S04]  /*e270*/  SHFL.BFLY PT, R5, R2, 0x2, 0x1f ;  /* 0x0c401f0002057f89 */ /* 0x004e6800000e0000 */
[----:B---3--:R-:W2:Y:S04]  /*e280*/  SHFL.BFLY PT, R6, R0, 0x2, 0x1f ;  /* 0x0c401f0000067f89 */ /* 0x008ea800000e0000 */
[----:B----4-:R-:W3:Y:S01]  /*e290*/  SHFL.BFLY PT, R7, R9, 0x2, 0x1f ;  /* 0x0c401f0009077f89 */ /* 0x010ee200000e0000 */
[----:B-1----:R-:W-:-:S02]  /*e2a0*/  FADD.FTZ R5, R5, R2 ;  /* 0x0000000205057221 */ /* 0x002fc40000010000 */
[----:B--2---:R-:W-:-:S03]  /*e2b0*/  FADD.FTZ R6, R6, R0 ;  /* 0x0000000006067221 */ /* 0x004fc60000010000 */
[----:B------:R-:W1:Y:S01]  /*e2c0*/  SHFL.BFLY PT, R2, R5, 0x1, 0x1f ;  /* 0x0c201f0005027f89 */ /* 0x000e6200000e0000 */
[----:B---3--:R-:W-:-:S03]  /*e2d0*/  FADD.FTZ R7, R7, R9 ;  /* 0x0000000907077221 */ /* 0x008fc60000010000 */
[----:B------:R-:W2:Y:S04]  /*e2e0*/  SHFL.BFLY PT, R0, R4, 0x1, 0x1f ;  /* 0x0c201f0004007f89 */ /* 0x000ea800000e0000 */
[----:B------:R-:W3:Y:S04]  /*e2f0*/  SHFL.BFLY PT, R3, R6, 0x1, 0x1f ;  /* 0x0c201f0006037f89 */ /* 0x000ee800000e0000 */
[----:B------:R4:W4:Y:S01]  /*e300*/  SHFL.BFLY PT, R8, R7, 0x1, 0x1f ;  /* 0x0c201f0007087f89 */ /* 0x00092200000e0000 */
[----:B-1----:R-:W-:Y:S02]  /*e310*/  FADD.FTZ R5, R5, R2 ;  /* 0x0000000205057221 */ /* 0x002fe40000010000 */
[----:B--2---:R-:W-:-:S02]  /*e320*/  FADD.FTZ R4, R4, R0 ;  /* 0x0000000004047221 */ /* 0x004fc40000010000 */
[----:B---3--:R-:W-:-:S03]  /*e330*/  FADD.FTZ R6, R6, R3 ;  /* 0x0000000306067221 */ /* 0x008fc60000010000 */
.L_x_595:
[----:B------:R-:W-:Y:S01]  /*e340*/  FSETP.NE.FTZ.AND P3, PT, R4, RZ, PT ;  /* 0x000000ff0400720b */ /* 0x000fe20003f75000 */
[----:B------:R-:W-:Y:S01]  /*e350*/  CS2R R2, SRZ ;  /* 0x0000000000027805 */ /* 0x000fe2000001ff00 */
[----:B------:R-:W-:Y:S01]  /*e360*/  FSETP.NE.FTZ.AND P2, PT, R5, RZ, PT ;  /* 0x000000ff0500720b */ /* 0x000fe20003f55000 */
[----:B----4-:R-:W-:Y:S01]  /*e370*/  FADD.FTZ R7, R8, R7 ;  /* 0x0000000708077221 */ /* 0x010fe20000010000 */
[----:B------:R-:W-:Y:S02]  /*e380*/  FSETP.NE.FTZ.AND P1, PT, R6, RZ, PT ;  /* 0x000000ff0600720b */ /* 0x000fe40003f35000 */
[----:B------:R-:W-:Y:S02]  /*e390*/  MOV R0, RZ ;  /* 0x000000ff00007202 */ /* 0x000fe40000000f00 */
[----:B------:R-:W-:Y:S02]  /*e3a0*/  FSETP.NE.FTZ.AND P0, PT, R7, RZ, PT ;  /* 0x000000ff0700720b */ /* 0x000fe40003f15000 */
[----:B------:R-:W-:-:S02]  /*e3b0*/  MOV R47, 0xff800000 ;  /* 0xff800000002f7802 */ /* 0x000fc40000000f00 */
[----:B------:R-:W-:Y:S01]  /*e3c0*/  MOV R46, 0xff800000 ;  /* 0xff800000002e7802 */ /* 0x000fe20000000f00 */
[----:B------:R-:W1:Y:S01]  /*e3d0*/  @P3 MUFU.RCP R0, R4 ;  /* 0x0000000400003308 */ /* 0x000e620000001000 */
[----:B------:R-:W-:Y:S02]  /*e3e0*/  MOV R45, 0xff800000 ;  /* 0xff800000002d7802 */ /* 0x000fe40000000f00 */
[----:B------:R-:W-:Y:S02]  /*e3f0*/  MOV R44, 0xff800000 ;  /* 0xff800000002c7802 */ /* 0x000fe40000000f00 */
[----:B------:R-:W-:-:S03]  /*e400*/  @P1 MOV R13, 0x3f317218 ;  /* 0x3f317218000d1802 */ /* 0x000fc60000000f00 */
[----:B------:R-:W2:Y:S08]  /*e410*/  @P2 MUFU.RCP R3, R5 ;  /* 0x0000000500032308 */ /* 0x000eb00000001000 */
[----:B------:R-:W3:Y:S01]  /*e420*/  @P1 MUFU.RCP R2, R6 ;  /* 0x0000000600021308 */ /* 0x000ee20000001000 */
[C---:B-1----:R-:W-:Y:S02]  /*e430*/  FMUL.FTZ R112, R0.reuse, R112 ;  /* 0x0000007000707220 */ /* 0x042fe40000410000 */
[----:B------:R-:W-:-:S02]  /*e440*/  FMUL.FTZ R43, R0, R113 ;  /* 0x00000071002b7220 */ /* 0x000fc40000410000 */
[C---:B------:R-:W-:Y:S02]  /*e450*/  FMUL.FTZ R124, R0.reuse, R124 ;  /* 0x0000007c007c7220 */ /* 0x040fe40000410000 */
[C---:B------:R-:W-:Y:S01]  /*e460*/  FMUL.FTZ R40, R0.reuse, R125 ;  /* 0x0000007d00287220 */ /* 0x040fe20000410000 */
[----:B------:R-:W1:Y:S01]  /*e470*/  @P3 MUFU.LG2 R8, R4 ;  /* 0x0000000400083308 */ /* 0x000e620000000c00 */
[C---:B------:R-:W-:Y:S02]  /*e480*/  FMUL.FTZ R128, R0.reuse, R128 ;  /* 0x0000008000807220 */ /* 0x040fe40000410000 */
[C---:B------:R-:W-:Y:S02]  /*e490*/  FMUL.FTZ R37, R0.reuse, R129 ;  /* 0x0000008100257220 */ /* 0x040fe40000410000 */
[C---:B------:R-:W-:Y:S02]  /*e4a0*/  FMUL.FTZ R140, R0.reuse, R140 ;  /* 0x0000008c008c7220 */ /* 0x040fe40000410000 */
[C---:B------:R-:W-:Y:S01]  /*e4b0*/  FMUL.FTZ R34, R0.reuse, R141 ;  /* 0x0000008d00227220 */ /* 0x040fe20000410000 */
[----:B------:R4:W5:Y:S01]  /*e4c0*/  @P2 MUFU.LG2 R4, R5 ;  /* 0x0000000500042308 */ /* 0x0009620000000c00 */
[----:B------:R-:W-:-:S02]  /*e4d0*/  FMUL.FTZ R144, R0, R144 ;  /* 0x0000009000907220 */ /* 0x000fc40000410000 */
        /* <DEDUP_REMOVED lines=8> */
[----:B----4-:R-:W-:Y:S01]  /*e560*/  @P3 MOV R5, 0x3f317218 ;  /* 0x3f31721800053802 */ /* 0x010fe20000000f00 */
        /* <DEDUP_REMOVED lines=8> */
[----:B------:R-:W-:Y:S01]  /*e5f0*/  MOV R0, RZ ;  /* 0x000000ff00007202 */ /* 0x000fe20000000f00 */
[C---:B--2---:R-:W-:Y:S02]  /*e600*/  FMUL.FTZ R114, R3.reuse, R114 ;  /* 0x0000007203727220 */ /* 0x044fe40000410000 */
[C---:B------:R-:W-:Y:S02]  /*e610*/  FMUL.FTZ R42, R3.reuse, R115 ;  /* 0x00000073032a7220 */ /* 0x040fe40000410000 */
[C---:B------:R-:W-:Y:S01]  /*e620*/  FMUL.FTZ R126, R3.reuse, R126 ;  /* 0x0000007e037e7220 */ /* 0x040fe20000410000 */
[----:B------:R-:W-:Y:S01]  /*e630*/  @P0 MUFU.RCP R0, R7 ;  /* 0x0000000700000308 */ /* 0x000fe20000001000 */
        /* <DEDUP_REMOVED lines=22> */
[C---:B---3--:R-:W-:Y:S02]  /*e7a0*/  FMUL.FTZ R116, R2.reuse, R116 ;  /* 0x0000007402747220 */ /* 0x048fe40000410000 */
        /* <DEDUP_REMOVED lines=22> */
[----:B------:R-:W-:Y:S02]  /*e910*/  FMUL.FTZ R93, R2, R93 ;  /* 0x0000005d025d7220 */ /* 0x000fe40000410000 */
[----:B------:R-:W2:Y:S01]  /*e920*/  @P0 MUFU.LG2 R2, R7 ;  /* 0x0000000700020308 */ /* 0x000ea20000000c00 */
[----:B-1----:R-:W-:Y:S02]  /*e930*/  @P3 FMUL.FTZ R9, R8, 0.69314718246459960938 ;  /* 0x3f31721808093820 */ /* 0x002fe40000410000 */
[----:B-----5:R-:W-:Y:S02]  /*e940*/  @P2 FMUL.FTZ R8, R4, 0.69314718246459960938 ;  /* 0x3f31721804082820 */ /* 0x020fe40000410000 */
[----:B------:R-:W-:Y:S02]  /*e950*/  @P2 FMUL.FTZ R4, R3, c[0x0][0x2d0] ;  /* 0x0000b40003042a20 */ /* 0x000fe40000410000 */
[----:B------:R-:W-:-:S02]  /*e960*/  @P1 FMUL.FTZ R6, R6, 0.69314718246459960938 ;  /* 0x3f31721806061820 */ /* 0x000fc40000410000 */
[----:B------:R-:W-:Y:S02]  /*e970*/  @P1 FMUL.FTZ R3, R13, c[0x0][0x2d0] ;  /* 0x0000b4000d031a20 */ /* 0x000fe40000410000 */
[----:B------:R-:W-:Y:S02]  /*e980*/  @P3 FMUL.FTZ R5, R5, c[0x0][0x2d0] ;  /* 0x0000b40005053a20 */ /* 0x000fe40000410000 */
[----:B------:R-:W-:Y:S01]  /*e990*/  @P1 FFMA.FTZ R47, R3, R103, R6 ;  /* 0x00000067032f1223 */ /* 0x000fe20000010006 */
[----:B------:R-:W-:Y:S01]  /*e9a0*/  @P0 MOV R3, 0x3f317218 ;  /* 0x3f31721800030802 */ /* 0x000fe20000000f00 */
[----:B------:R-:W-:Y:S01]  /*e9b0*/  @P2 FFMA.FTZ R46, R4, R104, R8 ;  /* 0x00000068042e2223 */ /* 0x000fe20000010008 */
[----:B------:R-:W-:Y:S01]  /*e9c0*/  MOV R4, 0x1 ;  /* 0x0000000100047802 */ /* 0x000fe20000000f00 */
[----:B--2---:R-:W-:Y:S02]  /*e9d0*/  @P0 FMUL.FTZ R2, R2, 0.69314718246459960938 ;  /* 0x3f31721802020820 */ /* 0x004fe40000410000 */
[----:B------:R-:W-:-:S02]  /*e9e0*/  @P0 FMUL.FTZ R3, R3, c[0x0][0x2d0] ;  /* 0x0000b40003030a20 */ /* 0x000fc40000410000 */
[----:B------:R-:W-:Y:S02]  /*e9f0*/  @P3 FFMA.FTZ R45, R5, R105, R9 ;  /* 0x00000069052d3223 */ /* 0x000fe40000010009 */
        /* <DEDUP_REMOVED lines=23> */
[----:B------:R-:W-:Y:S01]  /*eb70*/  FMUL.FTZ R95, R0, R95 ;  /* 0x0000005f005f7220 */ /* 0x000fe20000410000 */
[----:B------:R-:W-:Y:S01]  /*eb80*/  PRMT R0, R4, 0x7610, R0 ;  /* 0x0000761004007816 */ /* 0x000fe20000000000 */
[----:B------:R-:W-:Y:S02]  /*eb90*/  @P0 FFMA.FTZ R44, R3, R102, R2 ;  /* 0x00000066032c0223 */ /* 0x000fe40000010002 */
.L_x_537:
[----:B-1----:R1:W5:Y:S01]  /*eba0*/  LDL R8, [R1+0x74] ;  /* 0x0000740001087983 */ /* 0x0023620000100800 */
[----:B------:R-:W-:Y:S03]  /*ebb0*/  BSSY B0, `(.L_x_558) ;  /* 0x0000012000007945 */ /* 0x000fe60003800000 */
[----:B------:R-:W2:Y:S02]  /*ebc0*/  S2R R48, SR_TID.X ;  /* 0x0000000000307919 */ /* 0x000ea40000002100 */
[----:B--2---:R-:W-:-:S13]  /*ebd0*/  LOP3.LUT P6, RZ, R48, 0x7f, RZ, 0xc0, !PT ;  /* 0x0000007f30ff7812 */ /* 0x004fda00078cc0ff */
[----:B------:R-:W-:Y:S05]  /*ebe0*/  @P6 BRA `(.L_x_559) ;  /* 0x000000e000006947 */ /* 0x000fea0003800000 */
[----:B-1----:R-:W1:Y:S01]  /*ebf0*/  S2R R4, SR_LANEID ;  /* 0x0000000000047919 */ /* 0x002e620000000000 */
[----:B------:R-:W-:Y:S01]  /*ec00*/  VOTEU.ANY UR4, UPT, PT ;  /* 0x0000000000047886 */ /* 0x000fe200038e0100 */
[----:B------:R-:W-:Y:S01]  /*ec10*/  IMAD.MOV.U32 R6, RZ, RZ, c[0x0][0x580] ;  /* 0x00016000ff067624 */ /* 0x000fe200078e00ff */
[----:B------:R-:W1:Y:S01]  /*ec20*/  FLO.U32 R3, UR4 ;  /* 0x0000000400037d00 */ /* 0x000e6200080e0000 */
[----:B------:R-:W-:-:S07]  /*ec30*/  IMAD.MOV.U32 R7, RZ, RZ, c[0x0][0x584] ;  /* 0x00016100ff077624 */ /* 0x000fce00078e00ff */
[----:B------:R-:W2:Y:S01]  /*ec40*/  POPC R2, UR4 ;  /* 0x0000000400027d09 */ /* 0x000ea20008000000 */
[----:B-1----:R-:W-:-:S13]  /*ec50*/  ISETP.EQ.U32.AND P0, PT, R3, R4, PT ;  /* 0x000000040300720c */ /* 0x002fda0003f02070 */
[----:B--2---:R-:W2:Y:S04]  /*ec60*/  @P0 ATOMG.E.ADD.STRONG.GPU PT, R2, [R6.64], R2 ;  /* 0x00000002060209a8 */ /* 0x004ea800081ee1c6 */
[----:B------:R-:W1:Y:S04]  /*ec70*/  S2R R4, SR_LTMASK ;  /* 0x0000000000047919 */ /* 0x000e680000003900 */
[----:B--2---:R1:W2:Y:S02]  /*ec80*/  SHFL.IDX PT, R3, R2, R3, 0x1f ;  /* 0x00001f0302037589 */ /* 0x0042a400000e0000 */
[----:B-1----:R-:W-:-:S06]  /*ec90*/  LOP3.LUT R2, R4, UR4, RZ, 0xc0, !PT ;  /* 0x0000000404027c12 */ /* 0x002fcc000f8ec0ff */
[----:B------:R-:W2:Y:S02]  /*eca0*/  POPC R2, R2 ;  /* 0x0000000200027309 */ /* 0x000ea40000000000 */
[----:B--2--5:R-:W-:-:S05]  /*ecb0*/  IADD3 R8, R3, c[0x0][0xc], R2 ;  /* 0x0000030003087a10 */ /* 0x024fca0007ffe002 */
[----:B------:R1:W-:Y:S02]  /*ecc0*/  STL [R1+0x74], R8 ;  /* 0x0000740801007387 */ /* 0x0003e40000100800 */
.L_x_559:
[----:B-1----:R-:W-:Y:S05]  /*ecd0*/  BSYNC B0 ;  /* 0x0000000000007941 */ /* 0x002fea0003800000 */
.L_x_558:
[----:B------:R-:W-:Y:S01]  /*ece0*/  PRMT R0, R0, 0x9910, RZ ;  /* 0x0000991000007816 */ /* 0x000fe200000000ff */
[----:B------:R-:W-:Y:S01]  /*ecf0*/  BSSY B1, `(.L_x_560) ;  /* 0x00001e0000017945 */ /* 0x000fe20003800000 */
[----:B-----5:R-:W-:Y:S02]  /*ed00*/  IMAD.MOV.U32 R60, RZ, RZ, R8 ;  /* 0x000000ffff3c7224 */ /* 0x020fe400078e0008 */
[----:B------:R-:W-:-:S13]  /*ed10*/  ISETP.NE.AND P0, PT, R0, RZ, PT ;  /* 0x000000ff0000720c */ /* 0x000fda0003f05270 */
[----:B------:R-:W-:Y:S05]  /*ed20*/  @!P0 BRA `(.L_x_561) ;  /* 0x000012d000008947 */ /* 0x000fea0003800000 */
[----:B------:R-:W2:Y:S04]  /*ed30*/  LDL R52, [R1+0x5c] ;  /* 0x00005c0001347983 */ /* 0x000ea80000100800 */
[----:B------:R-:W3:Y:S04]  /*ed40*/  LDL R51, [R1+0x60] ;  /* 0x0000600001337983 */ /* 0x000ee80000100800 */
[----:B------:R-:W4:Y:S04]  /*ed50*/  LDL R50, [R1+0x68] ;  /* 0x0000680001327983 */ /* 0x000f280000100800 */
[----:B------:R-:W5:Y:S01]  /*ed60*/  LDL R49, [R1+0x64] ;  /* 0x0000640001317983 */ /* 0x000f620000100800 */
[----:B------:R-:W-:Y:S01]  /*ed70*/  WARPSYNC 0xffffffff ;  /* 0xffffffff00007948 */ /* 0x000fe20003800000 */
[----:B------:R-:W-:-:S02]  /*ed80*/  F2FP.BF16.PACK_AB R43, R43, R112 ;  /* 0x000000702b2b723e */ /* 0x000fc400000010ff */
[----:B------:R-:W-:Y:S01]  /*ed90*/  BAR.SYNC.DEFER_BLOCKING 0x1, 0x80 ;  /* 0x0042000000007b1d */ /* 0x000fe20000010000 */
        /* <DEDUP_REMOVED lines=46> */
[----:B------:R-:W-:Y:S01]  /*f080*/  F2FP.BF16.PACK_AB R0, R95, R94 ;  /* 0x0000005e5f00723e */ /* 0x000fe200000010ff */
[----:B--2---:R1:W-:Y:S04]  /*f090*/  STS [R52+0x80], R43 ;  /* 0x0000802b34007388 */ /* 0x0043e80000000800 */
[----:B------:R1:W-:Y:S04]  /*f0a0*/  STS [R52+0x280], R42 ;  /* 0x0002802a34007388 */ /* 0x0003e80000000800 */
[----:B---3--:R1:W-:Y:S04]  /*f0b0*/  STS [R51], R40 ;  /* 0x0000002833007388 */ /* 0x0083e80000000800 */
[----:B------:R1:W-:Y:S04]  /*f0c0*/  STS [R51+0x200], R39 ;  /* 0x0002002733007388 */ /* 0x0003e80000000800 */
[----:B------:R1:W-:Y:S04]  /*f0d0*/  STS [R52+0x1080], R41 ;  /* 0x0010802934007388 */ /* 0x0003e80000000800 */
[----:B------:R1:W-:Y:S04]  /*f0e0*/  STS [R52+0x1280], R118 ;  /* 0x0012807634007388 */ /* 0x0003e80000000800 */
[----:B------:R1:W-:Y:S04]  /*f0f0*/  STS [R51+0x1000], R38 ;  /* 0x0010002633007388 */ /* 0x0003e80000000800 */
[----:B------:R1:W-:Y:S04]  /*f100*/  STS [R51+0x1200], R122 ;  /* 0x0012007a33007388 */ /* 0x0003e80000000800 */
[----:B----4-:R1:W-:Y:S04]  /*f110*/  STS [R50+0x80], R37 ;  /* 0x0000802532007388 */ /* 0x0103e80000000800 */
[----:B------:R1:W-:Y:S04]  /*f120*/  STS [R50+0x280], R36 ;  /* 0x0002802432007388 */ /* 0x0003e80000000800 */
[----:B-----5:R1:W-:Y:S04]  /*f130*/  STS [R49], R34 ;  /* 0x0000002231007388 */ /* 0x0203e80000000800 */
[----:B------:R1:W-:Y:S04]  /*f140*/  STS [R49+0x200], R33 ;  /* 0x0002002131007388 */ /* 0x0003e80000000800 */
        /* <DEDUP_REMOVED lines=36> */
[----:B------:R-:W-:Y:S06]  /*f390*/  BAR.SYNC.DEFER_BLOCKING 0x1, 0x80 ;  /* 0x0042000000007b1d */ /* 0x000fec0000010000 */
[----:B------:R-:W-:Y:S05]  /*f3a0*/  BRA.CONV ~URZ, `(.L_x_562) ;  /* 0x000000737f007947 */ /* 0x000fea000b800000 */
[----:B-1----:R-:W-:Y:S01]  /*f3b0*/  SHF.R.S32.HI R7, RZ, 0x1f, R48 ;  /* 0x0000001fff077819 */ /* 0x002fe20000011430 */
[----:B------:R-:W-:Y:S01]  /*f3c0*/  IMAD.MOV.U32 R4, RZ, RZ, RZ ;  /* 0x000000ffff047224 */ /* 0x000fe200078e00ff */
[----:B------:R-:W-:Y:S01]  /*f3d0*/  MOV R5, 0xf420 ;  /* 0x0000f42000057802 */ /* 0x000fe20000000f00 */
[----:B------:R-:W-:Y:S01]  /*f3e0*/  IMAD.MOV.U32 R0, RZ, RZ, 0x1f ;  /* 0x0000001fff007424 */ /* 0x000fe200078e00ff */
[----:B------:R-:W-:-:S04]  /*f3f0*/  LEA.HI R7, R7, R48, RZ, 0x7 ;  /* 0x0000003007077211 */ /* 0x000fc800078f38ff */
[----:B------:R-:W-:Y:S02]  /*f400*/  SHF.R.S32.HI R7, RZ, 0x7, R7 ;  /* 0x00000007ff077819 */ /* 0x000fe40000011407 */
[----:B------:R-:W-:Y:S05]  /*f410*/  CALL.REL.NOINC `($__internal_1_$__cuda_sm70_shflsync_idx_p) ;  /* 0x000021c000007944 */ /* 0x000fea0003c00000 */
.L_x_562:
[----:B-1----:R-:W2:Y:S04]  /*f420*/  LDL R2, [R1+0x58] ;  /* 0x0000580001027983 */ /* 0x002ea80000100800 */
[----:B------:R-:W3:Y:S04]  /*f430*/  LDL.LU R8, [R1+0x4c] ;  /* 0x00004c0001087983 */ /* 0x000ee80000300800 */
[----:B------:R-:W4:Y:S04]  /*f440*/  LDL.LU R15, [R1+0x50] ;  /* 0x00005000010f7983 */ /* 0x000f280000300800 */
[----:B------:R-:W2:Y:S04]  /*f450*/  LDL R14, [R1+0x78] ;  /* 0x00007800010e7983 */ /* 0x000ea80000100800 */
[----:B------:R-:W2:Y:S01]  /*f460*/  LDL.LU R18, [R1+0x48] ;  /* 0x0000480001127983 */ /* 0x000ea20000300800 */
[----:B------:R-:W-:-:S03]  /*f470*/  IMAD.MOV.U32 R0, RZ, RZ, 0x1 ;  /* 0x00000001ff007424 */ /* 0x000fc600078e00ff */
[----:B------:R-:W4:Y:S02]  /*f480*/  LDL R13, [R1+0x80] ;  /* 0x00008000010d7983 */ /* 0x000f240000100800 */
[----:B------:R-:W-:Y:S02]  /*f490*/  ISETP.NE.AND P1, PT, R0, c[0x0][0x4e8], PT ;  /* 0x00013a0000007a0c */ /* 0x000fe40003f25270 */
[----:B------:R-:W4:Y:S04]  /*f4a0*/  LDL R17, [R1+0x30] ;  /* 0x0000300001117983 */ /* 0x000f280000100800 */
[----:B------:R1:W5:Y:S04]  /*f4b0*/  LDL.64 R66, [R1+0x38] ;  /* 0x0000380001427983 */ /* 0x0003680000100a00 */
[----:B------:R1:W5:Y:S04]  /*f4c0*/  LDL R63, [R1+0x40] ;  /* 0x00004000013f7983 */ /* 0x0003680000100800 */
[----:B------:R1:W5:Y:S04]  /*f4d0*/  LDL R61, [R1+0x44] ;  /* 0x00004400013d7983 */ /* 0x0003680000100800 */
[----:B------:R1:W5:Y:S04]  /*f4e0*/  LDL R64, [R1+0x70] ;  /* 0x0000700001407983 */ /* 0x0003680000100800 */
[----:B------:R1:W5:Y:S04]  /*f4f0*/  LDL R62, [R1+0x6c] ;  /* 0x00006c00013e7983 */ /* 0x0003680000100800 */
[----:B------:R-:W1:Y:S01]  /*f500*/  S2R R16, SR_TID.X ;  /* 0x0000000000107919 */ /* 0x000e620000002100 */
[----:B------:R-:W-:-:S02]  /*f510*/  ULDC UR5, c[0x0][0x4e8] ;  /* 0x00013a0000057ab9 */ /* 0x000fc40000000800 */
[----:B------:R-:W-:Y:S02]  /*f520*/  ULDC UR4, c[0x0][0x388] ;  /* 0x0000e20000047ab9 */ /* 0x000fe40000000800 */
[----:B------:R-:W-:Y:S01]  /*f530*/  UIMAD UR4, UR5, UR4, URZ ;  /* 0x00000004050472a4 */ /* 0x000fe2000f8e023f */
[----:B------:R-:W1:Y:S01]  /*f540*/  S2R R19, SR_TID.X ;  /* 0x0000000000137919 */ /* 0x000e620000002100 */
[----:B------:R-:W-:Y:S01]  /*f550*/  BSSY B0, `(.L_x_563) ;  /* 0x0000071000007945 */ /* 0x000fe20003800000 */
[----:B---3--:R-:W-:-:S05]  /*f560*/  SHF.R.S32.HI R5, RZ, 0x1f, R8 ;  /* 0x0000001fff057819 */ /* 0x008fca0000011408 */
[----:B------:R-:W-:Y:S02]  /*f570*/  IMAD R6, R5, c[0x0][0x490], RZ ;  /* 0x0001240005067a24 */ /* 0x000fe400078e02ff */
[----:B--2---:R-:W-:-:S04]  /*f580*/  IMAD.IADD R4, R2, 0x1, R18 ;  /* 0x0000000102047824 */ /* 0x004fc800078e0212 */
[----:B------:R-:W-:Y:S01]  /*f590*/  @P1 IMAD.HI.U32 R7, R4, c[0x0][0x4ec], RZ ;  /* 0x00013b0004071a27 */ /* 0x000fe200078e00ff */
[----:B------:R-:W-:-:S03]  /*f5a0*/  MOV R0, R4 ;  /* 0x0000000400007202 */ /* 0x000fc60000000f00 */
[----:B------:R-:W-:Y:S01]  /*f5b0*/  IMAD.WIDE.U32 R2, R8, c[0x0][0x490], RZ ;  /* 0x0001240008027a25 */ /* 0x000fe200078e00ff */
[----:B------:R-:W-:-:S03]  /*f5c0*/  @P1 SHF.R.U32.HI R0, RZ, c[0x0][0x4f0], R7 ;  /* 0x00013c00ff001a19 */ /* 0x000fc60000011607 */
[C---:B------:R-:W-:Y:S02]  /*f5d0*/  IMAD R6, R8.reuse, c[0x0][0x494], R6 ;  /* 0x0001250008067a24 */ /* 0x040fe400078e0206 */
[----:B------:R-:W-:Y:S02]  /*f5e0*/  IMAD.MOV R7, RZ, RZ, -R0 ;  /* 0x000000ffff077224 */ /* 0x000fe400078e0a00 */
[----:B------:R-:W-:Y:S02]  /*f5f0*/  IMAD.IADD R3, R3, 0x1, R6 ;  /* 0x0000000103037824 */ /* 0x000fe400078e0206 */
[----:B------:R-:W-:Y:S01]  /*f600*/  IMAD R6, R5, c[0x0][0x3e8], RZ ;  /* 0x0000fa0005067a24 */ /* 0x000fe200078e02ff */
[----:B----4-:R-:W-:Y:S01]  /*f610*/  SHF.R.S32.HI R5, RZ, 0x1f, R15 ;  /* 0x0000001fff057819 */ /* 0x010fe2000001140f */
[----:B------:R-:W-:Y:S02]  /*f620*/  IMAD R4, R7, c[0x0][0x4e8], R4 ;  /* 0x00013a0007047a24 */ /* 0x000fe400078e0204 */
[----:B------:R-:W-:-:S02]  /*f630*/  IMAD R10, R8, c[0x0][0x3ec], R6 ;  /* 0x0000fb00080a7a24 */ /* 0x000fc400078e0206 */
[----:B------:R-:W-:-:S04]  /*f640*/  IMAD.WIDE.U32 R6, R15, c[0x0][0x498], R2 ;  /* 0x000126000f067a25 */ /* 0x000fc800078e0002 */
[----:B------:R-:W-:-:S04]  /*f650*/  IMAD.WIDE.U32 R8, R8, c[0x0][0x3e8], RZ ;  /* 0x0000fa0008087a25 */ /* 0x000fc800078e00ff */
[C---:B------:R-:W-:Y:S01]  /*f660*/  IMAD R11, R5.reuse, c[0x0][0x498], RZ ;  /* 0x00012600050b7a24 */ /* 0x040fe200078e02ff */
[----:B------:R-:W-:Y:S01]  /*f670*/  IADD3 R6, P0, R0, R6, RZ ;  /* 0x0000000600067210 */ /* 0x000fe20007f1e0ff */
[----:B------:R-:W-:Y:S01]  /*f680*/  IMAD R12, R5, c[0x0][0x3f0], RZ ;  /* 0x0000fc00050c7a24 */ /* 0x000fe200078e02ff */
[----:B------:R-:W-:Y:S01]  /*f690*/  SHF.R.S32.HI R5, RZ, 0x1f, R0 ;  /* 0x0000001fff057819 */ /* 0x000fe20000011400 */
[----:B------:R-:W-:Y:S01]  /*f6a0*/  IMAD R11, R15, c[0x0][0x49c], R11 ;  /* 0x000127000f0b7a24 */ /* 0x000fe200078e020b */
[----:B------:R-:W-:Y:S01]  /*f6b0*/  IADD3 R3, R9, R10, RZ ;  /* 0x0000000a09037210 */ /* 0x000fe20007ffe0ff */
[----:B------:R-:W-:Y:S01]  /*f6c0*/  IMAD.MOV.U32 R2, RZ, RZ, R8 ;  /* 0x000000ffff027224 */ /* 0x000fe200078e0008 */
[----:B------:R-:W-:Y:S02]  /*f6d0*/  SHF.R.S32.HI R0, RZ, 0x1f, R4 ;  /* 0x0000001fff007819 */ /* 0x000fe40000011404 */
[----:B------:R-:W-:Y:S01]  /*f6e0*/  IADD3.X R7, R5, R7, R11, P0, !PT ;  /* 0x0000000705077210 */ /* 0x000fe200007fe40b */
[----:B------:R-:W-:Y:S01]  /*f6f0*/  IMAD R11, R15, c[0x0][0x3f4], R12 ;  /* 0x0000fd000f0b7a24 */ /* 0x000fe200078e020c */
[----:B------:R-:W-:Y:S01]  /*f700*/  IADD3 R14, R14, R18, RZ ;  /* 0x000000120e0e7210 */ /* 0x000fe20007ffe0ff */
[----:B------:R-:W-:-:S02]  /*f710*/  IMAD R0, R0, c[0x0][0x488], RZ ;  /* 0x0001220000007a24 */ /* 0x000fc400078e02ff */
[----:B------:R-:W-:Y:S01]  /*f720*/  IMAD.WIDE.U32 R8, R15, c[0x0][0x3f0], R2 ;  /* 0x0000fc000f087a25 */ /* 0x000fe200078e0002 */
[----:B-1----:R-:W-:-:S03]  /*f730*/  SHF.R.S32.HI R15, RZ, 0x1f, R16 ;  /* 0x0000001fff0f7819 */ /* 0x002fc60000011410 */
[C---:B------:R-:W-:Y:S01]  /*f740*/  IMAD R10, R4.reuse, c[0x0][0x48c], R0 ;  /* 0x00012300040a7a24 */ /* 0x040fe200078e0200 */
[----:B------:R-:W-:Y:S01]  /*f750*/  LEA.HI R15, R15, R16, RZ, 0x5 ;  /* 0x000000100f0f7211 */ /* 0x000fe200078f28ff */
[----:B------:R-:W-:-:S04]  /*f760*/  IMAD.WIDE.U32 R2, R4, c[0x0][0x488], R6 ;  /* 0x0001220004027a25 */ /* 0x000fc800078e0006 */
[----:B------:R-:W-:Y:S01]  /*f770*/  @P1 IMAD.HI.U32 R5, R14, c[0x0][0x4ec], RZ ;  /* 0x00013b000e051a27 */ /* 0x000fe200078e00ff */
[----:B------:R-:W-:Y:S02]  /*f780*/  LEA R4, P0, R2, c[0x0][0x450], 0x2 ;  /* 0x0001140002047a11 */ /* 0x000fe400078010ff */
[----:B------:R-:W-:Y:S01]  /*f790*/  LOP3.LUT R15, R15, 0xffffffe0, RZ, 0xc0, !PT ;  /* 0xffffffe00f0f7812 */ /* 0x000fe200078ec0ff */
[----:B------:R-:W-:Y:S02]  /*f7a0*/  IMAD.IADD R3, R3, 0x1, R10 ;  /* 0x0000000103037824 */ /* 0x000fe400078e020a */
[----:B------:R-:W-:Y:S01]  /*f7b0*/  IMAD.MOV.U32 R0, RZ, RZ, R14 ;  /* 0x000000ffff007224 */ /* 0x000fe200078e000e */
[----:B------:R-:W-:Y:S01]  /*f7c0*/  @P1 SHF.R.U32.HI R0, RZ, c[0x0][0x4f0], R5 ;  /* 0x00013c00ff001a19 */ /* 0x000fe20000011605 */
[----:B------:R-:W-:Y:S01]  /*f7d0*/  IMAD.IADD R15, R16, 0x1, -R15 ;  /* 0x00000001100f7824 */ /* 0x000fe200078e0a0f */
[----:B------:R-:W-:Y:S02]  /*f7e0*/  LEA.HI.X R3, R2, c[0x0][0x454], R3, 0x2, P0 ;  /* 0x0001150002037a11 */ /* 0x000fe400000f1403 */
[----:B------:R-:W-:Y:S01]  /*f7f0*/  SHF.R.S32.HI R5, RZ, 0x1f, R0 ;  /* 0x0000001fff057819 */ /* 0x000fe20000011400 */
[----:B------:R-:W-:Y:S01]  /*f800*/  SHFL.IDX PT, R12, R4, RZ, 0x1c1f ;  /* 0x001c1fff040c7589 */ /* 0x000fe200000e0000 */
[----:B------:R-:W-:-:S02]  /*f810*/  IADD3 R2, R13, R18, RZ ;  /* 0x000000120d027210 */ /* 0x000fc40007ffe0ff */
[----:B------:R-:W-:Y:S01]  /*f820*/  IADD3 R7, R9, R11, RZ ;  /* 0x0000000b09077210 */ /* 0x000fe20007ffe0ff */
[----:B------:R-:W1:Y:S01]  /*f830*/  SHFL.IDX PT, R13, R3, RZ, 0x1c1f ;  /* 0x001c1fff030d7589 */ /* 0x000e6200000e0000 */
[----:B------:R-:W-:Y:S02]  /*f840*/  MOV R6, R8 ;  /* 0x0000000800067202 */ /* 0x000fe40000000f00 */
[----:B------:R-:W-:Y:S01]  /*f850*/  LOP3.LUT P0, RZ, R15, 0x3, RZ, 0xc0, !PT ;  /* 0x000000030fff7812 */ /* 0x000fe2000780c0ff */
[----:B------:R-:W-:Y:S01]  /*f860*/  SHFL.IDX PT, R10, R4, 0x1, 0x1c1f ;  /* 0x003c1f00040a7f89 */ /* 0x000fe200000e0000 */
[----:B------:R-:W-:-:S03]  /*f870*/  IMAD R15, R5, c[0x0][0x3e0], RZ ;  /* 0x0000f800050f7a24 */ /* 0x000fc600078e02ff */
[----:B------:R-:W2:Y:S04]  /*f880*/  SHFL.IDX PT, R11, R3, 0x1, 0x1c1f ;  /* 0x003c1f00030b7f89 */ /* 0x000ea800000e0000 */
[----:B------:R-:W-:Y:S04]  /*f890*/  SHFL.IDX PT, R8, R4, 0x2, 0x1c1f ;  /* 0x005c1f0004087f89 */ /* 0x000fe800000e0000 */
[----:B------:R-:W3:Y:S04]  /*f8a0*/  SHFL.IDX PT, R9, R3, 0x2, 0x1c1f ;  /* 0x005c1f0003097f89 */ /* 0x000ee800000e0000 */
[----:B------:R-:W-:Y:S04]  /*f8b0*/  SHFL.IDX PT, R4, R4, 0x3, 0x1c1f ;  /* 0x007c1f0004047f89 */ /* 0x000fe800000e0000 */
[----:B------:R4:W1:Y:S01]  /*f8c0*/  SHFL.IDX PT, R5, R3, 0x3, 0x1c1f ;  /* 0x007c1f0003057f89 */ /* 0x00086200000e0000 */
[----:B------:R-:W-:-:S02]  /*f8d0*/  IADD3 R16, R2, 0x8, RZ ;  /* 0x0000000802107810 */ /* 0x000fc40007ffe0ff */
[----:B------:R-:W-:Y:S02]  /*f8e0*/  ISETP.GE.OR P3, PT, R2, UR4, P0 ;  /* 0x0000000402007c0c */ /* 0x000fe40008766670 */
[----:B------:R-:W-:Y:S01]  /*f8f0*/  ISETP.GE.OR P2, PT, R16, UR4, P0 ;  /* 0x0000000410007c0c */ /* 0x000fe20008746670 */
[C---:B------:R-:W-:Y:S02]  /*f900*/  IMAD R15, R0.reuse, c[0x0][0x3e4], R15 ;  /* 0x0000f900000f7a24 */ /* 0x040fe400078e020f */
[----:B------:R-:W-:Y:S01]  /*f910*/  IMAD.WIDE.U32 R6, R0, c[0x0][0x3e0], R6 ;  /* 0x0000f80000067a25 */ /* 0x000fe200078e0006 */
[C---:B----4-:R-:W-:Y:S02]  /*f920*/  IADD3 R3, R2.reuse, 0x40, RZ ;  /* 0x0000004002037810 */ /* 0x050fe40007ffe0ff */
[----:B------:R-:W-:Y:S02]  /*f930*/  IADD3 R2, R2, 0x48, RZ ;  /* 0x0000004802027810 */ /* 0x000fe40007ffe0ff */
[----:B------:R-:W-:-:S02]  /*f940*/  ISETP.GE.OR P1, PT, R3, UR4, P0 ;  /* 0x0000000403007c0c */ /* 0x000fc40008726670 */
[----:B------:R-:W-:Y:S01]  /*f950*/  ISETP.GE.OR P0, PT, R2, UR4, P0 ;  /* 0x0000000402007c0c */ /* 0x000fe20008706670 */
[----:B------:R-:W-:Y:S01]  /*f960*/  IMAD.MOV R0, RZ, RZ, -R0 ;  /* 0x000000ffff007224 */ /* 0x000fe200078e0a00 */
[----:B------:R-:W-:Y:S01]  /*f970*/  IADD3 R3, R7, R15, RZ ;  /* 0x0000000f07037210 */ /* 0x000fe20007ffe0ff */
[----:B-1----:R-:W-:Y:S01]  /*f980*/  @!P3 ST.E [R12.64], R45 ;  /* 0x0000002d0c00b985 */ /* 0x002fe2000c101906 */
[----:B------:R-:W-:Y:S01]  /*f990*/  SHF.L.U32 R7, R17, 0x1, RZ ;  /* 0x0000000111077819 */ /* 0x000fe200000006ff */
[----:B------:R-:W-:Y:S02]  /*f9a0*/  IMAD R0, R0, c[0x0][0x4e8], R14 ;  /* 0x00013a0000007a24 */ /* 0x000fe400078e020e */
[----:B--2---:R-:W-:Y:S01]  /*f9b0*/  @!P2 ST.E [R10.64], R46 ;  /* 0x0000002e0a00a985 */ /* 0x004fe2000c101906 */
[----:B------:R-:W-:-:S03]  /*f9c0*/  IMAD.MOV.U32 R2, RZ, RZ, R6 ;  /* 0x000000ffff027224 */ /* 0x000fc600078e0006 */
[----:B---3--:R-:W-:Y:S01]  /*f9d0*/  @!P1 ST.E [R8.64], R47 ;  /* 0x0000002f08009985 */ /* 0x008fe2000c101906 */
[----:B------:R-:W-:-:S03]  /*f9e0*/  SHF.R.S32.HI R6, RZ, 0x1f, R0 ;  /* 0x0000001fff067819 */ /* 0x000fc60000011400 */
[----:B------:R1:W-:Y:S04]  /*f9f0*/  @!P0 ST.E [R4.64], R44 ;  /* 0x0000002c04008985 */ /* 0x0003e8000c101906 */
[----:B------:R2:W3:Y:S04]  /*fa00*/  LDS.128 R32, [R7+0x880] ;  /* 0x0008800007207984 */ /* 0x0004e80000000c00 */
[----:B------:R2:W4:Y:S04]  /*fa10*/  LDS.128 R44, [R7+0x1080] ;  /* 0x00108000072c7984 */ /* 0x0005280000000c00 */
[----:B------:R2:W2:Y:S04]  /*fa20*/  LDS.128 R52, [R7+0x1880] ;  /* 0x0018800007347984 */ /* 0x0004a80000000c00 */
[----:B------:R1:W2:Y:S04]  /*fa30*/  LDS.128 R28, [R7+0x2880] ;  /* 0x00288000071c7984 */ /* 0x0002a80000000c00 */
[----:B------:R2:W2:Y:S04]  /*fa40*/  LDS.128 R40, [R7+0x3080] ;  /* 0x0030800007287984 */ /* 0x0004a80000000c00 */
[----:B------:R2:W2:Y:S04]  /*fa50*/  LDS.128 R48, [R7+0x3880] ;  /* 0x0038800007307984 */ /* 0x0004a80000000c00 */
[----:B------:R2:W2:Y:S04]  /*fa60*/  LDS.128 R24, [R7+0x4880] ;  /* 0x0048800007187984 */ /* 0x0004a80000000c00 */
[----:B------:R2:W2:Y:S04]  /*fa70*/  LDS.128 R36, [R7+0x5080] ;  /* 0x0050800007247984 */ /* 0x0004a80000000c00 */
[----:B------:R2:W2:Y:S01]  /*fa80*/  LDS.128 R56, [R7+0x5880] ;  /* 0x0058800007387984 */ /* 0x0004a20000000c00 */
[----:B------:R-:W-:Y:S01]  /*fa90*/  SHF.R.S32.HI R17, RZ, 0x1f, R19 ;  /* 0x0000001fff117819 */ /* 0x000fe20000011413 */
[----:B------:R-:W-:-:S03]  /*faa0*/  IMAD R6, R6, c[0x0][0x3d8], RZ ;  /* 0x0000f60006067a24 */ /* 0x000fc600078e02ff */
[----:B------:R-:W-:Y:S01]  /*fab0*/  LEA.HI R17, R17, R19, RZ, 0x2 ;  /* 0x0000001311117211 */ /* 0x000fe200078f10ff */
[C---:B-1----:R-:W-:Y:S02]  /*fac0*/  IMAD R4, R0.reuse, c[0x0][0x3dc], R6 ;  /* 0x0000f70000047a24 */ /* 0x042fe400078e0206 */
[----:B------:R-:W-:Y:S01]  /*fad0*/  IMAD.WIDE.U32 R2, R0, c[0x0][0x3d8], R2 ;  /* 0x0000f60000027a25 */ /* 0x000fe200078e0002 */
[----:B------:R-:W-:-:S03]  /*fae0*/  SHF.R.S32.HI R17, RZ, 0x2, R17 ;  /* 0x00000002ff117819 */ /* 0x000fc60000011411 */
[----:B------:R-:W-:Y:S01]  /*faf0*/  IMAD.IADD R3, R3, 0x1, R4 ;  /* 0x0000000103037824 */ /* 0x000fe200078e0204 */
[C---:B------:R-:W-:Y:S02]  /*fb00*/  LEA R11, P0, R2.reuse, c[0x0][0x380], 0x1 ;  /* 0x0000e000020b7a11 */ /* 0x040fe400078008ff */
[----:B------:R-:W-:Y:S02]  /*fb10*/  IADD3 R10, R17, R18, RZ ;  /* 0x00000012110a7210 */ /* 0x000fe40007ffe0ff */
[----:B------:R-:W-:Y:S02]  /*fb20*/  LEA.HI.X R3, R2, c[0x0][0x384], R3, 0x1, P0 ;  /* 0x0000e10002037a11 */ /* 0x000fe400000f0c03 */
[----:B------:R-:W-:Y:S01]  /*fb30*/  ISETP.GE.AND P0, PT, R10, UR4, PT ;  /* 0x000000040a007c0c */ /* 0x000fe2000bf06270 */
[----:B------:R1:W1:Y:S04]  /*fb40*/  SHFL.IDX PT, R0, R11, RZ, 0x1c1f ;  /* 0x001c1fff0b007589 */ /* 0x00026800000e0000 */
[----:B------:R1:W1:Y:S08]  /*fb50*/  SHFL.IDX PT, R2, R3, RZ, 0x1c1f ;  /* 0x001c1fff03027589 */ /* 0x00027000000e0000 */
[----:B------:R-:W-:Y:S05]  /*fb60*/  @P0 BRA `(.L_x_564) ;  /* 0x000000f000000947 */ /* 0x000fea0003800000 */
[----:B---34-:R-:W3:Y:S01]  /*fb70*/  LDS.128 R20, [R7+0x80] ;  /* 0x0000800007147984 */ /* 0x018ee20000000c00 */
[----:B-----5:R-:W-:-:S02]  /*fb80*/  ISETP.GE.AND P5, PT, R66, c[0x0][0x3c8], PT ;  /* 0x0000f20042007a0c */ /* 0x020fc40003fa6270 */
[----:B------:R-:W-:Y:S01]  /*fb90*/  ISETP.GE.AND P4, PT, R63, c[0x0][0x3c8], PT ;  /* 0x0000f2003f007a0c */ /* 0x000fe20003f86270 */
[----:B------:R-:W4:Y:S01]  /*fba0*/  LDS.128 R16, [R7+0x2080] ;  /* 0x0020800007107984 */ /* 0x000f220000000c00 */
[----:B------:R-:W-:-:S03]  /*fbb0*/  ISETP.GE.AND P3, PT, R61, c[0x0][0x3c8], PT ;  /* 0x0000f2003d007a0c */ /* 0x000fc60003f66270 */
[----:B------:R2:W1:Y:S06]  /*fbc0*/  LDS.128 R12, [R7+0x4080] ;  /* 0x00408000070c7984 */ /* 0x00046c0000000c00 */
[-C--:B-1----:R-:W-:Y:S02]  /*fbd0*/  @!P5 LEA R8, P2, R66, R0.reuse, 0x1 ;  /* 0x000000004208d211 */ /* 0x082fe400078408ff */
[-C--:B------:R-:W-:Y:S02]  /*fbe0*/  @!P4 LEA R6, P1, R63, R0.reuse, 0x1 ;  /* 0x000000003f06c211 */ /* 0x080fe400078208ff */
[----:B------:R-:W-:-:S02]  /*fbf0*/  @!P3 LEA R4, P0, R61, R0, 0x1 ;  /* 0x000000003d04b211 */ /* 0x000fc400078008ff */
[-C--:B------:R-:W-:Y:S02]  /*fc00*/  @!P5 LEA.HI.X R9, R66, R2.reuse, R67, 0x1, P2 ;  /* 0x000000024209d211 */ /* 0x080fe400010f0c43 */
[-C--:B------:R-:W-:Y:S02]  /*fc10*/  @!P3 LEA.HI.X R5, R61, R2.reuse, R62, 0x1, P0 ;  /* 0x000000023d05b211 */ /* 0x080fe400000f0c3e */
[----:B--2---:R-:W-:Y:S01]  /*fc20*/  @!P4 LEA.HI.X R7, R63, R2, R64, 0x1, P1 ;  /* 0x000000023f07c211 */ /* 0x004fe200008f0c40 */
[----:B---3--:R1:W-:Y:S04]  /*fc30*/  @!P5 ST.E.128 [R8.64], R20 ;  /* 0x000000140800d985 */ /* 0x0083e8000c101d06 */
[----:B----4-:R1:W-:Y:S04]  /*fc40*/  @!P4 ST.E.128 [R6.64], R16 ;  /* 0x000000100600c985 */ /* 0x0103e8000c101d06 */
[----:B------:R1:W-:Y:S02]  /*fc50*/  @!P3 ST.E.128 [R4.64], R12 ;  /* 0x0000000c0400b985 */ /* 0x0003e4000c101d06 */
.L_x_564:
[----:B---34-:R-:W-:Y:S05]  /*fc60*/  BSYNC B0 ;  /* 0x0000000000007941 */ /* 0x018fea0003800000 */
.L_x_563:
[----:B-1----:R-:W-:Y:S01]  /*fc70*/  IADD3 R4, R10, 0x20, RZ ;  /* 0x000000200a047810 */ /* 0x002fe20007ffe0ff */
[----:B------:R1:W3:Y:S01]  /*fc80*/  SHFL.IDX PT, R2, R3, 0x1, 0x1c1f ;  /* 0x003c1f0003027f89 */ /* 0x0002e200000e0000 */
[----:B------:R-:W-:Y:S02]  /*fc90*/  BSSY B0, `(.L_x_565) ;  /* 0x0000010000007945 */ /* 0x000fe40003800000 */
[----:B------:R-:W-:Y:S01]  /*fca0*/  ISETP.GE.AND P0, PT, R4, UR4, PT ;  /* 0x0000000404007c0c */ /* 0x000fe2000bf06270 */
[----:B------:R1:W4:-:S12]  /*fcb0*/  SHFL.IDX PT, R0, R11, 0x1, 0x1c1f ;  /* 0x003c1f000b007f89 */ /* 0x00031800000e0000 */
[----:B------:R-:W-:Y:S05]  /*fcc0*/  @P0 BRA `(.L_x_566) ;  /* 0x000000c000000947 */ /* 0x000fea0003800000 */
[----:B-----5:R-:W-:Y:S02]  /*fcd0*/  ISETP.GE.AND P2, PT, R66, c[0x0][0x3c8], PT ;  /* 0x0000f20042007a0c */ /* 0x020fe40003f46270 */
[----:B------:R-:W-:Y:S02]  /*fce0*/  ISETP.GE.AND P1, PT, R63, c[0x0][0x3c8], PT ;  /* 0x0000f2003f007a0c */ /* 0x000fe40003f26270 */
[----:B------:R-:W-:-:S09]  /*fcf0*/  ISETP.GE.AND P0, PT, R61, c[0x0][0x3c8], PT ;  /* 0x0000f2003d007a0c */ /* 0x000fd20003f06270 */
[CC--:B----4-:R-:W-:Y:S02]  /*fd00*/  @!P2 LEA R8, P5, R66.reuse, R0.reuse, 0x1 ;  /* 0x000000004208a211 */ /* 0x0d0fe400078a08ff */
[-C--:B------:R-:W-:Y:S02]  /*fd10*/  @!P1 LEA R6, P4, R63, R0.reuse, 0x1 ;  /* 0x000000003f069211 */ /* 0x080fe400078808ff */
[----:B------:R-:W-:Y:S02]  /*fd20*/  @!P0 LEA R4, P3, R61, R0, 0x1 ;  /* 0x000000003d048211 */ /* 0x000fe400078608ff */
[-C--:B---3--:R-:W-:Y:S02]  /*fd30*/  @!P2 LEA.HI.X R9, R66, R2.reuse, R67, 0x1, P5 ;  /* 0x000000024209a211 */ /* 0x088fe400028f0c43 */
[-C--:B--2---:R-:W-:Y:S02]  /*fd40*/  @!P1 LEA.HI.X R7, R63, R2.reuse, R64, 0x1, P4 ;  /* 0x000000023f079211 */ /* 0x084fe400020f0c40 */
[----:B------:R-:W-:Y:S01]  /*fd50*/  @!P0 LEA.HI.X R5, R61, R2, R62, 0x1, P3 ;  /* 0x000000023d058211 */ /* 0x000fe200018f0c3e */
[----:B------:R2:W-:Y:S04]  /*fd60*/  @!P2 ST.E.128 [R8.64], R32 ;  /* 0x000000200800a985 */ /* 0x0005e8000c101d06 */
[----:B------:R2:W-:Y:S04]  /*fd70*/  @!P1 ST.E.128 [R6.64], R28 ;  /* 0x0000001c06009985 */ /* 0x0005e8000c101d06 */
[----:B------:R2:W-:Y:S02]  /*fd80*/  @!P0 ST.E.128 [R4.64], R24 ;  /* 0x0000001804008985 */ /* 0x0005e4000c101d06 */
.L_x_566:
[----:B------:R-:W-:Y:S05]  /*fd90*/  BSYNC B0 ;  /* 0x0000000000007941 */ /* 0x000fea0003800000 */
.L_x_565:
[----:B--2---:R-:W-:Y:S01]  /*fda0*/  IADD3 R4, R10, 0x40, RZ ;  /* 0x000000400a047810 */ /* 0x004fe20007ffe0ff */
[----:B---3--:R2:W3:Y:S01]  /*fdb0*/  SHFL.IDX PT, R2, R3, 0x2, 0x1c1f ;  /* 0x005c1f0003027f89 */ /* 0x0084e200000e0000 */
[----:B------:R-:W-:Y:S02]  /*fdc0*/  BSSY B0, `(.L_x_567) ;  /* 0x0000010000007945 */ /* 0x000fe40003800000 */
[----:B------:R-:W-:Y:S01]  /*fdd0*/  ISETP.GE.AND P0, PT, R4, UR4, PT ;  /* 0x0000000404007c0c */ /* 0x000fe2000bf06270 */
[----:B----4-:R2:W4:-:S12]  /*fde0*/  SHFL.IDX PT, R0, R11, 0x2, 0x1c1f ;  /* 0x005c1f000b007f89 */ /* 0x01051800000e0000 */
        /* <DEDUP_REMOVED lines=8> */
[-C--:B------:R-:W-:Y:S02]  /*fe70*/  @!P1 LEA.HI.X R7, R63, R2.reuse, R64, 0x1, P4 ;  /* 0x000000023f079211 */ /* 0x080fe400020f0c40 */
[----:B------:R-:W-:Y:S01]  /*fe80*/  @!P0 LEA.HI.X R5, R61, R2, R62, 0x1, P3 ;  /* 0x000000023d058211 */ /* 0x000fe200018f0c3e */
[----:B------:R3:W-:Y:S04]  /*fe90*/  @!P2 ST.E.128 [R8.64], R44 ;  /* 0x0000002c0800a985 */ /* 0x0007e8000c101d06 */
[----:B------:R3:W-:Y:S04]  /*fea0*/  @!P1 ST.E.128 [R6.64], R40 ;  /* 0x0000002806009985 */ /* 0x0007e8000c101d06 */
[----:B------:R3:W-:Y:S02]  /*feb0*/  @!P0 ST.E.128 [R4.64], R36 ;  /* 0x0000002404008985 */ /* 0x0007e4000c101d06 */
.L_x_568:
[----:B------:R-:W-:Y:S05]  /*fec0*/  BSYNC B0 ;  /* 0x0000000000007941 */ /* 0x000fea0003800000 */
.L_x_567:
[----:B---3--:R3:W1:Y:S04]  /*fed0*/  SHFL.IDX PT, R2, R3, 0x3, 0x1c1f ;  /* 0x007c1f0003027f89 */ /* 0x00866800000e0000 */
[----:B----4-:R4:W2:Y:S02]  /*fee0*/  SHFL.IDX PT, R0, R11, 0x3, 0x1c1f ;  /* 0x007c1f000b007f89 */ /* 0x0108a400000e0000 */
[----:B-123--:R-:W-:-:S04]  /*fef0*/  IADD3 R3, R10, 0x60, RZ ;  /* 0x000000600a037810 */ /* 0x00efc80007ffe0ff */
[----:B------:R-:W-:-:S13]  /*ff00*/  ISETP.GE.AND P0, PT, R3, UR4, PT ;  /* 0x0000000403007c0c */ /* 0x000fda000bf06270 */
[----:B------:R-:W-:Y:S05]  /*ff10*/  @P0 BRA `(.L_x_569) ;  /* 0x00000bd000000947 */ /* 0x000fea0003800000 */
[----:B----45:R-:W-:Y:S02]  /*ff20*/  ISETP.GE.AND P1, PT, R66, c[0x0][0x3c8], PT ;  /* 0x0000f20042007a0c */ /* 0x030fe40003f26270 */
[----:B------:R-:W-:-:S11]  /*ff30*/  ISETP.GE.AND P0, PT, R63, c[0x0][0x3c8], PT ;  /* 0x0000f2003f007a0c */ /* 0x000fd60003f06270 */
[CC--:B------:R-:W-:Y:S02]  /*ff40*/  @!P1 LEA R6, P3, R66.reuse, R0.reuse, 0x1 ;  /* 0x0000000042069211 */ /* 0x0c0fe400078608ff */
[C---:B------:R-:W-:Y:S02]  /*ff50*/  @!P0 LEA R4, P2, R63.reuse, R0, 0x1 ;  /* 0x000000003f048211 */ /* 0x040fe400078408ff */
[-C--:B------:R-:W-:Y:S02]  /*ff60*/  @!P1 LEA.HI.X R7, R66, R2.reuse, R67, 0x1, P3 ;  /* 0x0000000242079211 */ /* 0x080fe400018f0c43 */
[----:B------:R-:W-:-:S03]  /*ff70*/  @!P0 LEA.HI.X R5, R63, R2, R64, 0x1, P2 ;  /* 0x000000023f058211 */ /* 0x000fc600010f0c40 */
[----:B------:R1:W-:Y:S04]  /*ff80*/  @!P1 ST.E.128 [R6.64], R52 ;  /* 0x0000003406009985 */ /* 0x0003e8000c101d06 */
[----:B------:R1:W-:Y:S01]  /*ff90*/  @!P0 ST.E.128 [R4.64], R48 ;  /* 0x0000003004008985 */ /* 0x0003e2000c101d06 */
[----:B------:R-:W-:-:S13]  /*ffa0*/  ISETP.GE.AND P0, PT, R61, c[0x0][0x3c8], PT ;  /* 0x0000f2003d007a0c */ /* 0x000fda0003f06270 */
[----:B------:R-:W-:Y:S05]  /*ffb0*/  @P0 BRA `(.L_x_569) ;  /* 0x00000b3000000947 */ /* 0x000fea0003800000 */
[----:B-1----:R-:W-:-:S04]  /*ffc0*/  LEA R4, P0, R61, R0, 0x1 ;  /* 0x000000003d047211 */ /* 0x002fc800078008ff */
[----:B------:R-:W-:-:S05]  /*ffd0*/  LEA.HI.X R5, R61, R2, R62, 0x1, P0 ;  /* 0x000000023d057211 */ /* 0x000fca00000f0c3e */
[----:B------:R1:W-:Y:S01]  /*ffe0*/  ST.E.128 [R4.64], R56 ;  /* 0x0000003804007985 */ /* 0x0003e2000c101d06 */
[----:B------:R-:W-:Y:S05]  /*fff0*/  BRA `(.L_x_569) ;  /* 0x00000af000007947 */ /* 0x000fea0003800000 */
.L_x_561:
[----:B------:R-:W2:Y:S04]  /*10000*/  LDL R0, [R1+0x48] ;  /* 0x0000480001007983 */ /* 0x000ea80000100800 */
[----:B------:R-:W3:Y:S04]  /*10010*/  LDL R14, [R1+0x4c] ;  /* 0x00004c00010e7983 */ /* 0x000ee80000100800 */
[----:B------:R-:W4:Y:S01]  /*10020*/  LDL R13, [R1+0x50] ;  /* 0x00005000010d7983 */ /* 0x000f220000100800 */
[----:B------:R-:W-:Y:S03]  /*10030*/  BSSY B0, `(.L_x_570) ;  /* 0x0000025000007945 */ /* 0x000fe60003800000 */
[----:B------:R-:W1:Y:S02]  /*10040*/  S2R R11, SR_TID.X ;  /* 0x00000000000b7919 */ /* 0x000e640000002100 */
[----:B-1----:R-:W-:Y:S01]  /*10050*/  ISETP.GE.AND P0, PT, R11, 0x80, PT ;  /* 0x000000800b00780c */ /* 0x002fe20003f06270 */
[----:B--2---:R-:W-:Y:S01]  /*10060*/  IMAD.MOV.U32 R12, RZ, RZ, R0 ;  /* 0x000000ffff0c7224 */ /* 0x004fe200078e0000 */
[----:B---3--:R-:W-:-:S02]  /*10070*/  SHF.R.S32.HI R8, RZ, 0x1f, R14 ;  /* 0x0000001fff087819 */ /* 0x008fc4000001140e */
[----:B----4-:R-:W-:-:S09]  /*10080*/  SHF.R.S32.HI R10, RZ, 0x1f, R13 ;  /* 0x0000001fff0a7819 */ /* 0x010fd2000001140d */
[----:B------:R-:W-:Y:S05]  /*10090*/  @P0 BRA `(.L_x_571) ;  /* 0x000001e000000947 */ /* 0x000fea0003800000 */
[----:B------:R-:W-:Y:S02]  /*100a0*/  MOV R2, c[0x0][0x4e8] ;  /* 0x00013a0000027a02 */ /* 0x000fe40000000f00 */
[----:B------:R-:W-:-:S03]  /*100b0*/  IADD3 R6, R12, R11, RZ ;  /* 0x0000000b0c067210 */ /* 0x000fc60007ffe0ff */
[----:B------:R-:W-:-:S05]  /*100c0*/  IMAD R0, R2, c[0x0][0x388], RZ ;  /* 0x0000e20002007a24 */ /* 0x000fca00078e02ff */
[----:B------:R-:W-:-:S13]  /*100d0*/  ISETP.GE.AND P0, PT, R6, R0, PT ;  /* 0x000000000600720c */ /* 0x000fda0003f06270 */
[----:B------:R-:W-:Y:S05]  /*100e0*/  @P0 BRA `(.L_x_571) ;  /* 0x0000019000000947 */ /* 0x000fea0003800000 */
[----:B------:R-:W-:Y:S01]  /*100f0*/  ISETP.NE.AND P0, PT, R2, 0x1, PT ;  /* 0x000000010200780c */ /* 0x000fe20003f05270 */
[----:B------:R-:W-:Y:S01]  /*10100*/  IMAD R4, R8, c[0x0][0x490], RZ ;  /* 0x0001240008047a24 */ /* 0x000fe200078e02ff */
[----:B------:R-:W-:Y:S01]  /*10110*/  MOV R0, R6 ;  /* 0x0000000600007202 */ /* 0x000fe20000000f00 */
[----:B------:R-:W-:-:S04]  /*10120*/  IMAD.WIDE.U32 R2, R14, c[0x0][0x490], RZ ;  /* 0x000124000e027a25 */ /* 0x000fc800078e00ff */
[----:B------:R-:W-:Y:S02]  /*10130*/  IMAD R4, R14, c[0x0][0x494], R4 ;  /* 0x000125000e047a24 */ /* 0x000fe400078e0204 */
[----:B------:R-:W-:-:S03]  /*10140*/  IMAD R9, R10, c[0x0][0x498], RZ ;  /* 0x000126000a097a24 */ /* 0x000fc600078e02ff */
[----:B------:R-:W-:Y:S01]  /*10150*/  IADD3 R3, R3, R4, RZ ;  /* 0x0000000403037210 */ /* 0x000fe20007ffe0ff */
[----:B------:R-:W-:-:S05]  /*10160*/  @P0 IMAD.HI.U32 R5, R6, c[0x0][0x4ec], RZ ;  /* 0x00013b0006050a27 */ /* 0x000fca00078e00ff */
[----:B------:R-:W-:Y:S01]  /*10170*/  @P0 SHF.R.U32.HI R0, RZ, c[0x0][0x4f0], R5 ;  /* 0x00013c00ff000a19 */ /* 0x000fe20000011605 */
[----:B------:R-:W-:-:S03]  /*10180*/  IMAD.WIDE.U32 R4, R13, c[0x0][0x498], R2 ;  /* 0x000126000d047a25 */ /* 0x000fc600078e0002 */
[C---:B------:R-:W-:Y:S01]  /*10190*/  IADD3 R7, -R0.reuse, RZ, RZ ;  /* 0x000000ff00077210 */ /* 0x040fe20007ffe1ff */
[----:B------:R-:W-:Y:S01]  /*101a0*/  IMAD R3, R13, c[0x0][0x49c], R9 ;  /* 0x000127000d037a24 */ /* 0x000fe200078e0209 */
[----:B------:R-:W-:-:S03]  /*101b0*/  IADD3 R4, P0, R0, R4, RZ ;  /* 0x0000000400047210 */ /* 0x000fc60007f1e0ff */
[----:B------:R-:W-:Y:S01]  /*101c0*/  IMAD R2, R7, c[0x0][0x4e8], R6 ;  /* 0x00013a0007027a24 */ /* 0x000fe200078e0206 */
[----:B------:R-:W-:-:S04]  /*101d0*/  SHF.R.S32.HI R6, RZ, 0x1f, R0 ;  /* 0x0000001fff067819 */ /* 0x000fc80000011400 */
[----:B------:R-:W-:Y:S02]  /*101e0*/  SHF.R.S32.HI R0, RZ, 0x1f, R2 ;  /* 0x0000001fff007819 */ /* 0x000fe40000011402 */
[----:B------:R-:W-:-:S03]  /*101f0*/  IADD3.X R5, R6, R5, R3, P0, !PT ;  /* 0x0000000506057210 */ /* 0x000fc600007fe403 */
[----:B------:R-:W-:-:S04]  /*10200*/  IMAD R0, R0, c[0x0][0x488], RZ ;  /* 0x0001220000007a24 */ /* 0x000fc800078e02ff */
[C---:B------:R-:W-:Y:S02]  /*10210*/  IMAD R0, R2.reuse, c[0x0][0x48c], R0 ;  /* 0x0001230002007a24 */ /* 0x040fe400078e0200 */
[----:B------:R-:W-:-:S05]  /*10220*/  IMAD.WIDE.U32 R2, R2, c[0x0][0x488], R4 ;  /* 0x0001220002027a25 */ /* 0x000fca00078e0004 */
[----:B------:R-:W-:Y:S02]  /*10230*/  IADD3 R0, R3, R0, RZ ;  /* 0x0000000003007210 */ /* 0x000fe40007ffe0ff */
[----:B------:R-:W-:-:S04]  /*10240*/  LEA R4, P0, R2, c[0x0][0x450], 0x2 ;  /* 0x0001140002047a11 */ /* 0x000fc800078010ff */
[----:B------:R-:W-:Y:S02]  /*10250*/  LEA.HI.X R5, R2, c[0x0][0x454], R0, 0x2, P0 ;  /* 0x0001150002057a11 */ /* 0x000fe400000f1400 */
[----:B------:R-:W-:-:S05]  /*10260*/  MOV R0, 0xff800000 ;  /* 0xff80000000007802 */ /* 0x000fca0000000f00 */
[----:B------:R1:W-:Y:S02]  /*10270*/  STG.E [R4.64], R0 ;  /* 0x0000000004007986 */ /* 0x0003e4000c101906 */
.L_x_571:
[----:B------:R-:W-:Y:S05]  /*10280*/  BSYNC B0 ;  /* 0x0000000000007941 */ /* 0x000fea0003800000 */
.L_x_570:
[----:B------:R-:W2:Y:S01]  /*10290*/  LDL R2, [R1+0x78] ;  /* 0x0000780001027983 */ /* 0x000ea20000100800 */
[----:B-1----:R-:W-:Y:S01]  /*102a0*/  MOV R0, c[0x0][0x4e8] ;  /* 0x00013a0000007a02 */ /* 0x002fe20000000f00 */
[----:B------:R-:W-:Y:S01]  /*102b0*/  IMAD R6, R10, c[0x0][0x3f0], RZ ;  /* 0x0000fc000a067a24 */ /* 0x000fe200078e02ff */
[----:B------:R-:W-:Y:S02]  /*102c0*/  SHF.R.S32.HI R9, RZ, 0x1f, R11 ;  /* 0x0000001fff097819 */ /* 0x000fe4000001140b */
[----:B------:R-:W-:Y:S01]  /*102d0*/  ISETP.NE.AND P0, PT, R0, 0x1, PT ;  /* 0x000000010000780c */ /* 0x000fe20003f05270 */
[----:B------:R-:W-:Y:S01]  /*102e0*/  IMAD R0, R8, c[0x0][0x3e8], RZ ;  /* 0x0000fa0008007a24 */ /* 0x000fe200078e02ff */
[----:B------:R-:W-:Y:S01]  /*102f0*/  LEA.HI R9, R9, R11, RZ, 0x2 ;  /* 0x0000000b09097211 */ /* 0x000fe200078f10ff */
[----:B------:R-:W-:Y:S02]  /*10300*/  IMAD R8, R13, c[0x0][0x3f4], R6 ;  /* 0x0000fd000d087a24 */ /* 0x000fe400078e0206 */
[----:B------:R-:W-:Y:S01]  /*10310*/  IMAD R5, R14, c[0x0][0x3ec], R0 ;  /* 0x0000fb000e057a24 */ /* 0x000fe200078e0200 */
[----:B------:R-:W-:-:S04]  /*10320*/  SHF.R.S32.HI R9, RZ, 0x2, R9 ;  /* 0x00000002ff097819 */ /* 0x000fc80000011409 */
[-C--:B------:R-:W-:Y:S02]  /*10330*/  IADD3 R10, R9, R12.reuse, RZ ;  /* 0x0000000c090a7210 */ /* 0x080fe40007ffe0ff */
[----:B--2---:R-:W-:Y:S01]  /*10340*/  IADD3 R4, R2, R12, RZ ;  /* 0x0000000c02047210 */ /* 0x004fe20007ffe0ff */
[----:B------:R-:W-:-:S03]  /*10350*/  IMAD.WIDE.U32 R2, R14, c[0x0][0x3e8], RZ ;  /* 0x0000fa000e027a25 */ /* 0x000fc600078e00ff */
[----:B------:R-:W-:Y:S01]  /*10360*/  MOV R0, R4 ;  /* 0x0000000400007202 */ /* 0x000fe20000000f00 */
[----:B------:R-:W-:-:S04]  /*10370*/  @P0 IMAD.HI.U32 R7, R4, c[0x0][0x4ec], RZ ;  /* 0x00013b0004070a27 */ /* 0x000fc800078e00ff */
[----:B------:R-:W-:Y:S01]  /*10380*/  IMAD.IADD R3, R3, 0x1, R5 ;  /* 0x0000000103037824 */ /* 0x000fe200078e0205 */
[----:B------:R-:W-:-:S03]  /*10390*/  @P0 SHF.R.U32.HI R0, RZ, c[0x0][0x4f0], R7 ;  /* 0x00013c00ff000a19 */ /* 0x000fc60000011607 */
[----:B------:R-:W-:Y:S01]  /*103a0*/  IMAD.WIDE.U32 R2, R13, c[0x0][0x3f0], R2 ;  /* 0x0000fc000d027a25 */ /* 0x000fe200078e0002 */
[----:B------:R-:W-:Y:S02]  /*103b0*/  SHF.R.S32.HI R6, RZ, 0x1f, R0 ;  /* 0x0000001fff067819 */ /* 0x000fe40000011400 */
[----:B------:R-:W-:Y:S02]  /*103c0*/  IADD3 R5, -R0, RZ, RZ ;  /* 0x000000ff00057210 */ /* 0x000fe40007ffe1ff */
[----:B------:R-:W-:Y:S01]  /*103d0*/  IADD3 R3, R3, R8, RZ ;  /* 0x0000000803037210 */ /* 0x000fe20007ffe0ff */
[----:B------:R-:W-:Y:S02]  /*103e0*/  IMAD R6, R6, c[0x0][0x3e0], RZ ;  /* 0x0000f80006067a24 */ /* 0x000fe400078e02ff */
[----:B------:R-:W-:Y:S02]  /*103f0*/  IMAD R4, R5, c[0x0][0x4e8], R4 ;  /* 0x00013a0005047a24 */ /* 0x000fe400078e0204 */
[----:B------:R-:W-:-:S02]  /*10400*/  IMAD R5, R0, c[0x0][0x3e4], R6 ;  /* 0x0000f90000057a24 */ /* 0x000fc400078e0206 */
[----:B------:R-:W-:Y:S01]  /*10410*/  IMAD.WIDE.U32 R2, R0, c[0x0][0x3e0], R2 ;  /* 0x0000f80000027a25 */ /* 0x000fe200078e0002 */
[----:B------:R-:W-:-:S03]  /*10420*/  SHF.R.S32.HI R0, RZ, 0x1f, R4 ;  /* 0x0000001fff007819 */ /* 0x000fc60000011404 */
[----:B------:R-:W-:Y:S02]  /*10430*/  IMAD.IADD R3, R3, 0x1, R5 ;  /* 0x0000000103037824 */ /* 0x000fe400078e0205 */
[----:B------:R-:W-:Y:S02]  /*10440*/  IMAD R0, R0, c[0x0][0x3d8], RZ ;  /* 0x0000f60000007a24 */ /* 0x000fe400078e02ff */
[----:B------:R-:W-:-:S04]  /*10450*/  IMAD.WIDE.U32 R2, R4, c[0x0][0x3d8], R2 ;  /* 0x0000f60004027a25 */ /* 0x000fc800078e0002 */
[----:B------:R-:W-:Y:S01]  /*10460*/  IMAD R4, R4, c[0x0][0x3dc], R0 ;  /* 0x0000f70004047a24 */ /* 0x000fe200078e0200 */
[----:B------:R-:W-:-:S04]  /*10470*/  LEA R11, P0, R2, c[0x0][0x380], 0x1 ;  /* 0x0000e000020b7a11 */ /* 0x000fc800078008ff */
[----:B------:R-:W-:-:S04]  /*10480*/  IADD3 R3, R3, R4, RZ ;  /* 0x0000000403037210 */ /* 0x000fc80007ffe0ff */
[----:B------:R-:W-:Y:S01]  /*10490*/  LEA.HI.X R3, R2, c[0x0][0x384], R3, 0x1, P0 ;  /* 0x0000e10002037a11 */ /* 0x000fe200000f0c03 */
[----:B------:R-:W-:Y:S05]  /*104a0*/  BRA.DIV ~URZ, `(.L_x_572) ;  /* 0x00000d727f007947 */ /* 0x000fea000b800000 */
[----:B------:R1:W2:Y:S02]  /*104b0*/  SHFL.IDX PT, R2, R3, RZ, 0x1c1f ;  /* 0x001c1fff03027589 */ /* 0x0002a400000e0000 */
.L_x_596:
[----:B------:R-:W-:Y:S05]  /*104c0*/  BRA.DIV ~URZ, `(.L_x_573) ;  /* 0x00000dc27f007947 */ /* 0x000fea000b800000 */
[----:B------:R3:W4:Y:S02]  /*104d0*/  SHFL.IDX PT, R0, R11, RZ, 0x1c1f ;  /* 0x001c1fff0b007589 */ /* 0x00072400000e0000 */
.L_x_597:
[----:B------:R-:W-:Y:S01]  /*104e0*/  MOV R12, c[0x0][0x4e8] ;  /* 0x00013a00000c7a02 */ /* 0x000fe20000000f00 */
[----:B------:R-:W-:Y:S04]  /*104f0*/  BSSY B0, `(.L_x_574) ;  /* 0x0000015000007945 */ /* 0x000fe80003800000 */
[----:B------:R-:W-:-:S05]  /*10500*/  IMAD R12, R12, c[0x0][0x388], RZ ;  /* 0x0000e2000c0c7a24 */ /* 0x000fca00078e02ff */
[----:B------:R-:W-:-:S13]  /*10510*/  ISETP.GE.AND P0, PT, R10, R12, PT ;  /* 0x0000000c0a00720c */ /* 0x000fda0003f06270 */
[----:B------:R-:W-:Y:S05]  /*10520*/  @P0 BRA `(.L_x_575) ;  /* 0x0000011000000947 */ /* 0x000fea0003800000 */
[----:B------:R-:W5:Y:S04]  /*10530*/  LDL.64 R18, [R1+0x38] ;  /* 0x0000380001127983 */ /* 0x000f680000100a00 */
[----:B---3--:R-:W3:Y:S04]  /*10540*/  LDL R15, [R1+0x40] ;  /* 0x00004000010f7983 */ /* 0x008ee80000100800 */
[----:B----4-:R-:W4:Y:S04]  /*10550*/  LDL R13, [R1+0x44] ;  /* 0x00004400010d7983 */ /* 0x010f280000100800 */
[----:B--2---:R-:W2:Y:S04]  /*10560*/  LDL R16, [R1+0x70] ;  /* 0x0000700001107983 */ /* 0x004ea80000100800 */
[----:B------:R-:W2:Y:S01]  /*10570*/  LDL R14, [R1+0x6c] ;  /* 0x00006c00010e7983 */ /* 0x000ea20000100800 */
[----:B-----5:R-:W-:-:S02]  /*10580*/  ISETP.GE.AND P2, PT, R18, c[0x0][0x3c8], PT ;  /* 0x0000f20012007a0c */ /* 0x020fc40003f46270 */
[----:B---3--:R-:W-:Y:S02]  /*10590*/  ISETP.GE.AND P1, PT, R15, c[0x0][0x3c8], PT ;  /* 0x0000f2000f007a0c */ /* 0x008fe40003f26270 */
[----:B----4-:R-:W-:-:S09]  /*105a0*/  ISETP.GE.AND P0, PT, R13, c[0x0][0x3c8], PT ;  /* 0x0000f2000d007a0c */ /* 0x010fd20003f06270 */
[CC--:B------:R-:W-:Y:S02]  /*105b0*/  @!P2 LEA R8, P5, R18.reuse, R0.reuse, 0x1 ;  /* 0x000000001208a211 */ /* 0x0c0fe400078a08ff */
[----:B------:R-:W-:Y:S02]  /*105c0*/  @!P1 LEA R6, P4, R15, R0, 0x1 ;  /* 0x000000000f069211 */ /* 0x000fe400078808ff */
[----:B------:R-:W-:Y:S02]  /*105d0*/  @!P2 LEA.HI.X R9, R18, R2, R19, 0x1, P5 ;  /* 0x000000021209a211 */ /* 0x000fe400028f0c13 */
[----:B------:R-:W-:Y:S02]  /*105e0*/  @!P0 LEA R4, P3, R13, R0, 0x1 ;  /* 0x000000000d048211 */ /* 0x000fe400078608ff */
[-C--:B--2---:R-:W-:Y:S02]  /*105f0*/  @!P1 LEA.HI.X R7, R15, R2.reuse, R16, 0x1, P4 ;  /* 0x000000020f079211 */ /* 0x084fe400020f0c10 */
[----:B------:R-:W-:Y:S01]  /*10600*/  @!P0 LEA.HI.X R5, R13, R2, R14, 0x1, P3 ;  /* 0x000000020d058211 */ /* 0x000fe200018f0c0e */
[----:B------:R2:W-:Y:S04]  /*10610*/  @!P2 ST.E.128 [R8.64], RZ ;  /* 0x000000ff0800a985 */ /* 0x0005e8000c101d06 */
[----:B------:R2:W-:Y:S04]  /*10620*/  @!P1 ST.E.128 [R6.64], RZ ;  /* 0x000000ff06009985 */ /* 0x0005e8000c101d06 */
[----:B------:R2:W-:Y:S02]  /*10630*/  @!P0 ST.E.128 [R4.64], RZ ;  /* 0x000000ff04008985 */ /* 0x0005e4000c101d06 */
.L_x_575:
[----:B------:R-:W-:Y:S05]  /*10640*/  BSYNC B0 ;  /* 0x0000000000007941 */ /* 0x000fea0003800000 */
.L_x_574:
[----:B------:R-:W-:Y:S05]  /*10650*/  BRA.DIV ~URZ, `(.L_x_576) ;  /* 0x00000c927f007947 */ /* 0x000fea000b800000 */
[----:B--2---:R2:W1:Y:S04]  /*10660*/  SHFL.IDX PT, R2, R3, 0x1, 0x1c1f ;  /* 0x003c1f0003027f89 */ /* 0x00446800000e0000 */
[----:B----4-:R2:W4:Y:S02]  /*10670*/  SHFL.IDX PT, R0, R11, 0x1, 0x1c1f ;  /* 0x003c1f000b007f89 */ /* 0x01052400000e0000 */
.L_x_598:
        /* <DEDUP_REMOVED lines=8> */
[----:B------:R-:W4:Y:S01]  /*10700*/  LDL R14, [R1+0x6c] ;  /* 0x00006c00010e7983 */ /* 0x000f220000100800 */
[----:B-----5:R-:W-:-:S02]  /*10710*/  ISETP.GE.AND P2, PT, R18, c[0x0][0x3c8], PT ;  /* 0x0000f20012007a0c */ /* 0x020fc40003f46270 */
[----:B--2---:R-:W-:Y:S02]  /*10720*/  ISETP.GE.AND P1, PT, R15, c[0x0][0x3c8], PT ;  /* 0x0000f2000f007a0c */ /* 0x004fe40003f26270 */
[----:B---3--:R-:W-:-:S09]  /*10730*/  ISETP.GE.AND P0, PT, R13, c[0x0][0x3c8], PT ;  /* 0x0000f2000d007a0c */ /* 0x008fd20003f06270 */
[CC--:B------:R-:W-:Y:S02]  /*10740*/  @!P2 LEA R8, P5, R18.reuse, R0.reuse, 0x1 ;  /* 0x000000001208a211 */ /* 0x0c0fe400078a08ff */
[----:B------:R-:W-:Y:S02]  /*10750*/  @!P1 LEA R6, P4, R15, R0, 0x1 ;  /* 0x000000000f069211 */ /* 0x000fe400078808ff */
[----:B-1----:R-:W-:Y:S02]  /*10760*/  @!P2 LEA.HI.X R9, R18, R2, R19, 0x1, P5 ;  /* 0x000000021209a211 */ /* 0x002fe400028f0c13 */
[----:B------:R-:W-:Y:S02]  /*10770*/  @!P0 LEA R4, P3, R13, R0, 0x1 ;  /* 0x000000000d048211 */ /* 0x000fe400078608ff */
[-C--:B----4-:R-:W-:Y:S02]  /*10780*/  @!P1 LEA.HI.X R7, R15, R2.reuse, R16, 0x1, P4 ;  /* 0x000000020f079211 */ /* 0x090fe400020f0c10 */
[----:B------:R-:W-:Y:S01]  /*10790*/  @!P0 LEA.HI.X R5, R13, R2, R14, 0x1, P3 ;  /* 0x000000020d058211 */ /* 0x000fe200018f0c0e */
[----:B------:R1:W-:Y:S04]  /*107a0*/  @!P2 ST.E.128 [R8.64], RZ ;  /* 0x000000ff0800a985 */ /* 0x0003e8000c101d06 */
[----:B------:R1:W-:Y:S04]  /*107b0*/  @!P1 ST.E.128 [R6.64], RZ ;  /* 0x000000ff06009985 */ /* 0x0003e8000c101d06 */
[----:B------:R1:W-:Y:S02]  /*107c0*/  @!P0 ST.E.128 [R4.64], RZ ;  /* 0x000000ff04008985 */ /* 0x0003e4000c101d06 */
.L_x_578:
[----:B------:R-:W-:Y:S05]  /*107d0*/  BSYNC B0 ;  /* 0x0000000000007941 */ /* 0x000fea0003800000 */
.L_x_577:
[----:B------:R-:W-:Y:S05]  /*107e0*/  BRA.DIV ~URZ, `(.L_x_579) ;  /* 0x00000bc27f007947 */ /* 0x000fea000b800000 */
[----:B-1----:R1:W2:Y:S02]  /*107f0*/  SHFL.IDX PT, R2, R3, 0x2, 0x1c1f ;  /* 0x005c1f0003027f89 */ /* 0x0022a400000e0000 */
.L_x_599:
[----:B------:R-:W-:Y:S05]  /*10800*/  BRA.DIV ~URZ, `(.L_x_580) ;  /* 0x00000c127f007947 */ /* 0x000fea000b800000 */
[----:B----4-:R4:W1:Y:S02]  /*10810*/  SHFL.IDX PT, R0, R11, 0x2, 0x1c1f ;  /* 0x005c1f000b007f89 */ /* 0x01086400000e0000 */
.L_x_600:
[----:B------:R-:W-:Y:S01]  /*10820*/  IADD3 R4, R10, 0x40, RZ ;  /* 0x000000400a047810 */ /* 0x000fe20007ffe0ff */
[----:B------:R-:W-:Y:S03]  /*10830*/  BSSY B0, `(.L_x_581) ;  /* 0x0000014000007945 */ /* 0x000fe60003800000 */
        /* <DEDUP_REMOVED lines=10> */
[CC--:B-1----:R-:W-:Y:S02]  /*108e0*/  @!P2 LEA R8, P5, R18.reuse, R0.reuse, 0x1 ;  /* 0x000000001208a211 */ /* 0x0c2fe400078a08ff */
        /* <DEDUP_REMOVED lines=8> */
.L_x_582:
[----:B------:R-:W-:Y:S05]  /*10970*/  BSYNC B0 ;  /* 0x0000000000007941 */ /* 0x000fea0003800000 */
.L_x_581:
[----:B------:R-:W-:Y:S05]  /*10980*/  BRA.DIV ~URZ, `(.L_x_583) ;  /* 0x00000af27f007947 */ /* 0x000fea000b800000 */
[----:B--2---:R2:W3:Y:S04]  /*10990*/  SHFL.IDX PT, R2, R3, 0x3, 0x1c1f ;  /* 0x007c1f0003027f89 */ /* 0x0044e800000e0000 */
[----:B-1----:R2:W1:Y:S02]  /*109a0*/  SHFL.IDX PT, R0, R11, 0x3, 0x1c1f ;  /* 0x007c1f000b007f89 */ /* 0x00246400000e0000 */
.L_x_601:
[----:B------:R-:W-:-:S04]  /*109b0*/  IADD3 R10, R10, 0x60, RZ ;  /* 0x000000600a0a7810 */ /* 0x000fc80007ffe0ff */
[----:B------:R-:W-:-:S13]  /*109c0*/  ISETP.GE.AND P0, PT, R10, R12, PT ;  /* 0x0000000c0a00720c */ /* 0x000fda0003f06270 */
[----:B------:R-:W-:Y:S05]  /*109d0*/  @P0 BRA `(.L_x_569) ;  /* 0x0000011000000947 */ /* 0x000fea0003800000 */
[----:B------:R-:W5:Y:S04]  /*109e0*/  LDL.64 R16, [R1+0x38] ;  /* 0x0000380001107983 */ /* 0x000f680000100a00 */
[----:B--2---:R-:W2:Y:S04]  /*109f0*/  LDL R13, [R1+0x40] ;  /* 0x00004000010d7983 */ /* 0x004ea80000100800 */
[----:B----4-:R-:W4:Y:S04]  /*10a00*/  LDL R3, [R1+0x44] ;  /* 0x0000440001037983 */ /* 0x010f280000100800 */
[----:B---3--:R-:W3:Y:S04]  /*10a10*/  LDL R14, [R1+0x70] ;  /* 0x00007000010e7983 */ /* 0x008ee80000100800 */
[----:B------:R-:W3:Y:S01]  /*10a20*/  LDL R11, [R1+0x6c] ;  /* 0x00006c00010b7983 */ /* 0x000ee20000100800 */
[----:B-----5:R-:W-:-:S02]  /*10a30*/  ISETP.GE.AND P2, PT, R16, c[0x0][0x3c8], PT ;  /* 0x0000f20010007a0c */ /* 0x020fc40003f46270 */
[----:B--2---:R-:W-:Y:S02]  /*10a40*/  ISETP.GE.AND P1, PT, R13, c[0x0][0x3c8], PT ;  /* 0x0000f2000d007a0c */ /* 0x004fe40003f26270 */
[----:B----4-:R-:W-:-:S09]  /*10a50*/  ISETP.GE.AND P0, PT, R3, c[0x0][0x3c8], PT ;  /* 0x0000f20003007a0c */ /* 0x010fd20003f06270 */
[CC--:B-1----:R-:W-:Y:S02]  /*10a60*/  @!P2 LEA R8, P5, R16.reuse, R0.reuse, 0x1 ;  /* 0x000000001008a211 */ /* 0x0c2fe400078a08ff */
[----:B------:R-:W-:Y:S02]  /*10a70*/  @!P1 LEA R6, P4, R13, R0, 0x1 ;  /* 0x000000000d069211 */ /* 0x000fe400078808ff */
[----:B------:R-:W-:Y:S02]  /*10a80*/  @!P2 LEA.HI.X R9, R16, R2, R17, 0x1, P5 ;  /* 0x000000021009a211 */ /* 0x000fe400028f0c11 */
[----:B------:R-:W-:Y:S02]  /*10a90*/  @!P0 LEA R4, P3, R3, R0, 0x1 ;  /* 0x0000000003048211 */ /* 0x000fe400078608ff */
[-C--:B---3--:R-:W-:Y:S02]  /*10aa0*/  @!P1 LEA.HI.X R7, R13, R2.reuse, R14, 0x1, P4 ;  /* 0x000000020d079211 */ /* 0x088fe400020f0c0e */
[----:B------:R-:W-:Y:S01]  /*10ab0*/  @!P0 LEA.HI.X R5, R3, R2, R11, 0x1, P3 ;  /* 0x0000000203058211 */ /* 0x000fe200018f0c0b */
[----:B------:R1:W-:Y:S04]  /*10ac0*/  @!P2 ST.E.128 [R8.64], RZ ;  /* 0x000000ff0800a985 */ /* 0x0003e8000c101d06 */
[----:B------:R1:W-:Y:S04]  /*10ad0*/  @!P1 ST.E.128 [R6.64], RZ ;  /* 0x000000ff06009985 */ /* 0x0003e8000c101d06 */
[----:B------:R1:W-:Y:S02]  /*10ae0*/  @!P0 ST.E.128 [R4.64], RZ ;  /* 0x000000ff04008985 */ /* 0x0003e4000c101d06 */
.L_x_569:
[----:B----4-:R-:W-:Y:S05]  /*10af0*/  BSYNC B1 ;  /* 0x0000000000017941 */ /* 0x010fea0003800000 */
.L_x_560:
[----:B-1----:R-:W4:Y:S02]  /*10b00*/  LDL R0, [R1+0x7c] ;  /* 0x00007c0001007983 */ /* 0x002f240000100800 */
[----:B----4-:R-:W-:-:S13]  /*10b10*/  ISETP.NE.AND P0, PT, R0, RZ, PT ;  /* 0x000000ff0000720c */ /* 0x010fda0003f05270 */
[----:B------:R-:W-:Y:S01]  /*10b20*/  @P0 WARPSYNC 0xffffffff ;  /* 0xffffffff00000948 */ /* 0x000fe20003800000 */
[----:B------:R-:W-:Y:S06]  /*10b30*/  @P0 BAR.SYNC.DEFER_BLOCKING 0x5, 0x80 ;  /* 0x0142000000000b1d */ /* 0x000fec0000010000 */
[----:B------:R-:W1:Y:S04]  /*10b40*/  @P0 LDS R0, [0xc100] ;  /* 0x00c10000ff000984 */ /* 0x000e680000000800 */
[----:B-1----:R1:W-:Y:S04]  /*10b50*/  @P0 STL [R1+0x74], R0 ;  /* 0x0000740001000387 */ /* 0x0023e80000100800 */
[----:B------:R-:W-:Y:S06]  /*10b60*/  @P0 BAR.ARV 0x4, 0x80 ;  /* 0x0102000000000b1d */ /* 0x000fec0000002000 */
[----:B------:R-:W-:Y:S05]  /*10b70*/  @P0 BRA `(.L_x_584) ;  /* 0x0000007000000947 */ /* 0x000fea0003800000 */
[----:B------:R-:W-:Y:S05]  /*10b80*/  BRA.DIV ~URZ, `(.L_x_585) ;  /* 0x000009b27f007947 */ /* 0x000fea000b800000 */
[----:B-1----:R1:W4:Y:S02]  /*10b90*/  SHFL.IDX PT, R0, R60, RZ, 0x1f ;  /* 0x00001fff3c007589 */ /* 0x00232400000e0000 */
.L_x_602:
[----:B------:R-:W-:Y:S01]  /*10ba0*/  WARPSYNC 0xffffffff ;  /* 0xffffffff00007948 */ /* 0x000fe20003800000 */
[----:B------:R-:W-:Y:S06]  /*10bb0*/  BAR.SYNC.DEFER_BLOCKING 0x4, 0x80 ;  /* 0x0102000000007b1d */ /* 0x000fec0000010000 */
[----:B----4-:R4:W-:Y:S04]  /*10bc0*/  STL [R1+0x74], R0 ;  /* 0x0000740001007387 */ /* 0x0109e80000100800 */
[----:B------:R4:W-:Y:S04]  /*10bd0*/  @!P6 STS [0xc100], R60 ;  /* 0x00c1003cff00e388 */ /* 0x0009e80000000800 */
[----:B------:R-:W-:Y:S06]  /*10be0*/  BAR.ARV 0x5, 0x80 ;  /* 0x0142000000007b1d */ /* 0x000fec0000002000 */
.L_x_584:
[----:B-1--4-:R-:W4:Y:S02]  /*10bf0*/  LDL R0, [R1+0x74] ;  /* 0x0000740001007983 */ /* 0x012f240000100800 */
[----:B----4-:R-:W-:-:S13]  /*10c00*/  ISETP.GE.AND P0, PT, R0, c[0x0][0x538], PT ;  /* 0x00014e0000007a0c */ /* 0x010fda0003f06270 */
[----:B--23-5:R-:W-:Y:S01]  /*10c10*/  @P0 CALL.REL.NOINC `(.L_x_586) ;  /* 0x0000001000000944 */ /* 0x02cfe20003c00000 */
[----:B------:R-:W-:Y:S05]  /*10c20*/  BRA `(.L_x_587) ;  /* 0xfffefe0000007947 */ /* 0x000fea000383ffff */
.L_x_586:
[----:B------:R-:W-:Y:S05]  /*10c30*/  EXIT ;  /* 0x000000000000794d */ /* 0x000fea0003800000 */
.L_x_538:
[----:B------:R-:W-:Y:S01]  /*10c40*/  IMAD.MOV.U32 R7, RZ, RZ, R10 ;  /* 0x000000ffff077224 */ /* 0x000fe200078e000a */
[----:B--2---:R-:W-:Y:S01]  /*10c50*/  MOV R4, RZ ;  /* 0x000000ff00047202 */ /* 0x004fe20000000f00 */
[----:B------:R-:W-:Y:S01]  /*10c60*/  IMAD.MOV.U32 R0, RZ, RZ, 0x1c1f ;  /* 0x00001c1fff007424 */ /* 0x000fe200078e00ff */
[----:B------:R-:W-:Y:S02]  /*10c70*/  MOV R5, 0x10c90 ;  /* 0x00010c9000057802 */ /* 0x000fe40000000f00 */
[----:B------:R-:W-:Y:S05]  /*10c80*/  CALL.REL.NOINC `($__internal_1_$__cuda_sm70_shflsync_idx_p) ;  /* 0x0000095000007944 */ /* 0x000fea0003c00000 */
[----:B------:R-:W-:Y:S01]  /*10c90*/  MOV R2, R0 ;  /* 0x0000000000027202 */ /* 0x000fe20000000f00 */
[----:B------:R-:W-:Y:S05]  /*10ca0*/  BRA `(.L_x_588) ;  /* 0xffff0b6000007947 */ /* 0x000fea000383ffff */
.L_x_539:
[----:B------:R-:W-:Y:S01]  /*10cb0*/  IMAD.MOV.U32 R7, RZ, RZ, R12 ;  /* 0x000000ffff077224 */ /* 0x000fe200078e000c */
[----:B--2---:R-:W-:Y:S01]  /*10cc0*/  MOV R4, RZ ;  /* 0x000000ff00047202 */ /* 0x004fe20000000f00 */
[----:B------:R-:W-:Y:S01]  /*10cd0*/  IMAD.MOV.U32 R0, RZ, RZ, 0x1c1f ;  /* 0x00001c1fff007424 */ /* 0x000fe200078e00ff */
[----:B------:R-:W-:Y:S02]  /*10ce0*/  MOV R5, 0x10d00 ;  /* 0x00010d0000057802 */ /* 0x000fe40000000f00 */
[----:B-1-3--:R-:W-:Y:S05]  /*10cf0*/  CALL.REL.NOINC `($__internal_1_$__cuda_sm70_shflsync_idx_p) ;  /* 0x000008e000007944 */ /* 0x00afea0003c00000 */
[----:B------:R-:W-:Y:S05]  /*10d00*/  BRA `(.L_x_589) ;  /* 0xffff0b2000007947 */ /* 0x000fea000383ffff */
.L_x_542:
[----:B--2---:R-:W-:Y:S01]  /*10d10*/  IMAD.MOV.U32 R7, RZ, RZ, R10 ;  /* 0x000000ffff077224 */ /* 0x004fe200078e000a */
[----:B------:R-:W-:Y:S01]  /*10d20*/  MOV R4, 0x1 ;  /* 0x0000000100047802 */ /* 0x000fe20000000f00 */
[----:B----4-:R-:W-:Y:S01]  /*10d30*/  IMAD.MOV.U32 R0, RZ, RZ, 0x1c1f ;  /* 0x00001c1fff007424 */ /* 0x010fe200078e00ff */
[----:B------:R-:W-:-:S02]  /*10d40*/  MOV R5, 0x10d60 ;  /* 0x00010d6000057802 */ /* 0x000fc40000000f00 */
[----:B-1-3--:R-:W-:Y:S05]  /*10d50*/  CALL.REL.NOINC `($__internal_1_$__cuda_sm70_shflsync_idx_p) ;  /* 0x0000088000007944 */ /* 0x00afea0003c00000 */
[----:B------:R-:W-:Y:S01]  /*10d60*/  IMAD.MOV.U32 R2, RZ, RZ, R0 ;  /* 0x000000ffff027224 */ /* 0x000fe200078e0000 */
[----:B------:R-:W-:Y:S01]  /*10d70*/  MOV R4, 0x1 ;  /* 0x0000000100047802 */ /* 0x000fe20000000f00 */
[----:B------:R-:W-:Y:S01]  /*10d80*/  IMAD.MOV.U32 R7, RZ, RZ, R12 ;  /* 0x000000ffff077224 */ /* 0x000fe200078e000c */
[----:B------:R-:W-:-:S02]  /*10d90*/  MOV R0, 0x1c1f ;  /* 0x00001c1f00007802 */ /* 0x000fc40000000f00 */
[----:B------:R-:W-:Y:S02]  /*10da0*/  MOV R5, 0x10dc0 ;  /* 0x00010dc000057802 */ /* 0x000fe40000000f00 */
[----:B------:R-:W-:Y:S05]  /*10db0*/  CALL.REL.NOINC `($__internal_1_$__cuda_sm70_shflsync_idx_p) ;  /* 0x0000082000007944 */ /* 0x000fea0003c00000 */
[----:B------:R-:W-:Y:S05]  /*10dc0*/  BRA `(.L_x_590) ;  /* 0xffff0c4000007947 */ /* 0x000fea000383ffff */
.L_x_545:
[----:B-1----:R-:W-:Y:S01]  /*10dd0*/  IMAD.MOV.U32 R7, RZ, RZ, R10 ;  /* 0x000000ffff077224 */ /* 0x002fe200078e000a */
[----:B------:R-:W-:Y:S01]  /*10de0*/  MOV R4, 0x2 ;  /* 0x0000000200047802 */ /* 0x000fe20000000f00 */
[----:B--2---:R-:W-:Y:S01]  /*10df0*/  IMAD.MOV.U32 R0, RZ, RZ, 0x1c1f ;  /* 0x00001c1fff007424 */ /* 0x004fe200078e00ff */
[----:B------:R-:W-:Y:S02]  /*10e00*/  MOV R5, 0x10e20 ;  /* 0x00010e2000057802 */ /* 0x000fe40000000f00 */
[----:B---3--:R-:W-:Y:S05]  /*10e10*/  CALL.REL.NOINC `($__internal_1_$__cuda_sm70_shflsync_idx_p) ;  /* 0x000007c000007944 */ /* 0x008fea0003c00000 */
[----:B------:R-:W-:Y:S01]  /*10e20*/  MOV R2, R0 ;  /* 0x0000000000027202 */ /* 0x000fe20000000f00 */
[----:B------:R-:W-:Y:S05]  /*10e30*/  BRA `(.L_x_591) ;  /* 0xffff0d9000007947 */ /* 0x000fea000383ffff */
.L_x_546:
[----:B------:R-:W-:Y:S01]  /*10e40*/  IMAD.MOV.U32 R7, RZ, RZ, R12 ;  /* 0x000000ffff077224 */ /* 0x000fe200078e000c */
[----:B------:R-:W-:Y:S01]  /*10e50*/  MOV R4, 0x2 ;  /* 0x0000000200047802 */ /* 0x000fe20000000f00 */
[----:B--2---:R-:W-:Y:S01]  /*10e60*/  IMAD.MOV.U32 R0, RZ, RZ, 0x1c1f ;  /* 0x00001c1fff007424 */ /* 0x004fe200078e00ff */
[----:B------:R-:W-:Y:S02]  /*10e70*/  MOV R5, 0x10e90 ;  /* 0x00010e9000057802 */ /* 0x000fe40000000f00 */
[----:B-1-34-:R-:W-:Y:S05]  /*10e80*/  CALL.REL.NOINC `($__internal_1_$__cuda_sm70_shflsync_idx_p) ;  /* 0x0000075000007944 */ /* 0x01afea0003c00000 */
[----:B------:R-:W-:Y:S05]  /*10e90*/  BRA `(.L_x_592) ;  /* 0xffff0d5000007947 */ /* 0x000fea000383ffff */
.L_x_549:
[----:B-1----:R-:W-:Y:S01]  /*10ea0*/  IMAD.MOV.U32 R7, RZ, RZ, R10 ;  /* 0x000000ffff077224 */ /* 0x002fe200078e000a */
[----:B------:R-:W-:Y:S01]  /*10eb0*/  MOV R4, 0x3 ;  /* 0x0000000300047802 */ /* 0x000fe20000000f00 */
[----:B------:R-:W-:Y:S01]  /*10ec0*/  IMAD.MOV.U32 R0, RZ, RZ, 0x1c1f ;  /* 0x00001c1fff007424 */ /* 0x000fe200078e00ff */
[----:B------:R-:W-:-:S02]  /*10ed0*/  MOV R5, 0x10ef0 ;  /* 0x00010ef000057802 */ /* 0x000fc40000000f00 */
[----:B--234-:R-:W-:Y:S05]  /*10ee0*/  CALL.REL.NOINC `($__internal_1_$__cuda_sm70_shflsync_idx_p) ;  /* 0x000006f000007944 */ /* 0x01cfea0003c00000 */
[----:B------:R-:W-:Y:S01]  /*10ef0*/  IMAD.MOV.U32 R2, RZ, RZ, R0 ;  /* 0x000000ffff027224 */ /* 0x000fe200078e0000 */
[----:B------:R-:W-:Y:S01]  /*10f00*/  MOV R4, 0x3 ;  /* 0x0000000300047802 */ /* 0x000fe20000000f00 */
[----:B------:R-:W-:Y:S01]  /*10f10*/  IMAD.MOV.U32 R7, RZ, RZ, R12 ;  /* 0x000000ffff077224 */ /* 0x000fe200078e000c */
[----:B------:R-:W-:-:S02]  /*10f20*/  MOV R0, 0x1c1f ;  /* 0x00001c1f00007802 */ /* 0x000fc40000000f00 */
[----:B------:R-:W-:Y:S02]  /*10f30*/  MOV R5, 0x10f50 ;  /* 0x00010f5000057802 */ /* 0x000fe40000000f00 */
[----:B------:R-:W-:Y:S05]  /*10f40*/  CALL.REL.NOINC `($__internal_1_$__cuda_sm70_shflsync_idx_p) ;  /* 0x0000069000007944 */ /* 0x000fea0003c00000 */
[----:B------:R-:W-:Y:S05]  /*10f50*/  BRA `(.L_x_593) ;  /* 0xffff0e6000007947 */ /* 0x000fea000383ffff */
.L_x_556:
[----:B---3--:R1:W5:Y:S01]  /*10f60*/  LDL R0, [R1+0x20] ;  /* 0x0000200001007983 */ /* 0x0083620000100800 */
[----:B------:R-:W-:Y:S02]  /*10f70*/  MOV R3, 0x2 ;  /* 0x0000000200037802 */ /* 0x000fe40000000f00 */
[----:B------:R-:W-:Y:S02]  /*10f80*/  MOV R2, 0x10fa0 ;  /* 0x00010fa000027802 */ /* 0x000fe40000000f00 */
[----:B-1---5:R-:W-:Y:S05]  /*10f90*/  CALL.REL.NOINC `($__internal_0_$__cuda_sm70_shflsync_bfly_p) ;  /* 0x0000060000007944 */ /* 0x022fea0003c00000 */
[----:B------:R-:W-:Y:S01]  /*10fa0*/  MOV R4, R8 ;  /* 0x0000000800047202 */ /* 0x000fe20000000f00 */
[----:B------:R-:W-:Y:S05]  /*10fb0*/  BRA `(.L_x_594) ;  /* 0xffffd25000007947 */ /* 0x000fea000383ffff */
.L_x_557:
[----:B------:R-:W-:Y:S01]  /*10fc0*/  IMAD.MOV.U32 R0, RZ, RZ, R4 ;  /* 0x000000ffff007224 */ /* 0x000fe200078e0004 */
[----:B------:R-:W-:Y:S02]  /*10fd0*/  MOV R3, 0x1 ;  /* 0x0000000100037802 */ /* 0x000fe40000000f00 */
[----:B------:R-:W-:Y:S02]  /*10fe0*/  MOV R2, 0x11000 ;  /* 0x0001100000027802 */ /* 0x000fe40000000f00 */
[----:B------:R-:W-:Y:S05]  /*10ff0*/  CALL.REL.NOINC `($__internal_0_$__cuda_sm70_shflsync_bfly_p) ;  /* 0x000005a000007944 */ /* 0x000fea0003c00000 */
[----:B------:R1:W5:Y:S01]  /*11000*/  LDL R0, [R1+0x24] ;  /* 0x0000240001007983 */ /* 0x0003620000100800 */
[----:B------:R-:W-:Y:S01]  /*11010*/  FADD.FTZ R4, R4, R8 ;  /* 0x0000000804047221 */ /* 0x000fe20000010000 */
[----:B------:R-:W-:Y:S02]  /*11020*/  MOV R3, 0x2 ;  /* 0x0000000200037802 */ /* 0x000fe40000000f00 */
[----:B------:R-:W-:-:S02]  /*11030*/  MOV R2, 0x11050 ;  /* 0x0001105000027802 */ /* 0x000fc40000000f00 */
[----:B-1---5:R-:W-:Y:S05]  /*11040*/  CALL.REL.NOINC `($__internal_0_$__cuda_sm70_shflsync_bfly_p) ;  /* 0x0000055000007944 */ /* 0x022fea0003c00000 */
[----:B------:R-:W2:Y:S01]  /*11050*/  LDL.LU R0, [R1+0x24] ;  /* 0x0000240001007983 */ /* 0x000ea20000300800 */
[----:B------:R-:W-:-:S02]  /*11060*/  MOV R3, 0x1 ;  /* 0x0000000100037802 */ /* 0x000fc40000000f00 */
[----:B------:R-:W-:Y:S01]  /*11070*/  MOV R2, 0x110b0 ;  /* 0x000110b000027802 */ /* 0x000fe20000000f00 */
[----:B--2---:R-:W-:-:S05]  /*11080*/  FADD.FTZ R5, R0, R8 ;  /* 0x0000000800057221 */ /* 0x004fca0000010000 */
[----:B------:R-:W-:Y:S02]  /*11090*/  MOV R0, R5 ;  /* 0x0000000500007202 */ /* 0x000fe40000000f00 */
[----:B------:R-:W-:Y:S05]  /*110a0*/  CALL.REL.NOINC `($__internal_0_$__cuda_sm70_shflsync_bfly_p) ;  /* 0x000004f000007944 */ /* 0x000fea0003c00000 */
[----:B------:R1:W5:Y:S01]  /*110b0*/  LDL R0, [R1+0x28] ;  /* 0x0000280001007983 */ /* 0x0003620000100800 */
[----:B------:R-:W-:Y:S01]  /*110c0*/  FADD.FTZ R5, R5, R8 ;  /* 0x0000000805057221 */ /* 0x000fe20000010000 */
[----:B------:R-:W-:Y:S02]  /*110d0*/  MOV R3, 0x2 ;  /* 0x0000000200037802 */ /* 0x000fe40000000f00 */
[----:B------:R-:W-:Y:S02]  /*110e0*/  MOV R2, 0x11100 ;  /* 0x0001110000027802 */ /* 0x000fe40000000f00 */
[----:B-1---5:R-:W-:Y:S05]  /*110f0*/  CALL.REL.NOINC `($__internal_0_$__cuda_sm70_shflsync_bfly_p) ;  /* 0x000004a000007944 */ /* 0x022fea0003c00000 */
[----:B------:R-:W2:Y:S01]  /*11100*/  LDL.LU R0, [R1+0x28] ;  /* 0x0000280001007983 */ /* 0x000ea20000300800 */
[----:B------:R-:W-:Y:S02]  /*11110*/  MOV R3, 0x1 ;  /* 0x0000000100037802 */ /* 0x000fe40000000f00 */
        /* <DEDUP_REMOVED lines=15> */
[----:B------:R-:W-:Y:S05]  /*11210*/  BRA `(.L_x_595) ;  /* 0xffffd12000007947 */ /* 0x000fea000383ffff */
.L_x_572:
[----:B------:R-:W-:Y:S01]  /*11220*/  IMAD.MOV.U32 R7, RZ, RZ, R3 ;  /* 0x000000ffff077224 */ /* 0x000fe200078e0003 */
[----:B------:R-:W-:Y:S01]  /*11230*/  MOV R4, RZ ;  /* 0x000000ff00047202 */ /* 0x000fe20000000f00 */
[----:B------:R-:W-:Y:S01]  /*11240*/  IMAD.MOV.U32 R0, RZ, RZ, 0x1c1f ;  /* 0x00001c1fff007424 */ /* 0x000fe200078e00ff */
[----:B------:R-:W-:Y:S02]  /*11250*/  MOV R5, 0x11270 ;  /* 0x0001127000057802 */ /* 0x000fe40000000f00 */
[----:B------:R-:W-:Y:S05]  /*11260*/  CALL.REL.NOINC `($__internal_1_$__cuda_sm70_shflsync_idx_p) ;  /* 0x0000037000007944 */ /* 0x000fea0003c00000 */
[----:B------:R-:W-:Y:S01]  /*11270*/  MOV R2, R0 ;  /* 0x0000000000027202 */ /* 0x000fe20000000f00 */
[----:B------:R-:W-:Y:S05]  /*11280*/  BRA `(.L_x_596) ;  /* 0xfffff23000007947 */ /* 0x000fea000383ffff */
.L_x_573:
[----:B------:R-:W-:Y:S01]  /*11290*/  IMAD.MOV.U32 R7, RZ, RZ, R11 ;  /* 0x000000ffff077224 */ /* 0x000fe200078e000b */
[----:B------:R-:W-:Y:S01]  /*112a0*/  MOV R4, RZ ;  /* 0x000000ff00047202 */ /* 0x000fe20000000f00 */
[----:B------:R-:W-:Y:S01]  /*112b0*/  IMAD.MOV.U32 R0, RZ, RZ, 0x1c1f ;  /* 0x00001c1fff007424 */ /* 0x000fe200078e00ff */
[----:B------:R-:W-:Y:S02]  /*112c0*/  MOV R5, 0x112e0 ;  /* 0x000112e000057802 */ /* 0x000fe40000000f00 */
[----:B-12---:R-:W-:Y:S05]  /*112d0*/  CALL.REL.NOINC `($__internal_1_$__cuda_sm70_shflsync_idx_p) ;  /* 0x0000030000007944 */ /* 0x006fea0003c00000 */
[----:B------:R-:W-:Y:S05]  /*112e0*/  BRA `(.L_x_597) ;  /* 0xfffff1f000007947 */ /* 0x000fea000383ffff */
.L_x_576:
        /* <DEDUP_REMOVED lines=12> */
.L_x_579:
[----:B-1----:R-:W-:Y:S01]  /*113b0*/  IMAD.MOV.U32 R7, RZ, RZ, R3 ;  /* 0x000000ffff077224 */ /* 0x002fe200078e0003 */
[----:B------:R-:W-:Y:S01]  /*113c0*/  MOV R4, 0x2 ;  /* 0x0000000200047802 */ /* 0x000fe20000000f00 */
[----:B----4-:R-:W-:Y:S01]  /*113d0*/  IMAD.MOV.U32 R0, RZ, RZ, 0x1c1f ;  /* 0x00001c1fff007424 */ /* 0x010fe200078e00ff */
[----:B------:R-:W-:Y:S02]  /*113e0*/  MOV R5, 0x11400 ;  /* 0x0001140000057802 */ /* 0x000fe40000000f00 */
[----:B--23--:R-:W-:Y:S05]  /*113f0*/  CALL.REL.NOINC `($__internal_1_$__cuda_sm70_shflsync_idx_p) ;  /* 0x000001e000007944 */ /* 0x00cfea0003c00000 */
[----:B------:R-:W-:Y:S01]  /*11400*/  MOV R2, R0 ;  /* 0x0000000000027202 */ /* 0x000fe20000000f00 */
[----:B------:R-:W-:Y:S05]  /*11410*/  BRA `(.L_x_599) ;  /* 0xfffff3e000007947 */ /* 0x000fea000383ffff */
.L_x_580:
[----:B------:R-:W-:Y:S01]  /*11420*/  IMAD.MOV.U32 R7, RZ, RZ, R11 ;  /* 0x000000ffff077224 */ /* 0x000fe200078e000b */
[----:B------:R-:W-:Y:S01]  /*11430*/  MOV R4, 0x2 ;  /* 0x0000000200047802 */ /* 0x000fe20000000f00 */
[----:B----4-:R-:W-:Y:S01]  /*11440*/  IMAD.MOV.U32 R0, RZ, RZ, 0x1c1f ;  /* 0x00001c1fff007424 */ /* 0x010fe200078e00ff */
[----:B------:R-:W-:Y:S02]  /*11450*/  MOV R5, 0x11470 ;  /* 0x0001147000057802 */ /* 0x000fe40000000f00 */
[----:B-123--:R-:W-:Y:S05]  /*11460*/  CALL.REL.NOINC `($__internal_1_$__cuda_sm70_shflsync_idx_p) ;  /* 0x0000017000007944 */ /* 0x00efea0003c00000 */
[----:B------:R-:W-:Y:S05]  /*11470*/  BRA `(.L_x_600) ;  /* 0xfffff3a000007947 */ /* 0x000fea000383ffff */
.L_x_583:
        /* <DEDUP_REMOVED lines=12> */
.L_x_585:
[----:B------:R-:W-:Y:S01]  /*11540*/  IMAD.MOV.U32 R7, RZ, RZ, R60 ;  /* 0x000000ffff077224 */ /* 0x000fe200078e003c */
[----:B------:R-:W-:Y:S01]  /*11550*/  MOV R4, RZ ;  /* 0x000000ff00047202 */ /* 0x000fe20000000f00 */
[----:B-1----:R-:W-:Y:S01]  /*11560*/  IMAD.MOV.U32 R0, RZ, RZ, 0x1f ;  /* 0x0000001fff007424 */ /* 0x002fe200078e00ff */
[----:B------:R-:W-:Y:S02]  /*11570*/  MOV R5, 0x11590 ;  /* 0x0001159000057802 */ /* 0x000fe40000000f00 */
[----:B--23-5:R-:W-:Y:S05]  /*11580*/  CALL.REL.NOINC `($__internal_1_$__cuda_sm70_shflsync_idx_p) ;  /* 0x0000005000007944 */ /* 0x02cfea0003c00000 */
[----:B------:R-:W-:Y:S05]  /*11590*/  BRA `(.L_x_602) ;  /* 0xfffff60000007947 */ /* 0x000fea000383ffff */
        .weak           $__internal_0_$__cuda_sm70_shflsync_bfly_p
        .type           $__internal_0_$__cuda_sm70_shflsync_bfly_p,@function
        .size           $__internal_0_$__cuda_sm70_shflsync_bfly_p,($__internal_1_$__cuda_sm70_shflsync_idx_p - $__internal_0_$__cuda_sm70_shflsync_bfly_p)
$__internal_0_$__cuda_sm70_shflsync_bfly_p:
[----:B------:R-:W-:Y:S04]  /*115a0*/  WARPSYNC R9 ;  /* 0x0000000900007348 */ /* 0x000fe80003800000 */
[----:B------:R1:W2:Y:S02]  /*115b0*/  SHFL.BFLY PT, R8, R0, R3, R10 ;  /* 0x0c00000300087389 */ /* 0x0002a400000e000a */
[----:B-1----:R-:W-:-:S04]  /*115c0*/  MOV R3, 0x0 ;  /* 0x0000000000037802 */ /* 0x002fc80000000f00 */
[----:B--2---:R-:W-:Y:S05]  /*115d0*/  RET.REL.NODEC R2 `(_ZN7cutlass13device_kernelIN5flash19enable_sm80_to_sm89INS1_16FlashAttnFwdSm80INS1_25CollectiveMainloopFwdSm80ILi4ELi1ELb0EN4cute5tupleIJNS5_1CILi128EEENS7_ILi64EEENS7_ILi96EEEEEELi96ENS_10bfloat16_tEfNS_4arch4Sm80ELb1ELb0ELb1ELb0ELb0ELb0ELb1ELb0EEENS1_21CollectiveEpilogueFwdINS6_IJS8_SA_S9_EEENS6_IJNS7_ILi1EEESI_SI_EEESC_SE_Li128ELb0ELb1ELb0ELb0EEENS1_30DynamicPersistentTileSchedulerILi128ELi128ELb0ELb1ELb0EEEEEEEEEvNT_6ParamsE) ;  /* 0xfffeea2002007950 */ /* 0x004fea0003c3ffff */
        .weak           $__internal_1_$__cuda_sm70_shflsync_idx_p
        .type           $__internal_1_$__cuda_sm70_shflsync_idx_p,@function
        .size           $__internal_1_$__cuda_sm70_shflsync_idx_p,(.L_x_760 - $__internal_1_$__cuda_sm70_shflsync_idx_p)
$__internal_1_$__cuda_sm70_shflsync_idx_p:
[----:B------:R-:W-:-:S04]  /*115e0*/  MOV R6, 0xffffffff ;  /* 0xffffffff00067802 */ /* 0x000fc80000000f00 */
[----:B------:R-:W-:Y:S04]  /*115f0*/  WARPSYNC R6 ;  /* 0x0000000600007348 */ /* 0x000fe80003800000 */
[----:B------:R1:W2:Y:S02]  /*11600*/  SHFL.IDX PT, R0, R7, R4, R0 ;  /* 0x0000000407007389 */ /* 0x0002a400000e0000 */
[----:B-1----:R-:W-:Y:S02]  /*11610*/  MOV R4, R5 ;  /* 0x0000000500047202 */ /* 0x002fe40000000f00 */
[----:B------:R-:W-:-:S04]  /*11620*/  MOV R5, 0x0 ;  /* 0x0000000000057802 */ /* 0x000fc80000000f00 */
[----:B--2---:R-:W-:Y:S05]  /*11630*/  RET.REL.NODEC R4 `(_ZN7cutlass13device_kernelIN5flash19enable_sm80_to_sm89INS1_16FlashAttnFwdSm80INS1_25CollectiveMainloopFwdSm80ILi4ELi1ELb0EN4cute5tupleIJNS5_1CILi128EEENS7_ILi64EEENS7_ILi96EEEEEELi96ENS_10bfloat16_tEfNS_4arch4Sm80ELb1ELb0ELb1ELb0ELb0ELb0ELb1ELb0EEENS1_21CollectiveEpilogueFwdINS6_IJS8_SA_S9_EEENS6_IJNS7_ILi1EEESI_SI_EEESC_SE_Li128ELb0ELb1ELb0ELb0EEENS1_30DynamicPersistentTileSchedulerILi128ELi128ELb0ELb1ELb0EEEEEEEEEvNT_6ParamsE) ;  /* 0xfffee9c004007950 */ /* 0x004fea0003c3ffff */
.L_x_603:
        /* <DEDUP_REMOVED lines=12> */
.L_x_760:


//--------------------- .text._ZN7cutlass13device_kernelIN5flash19enable_sm80_to_sm89INS1_16FlashAttnFwdSm80INS1_25CollectiveMainloopFwdSm80ILi4ELi1ELb0EN4cute5tupleIJNS5_1CILi128EEENS7_ILi64EEENS7_ILi96EEEEEELi96ENS_10bfloat16_tEfNS_4arch4Sm80ELb1ELb0ELb1ELb1ELb0ELb0ELb1ELb0EEENS1_21CollectiveEpilogueFwdINS6_IJS8_SA_S9_EEENS6_IJNS7_ILi1EEESI_SI_EEESC_SE_Li128ELb1ELb1ELb0ELb0EEENS1_19SingleTileSchedulerILb1ELb0ELb1ELi128EEEEEEEEEvNT_6ParamsE --------------------------
	.section	.text._ZN7cutlass13device_kernelIN5flash19enable_sm80_to_sm89INS1_16FlashAttnFwdSm80INS1_25CollectiveMainloopFwdSm80ILi4ELi1ELb0EN4cute5tupleIJNS5_1CILi128EEENS7_ILi64EEENS7_ILi96EEEEEELi96ENS_10bfloat16_tEfNS_4arch4Sm80ELb1ELb0ELb1ELb1ELb0ELb0ELb1ELb0EEENS1_21CollectiveEpilogueFwdINS6_IJS8_SA_S9_EEENS6_IJNS7_ILi1EEESI_SI_EEESC_SE_Li128ELb1ELb1ELb0ELb0EEENS1_19SingleTileSchedulerILb1ELb0ELb1ELi128EEEEEEEEEvNT_6ParamsE,"ax",@progbits
	.sectioninfo	@"SHI_REGISTERS=255"
	.align	128
.text._ZN7cutlass13device_kernelIN5flash19enable_sm80_to_sm89INS1_16FlashAttnFwdSm80INS1_25CollectiveMainloopFwdSm80ILi4ELi1ELb0EN4cute5tupleIJNS5_1CILi128EEENS7_ILi64EEENS7_ILi96EEEEEELi96ENS_10bfloat16_tEfNS_4arch4Sm80ELb1ELb0ELb1ELb1ELb0ELb0ELb1ELb0EEENS1_21CollectiveEpilogueFwdINS6_IJS8_SA_S9_EEENS6_IJNS7_ILi1EEESI_SI_EEESC_SE_Li128ELb1ELb1ELb0ELb0EEENS1_19SingleTileSchedulerILb1ELb0ELb1ELi128EEEEEEEEEvNT_6ParamsE:
        .type           _ZN7cutlass13device_kernelIN5flash19enable_sm80_to_sm89INS1_16FlashAttnFwdSm80INS1_25CollectiveMainloopFwdSm80ILi4ELi1ELb0EN4cute5tupleIJNS5_1CILi128EEENS7_ILi64EEENS7_ILi96EEEEEELi96ENS_10bfloat16_tEfNS_4arch4Sm80ELb1ELb0ELb1ELb1ELb0ELb0ELb1ELb0EEENS1_21CollectiveEpilogueFwdINS6_IJS8_SA_S9_EEENS6_IJNS7_ILi1EEESI_SI_EEESC_SE_Li128ELb1ELb1ELb0ELb0EEENS1_19SingleTileSchedulerILb1ELb0ELb1ELi128EEEEEEEEEvNT_6ParamsE,@function
        .size           _ZN7cutlass13device_kernelIN5flash19enable_sm80_to_sm89INS1_16FlashAttnFwdSm80INS1_25CollectiveMainloopFwdSm80ILi4ELi1ELb0EN4cute5tupleIJNS5_1CILi128EEENS7_ILi64EEENS7_ILi96EEEEEELi96ENS_10bfloat16_tEfNS_4arch4Sm80ELb1ELb0ELb1ELb1ELb0ELb0ELb1ELb0EEENS1_21CollectiveEpilogueFwdINS6_IJS8_SA_S9_EEENS6_IJNS7_ILi1EEESI_SI_EEESC_SE_Li128ELb1ELb1ELb0ELb0EEENS1_19SingleTileSchedulerILb1ELb0ELb1ELi128EEEEEEEEEvNT_6ParamsE,(.L_x_763 - _ZN7cutlass13device_kernelIN5flash19enable_sm80_to_sm89INS1_16FlashAttnFwdSm80INS1_25CollectiveMainloopFwdSm80ILi4ELi1ELb0EN4cute5tupleIJNS5_1CILi128EEENS7_ILi64EEENS7_ILi96EEEEEELi96ENS_10bfloat16_tEfNS_4arch4Sm80ELb1ELb0ELb1ELb1ELb0ELb0ELb1ELb0EEENS1_21CollectiveEpilogueFwdINS6_IJS8_SA_S9_EEENS6_IJNS7_ILi1EEESI_SI_EEESC_SE_Li128ELb1ELb1ELb0ELb0EEENS1_19SingleTileSchedulerILb1ELb0ELb1ELi128EEEEEEEEEvNT_6ParamsE)
        .other          _ZN7cutlass13device_kernelIN5flash19enable_sm80_to_sm89INS1_16FlashAttnFwdSm80INS1_25CollectiveMainloopFwdSm80ILi4ELi1ELb0EN4cute5tupleIJNS5_1CILi128EEENS7_ILi64EEENS7_ILi96EEEEEELi96ENS_10bfloat16_tEfNS_4arch4Sm80ELb1ELb0ELb1ELb1ELb0ELb0ELb1ELb0EEENS1_21CollectiveEpilogueFwdINS6_IJS8_SA_S9_EEENS6_IJNS7_ILi1EEESI_SI_EEESC_SE_Li128ELb1ELb1ELb0ELb0EEENS1_19SingleTileSchedulerILb1ELb0ELb1ELi128EEEEEEEEEvNT_6ParamsE,@"STO_CUDA_ENTRY STV_DEFAULT"
_ZN7cutlass13device_kernelIN5flash19enable_sm80_to_sm89INS1_16FlashAttnFwdSm80INS1_25CollectiveMainloopFwdSm80ILi4ELi1ELb0EN4cute5tupleIJNS5_1CILi128EEENS7_ILi64EEENS7_ILi96EEEEEELi96ENS_10bfloat16_tEfNS_4arch4Sm80ELb1ELb0ELb1ELb1ELb0ELb0ELb1ELb0EEENS1_21CollectiveEpilogueFwdINS6_IJS8_SA_S9_EEENS6_IJNS7_ILi1EEESI_SI_EEESC_SE_Li128ELb1ELb1ELb0ELb0EEENS1_19SingleTileSchedulerILb1ELb0ELb1ELi128EEEEEEEEEvNT_6ParamsE:
        /* <DEDUP_REMOVED lines=17> */
.L_x_605:
        /* <DEDUP_REMOVED lines=8> */
.L_x_607:
[----:B------:R-:W-:-:S04]  /*0190*/  MOV R0, c[0x0][0x54c] ;  /* 0x0001530000007a02 */ /* 0x000fc80000000f00 */
.L_x_606:
[----:B------:R-:W-:Y:S01]  /*01a0*/  USHF.L.U32 UR4, UR4, 0x7, URZ ;  /* 0x0000000704047899 */ /* 0x000fe2000800063f */
[----:B-----5:R-:W-:-:S05]  /*01b0*/  IMAD R0, R0, c[0x0][0x548], RZ ;  /* 0x0001520000007a24 */ /* 0x020fca00078e02ff */
[----:B------:R-:W-:-:S04]  /*01c0*/  MOV R10, UR4 ;  /* 0x00000004000a7c02 */ /* 0x000fc80008000f00 */
[----:B------:R-:W-:-:S04]  /*01d0*/  ISETP.GE.AND P0, PT, R10, R0, PT ;  /* 0x000000000a00720c */ /* 0x000fc80003f06270 */
[----:B------:R-:W-:-:S05]  /*01e0*/  SEL R0, R5, 0xffffffff, !P0 ;  /* 0xffffffff05007807 */ /* 0x000fca0004000000 */
[----:B------:R2:W-:Y:S01]  /*01f0*/  STL [R1+0x78], R0 ;  /* 0x0000780001007387 */ /* 0x0005e20000100800 */
[----:B------:R-:W-:Y:S05]  /*0200*/  BRA `(.L_x_608) ;  /* 0x0000014000007947 */ /* 0x000fea0003800000 */
.L_x_604:
[----:B------:R-:W-:-:S04]  /*0210*/  ISETP.NE.U32.AND P0, PT, RZ, c[0x0][0x568], PT ;  /* 0x00015a00ff007a0c */ /* 0x000fc80003f05070 */
[----:B------:R-:W-:-:S13]  /*0220*/  ISETP.NE.AND.EX P0, PT, RZ, c[0x0][0x56c], PT, P0 ;  /* 0x00015b00ff007a0c */ /* 0x000fda0003f05300 */
[----:B------:R-:W-:Y:S05]  /*0230*/  @!P0 BRA `(.L_x_609) ;  /* 0x0000002000008947 */ /* 0x000fea0003800000 */
[----:B------:R1:W5:Y:S01]  /*0240*/  LDG.E R0, [R2.64] ;  /* 0x0000000602007981 */ /* 0x000362000c1e1900 */
[----:B------:R-:W-:Y:S05]  /*0250*/  BRA `(.L_x_610) ;  /* 0x0000009000007947 */ /* 0x000fea0003800000 */
.L_x_609:
        /* <DEDUP_REMOVED lines=8> */
.L_x_611:
[----:B------:R-:W-:-:S04]  /*02e0*/  MOV R0, c[0x0][0x54c] ;  /* 0x0001530000007a02 */ /* 0x000fc80000000f00 */
.L_x_610:
[----:B------:R-:W-:Y:S01]  /*02f0*/  USHF.L.U32 UR4, UR4, 0x7, URZ ;  /* 0x0000000704047899 */ /* 0x000fe2000800063f */
[----:B-----5:R-:W-:-:S05]  /*0300*/  IMAD R0, R0, c[0x0][0x548], RZ ;  /* 0x0001520000007a24 */ /* 0x020fca00078e02ff */
[----:B------:R-:W-:-:S04]  /*0310*/  MOV R10, UR4 ;  /* 0x00000004000a7c02 */ /* 0x000fc80008000f00 */
[----:B------:R-:W-:-:S04]  /*0320*/  ISETP.GE.AND P0, PT, R10, R0, PT ;  /* 0x000000000a00720c */ /* 0x000fc80003f06270 */
[----:B------:R-:W-:-:S05]  /*0330*/  SEL R0, R5, 0xffffffff, !P0 ;  /* 0xffffffff05007807 */ /* 0x000fca0004000000 */
[----:B------:R2:W-:Y:S04]  /*0340*/  STL [R1+0x78], R0 ;  /* 0x0000780001007387 */ /* 0x0005e80000100800 */
.L_x_608:
[----:B------:R-:W3:Y:S02]  /*0350*/  LDL R48, [R1+0x78] ;  /* 0x0000780001307983 */ /* 0x000ee40000100800 */
[----:B---3--:R-:W-:-:S13]  /*0360*/  ISETP.GE.AND P0, PT, R48, RZ, PT ;  /* 0x000000ff3000720c */ /* 0x008fda0003f06270 */
[----:B------:R-:W-:Y:S05]  /*0370*/  @!P0 EXIT ;  /* 0x000000000000894d */ /* 0x000fea0003800000 */
[----:B------:R-:W-:Y:S01]  /*0380*/  ISETP.NE.U32.AND P0, PT, RZ, c[0x0][0x360], PT ;  /* 0x0000d800ff007a0c */ /* 0x000fe20003f05070 */
[----:B--2---:R-:W-:Y:S01]  /*0390*/  IMAD.MOV.U32 R0, RZ, RZ, c[0x0][0x168] ;  /* 0x00005a00ff007624 */ /* 0x004fe200078e00ff */
        /* <DEDUP_REMOVED lines=8> */
[----:B-1----:R-:W-:Y:S01]  /*0420*/  IMAD.WIDE R2, R48, R29, c[0x0][0x350] ;  /* 0x0000d40030027625 */ /* 0x002fe200078e021d */
[----:B------:R-:W-:-:S02]  /*0430*/  ISETP.NE.AND.EX P3, PT, RZ, c[0x0][0x34c], PT, P3 ;  /* 0x0000d300ff007a0c */ /* 0x000fc40003f65330 */
[----:B------:R-:W-:-:S03]  /*0440*/  ISETP.NE.AND.EX P1, PT, RZ, c[0x0][0x354], PT, P1 ;  /* 0x0000d500ff007a0c */ /* 0x000fc60003f25310 */
[----:B------:R-:W-:-:S04]  /*0450*/  @P0 IMAD.WIDE R6, R48, R29, c[0x0][0x360] ;  /* 0x0000d80030060625 */ /* 0x000fc800078e021d */
[----:B------:R-:W-:Y:S01]  /*0460*/  @P2 IMAD.WIDE R8, R48, R29, c[0x0][0x370] ;  /* 0x0000dc0030082625 */ /* 0x000fe200078e021d */
[----:B------:R1:W2:Y:S04]  /*0470*/  @P0 LDG.E R0, [R6.64] ;  /* 0x0000000606000981 */ /* 0x0002a8000c1e1900 */
[----:B------:R3:W5:Y:S04]  /*0480*/  @P2 LDG.E R12, [R8.64] ;  /* 0x00000006080c2981 */ /* 0x000768000c1e1900 */
[----:B------:R3:W5:Y:S04]  /*0490*/  @P3 LDG.E R11, [R4.64] ;  /* 0x00000006040b3981 */ /* 0x000768000c1e1900 */
[----:B------:R3:W5:Y:S01]  /*04a0*/  @P1 LDG.E R13, [R2.64] ;  /* 0x00000006020d1981 */ /* 0x000762000c1e1900 */
[----:B-1----:R-:W-:-:S03]  /*04b0*/  IMAD.MOV.U32 R6, RZ, RZ, c[0x0][0x1d0] ;  /* 0x00007400ff067624 */ /* 0x002fc600078e00ff */
[----:B--2---:R3:W-:Y:S01]  /*04c0*/  STL [R1+0x74], R0 ;  /* 0x0000740001007387 */ /* 0x0047e20000100800 */
[----:B------:R-:W-:Y:S01]  /*04d0*/  IMAD.MOV.U32 R161, RZ, RZ, R0 ;  /* 0x000000ffffa17224 */ /* 0x000fe200078e0000 */
[----:B------:R-:W-:Y:S05]  /*04e0*/  @P0 BRA `(.L_x_612) ;  /* 0x0000005000000947 */ /* 0x000fea0003800000 */
[----:B------:R-:W-:Y:S05]  /*04f0*/  @!P3 BRA `(.L_x_612) ;  /* 0x000000400000b947 */ /* 0x000fea0003800000 */
[----:B---3--:R1:W2:Y:S04]  /*0500*/  LDG.E R0, [R4.64] ;  /* 0x0000000604007981 */ /* 0x0082a8000c1e1900 */
[----:B-1----:R-:W2:Y:S02]  /*0510*/  LDG.E R4, [R4.64+0x4] ;  /* 0x0000040604047981 */ /* 0x002ea4000c1e1900 */
[----:B--2---:R-:W-:-:S05]  /*0520*/  IADD3 R161, -R0, R4, RZ ;  /* 0x0000000400a17210 */ /* 0x004fca0007ffe1ff */
[----:B------:R1:W-:Y:S02]  /*0530*/  STL [R1+0x74], R161 ;  /* 0x000074a101007387 */ /* 0x0003e40000100800 */
.L_x_612:
[----:B------:R-:W-:-:S04]  /*0540*/  ISETP.NE.U32.AND P0, PT, RZ, c[0x0][0x368], PT ;  /* 0x0000da00ff007a0c */ /* 0x000fc80003f05070 */
[----:B------:R-:W-:-:S13]  /*0550*/  ISETP.NE.AND.EX P0, PT, RZ, c[0x0][0x36c], PT, P0 ;  /* 0x0000db00ff007a0c */ /* 0x000fda0003f05300 */
[----:B------:R-:W-:Y:S05]  /*0560*/  @!P0 BRA `(.L_x_613) ;  /* 0x0000003000008947 */ /* 0x000fea0003800000 */
[----:B---3--:R-:W-:-:S05]  /*0570*/  IMAD.WIDE R2, R48, R29, c[0x0][0x368] ;  /* 0x0000da0030027625 */ /* 0x008fca00078e021d */
[----:B------:R2:W5:Y:S01]  /*0580*/  LDG.E R6, [R2.64] ;  /* 0x0000000602067981 */ /* 0x000562000c1e1900 */
[----:B------:R-:W-:Y:S05]  /*0590*/  BRA `(.L_x_614) ;  /* 0x0000004000007947 */ /* 0x000fea0003800000 */
.L_x_613:
[----:B------:R-:W-:Y:S05]  /*05a0*/  @!P1 BRA `(.L_x_614) ;  /* 0x0000003000009947 */ /* 0x000fea0003800000 */
[----:B------:R2:W4:Y:S04]  /*05b0*/  LDG.E R6, [R2.64] ;  /* 0x0000000602067981 */ /* 0x000528000c1e1900 */
[----:B--23--:R-:W4:Y:S02]  /*05c0*/  LDG.E R2, [R2.64+0x4] ;  /* 0x0000040602027981 */ /* 0x00cf24000c1e1900 */
[----:B----4-:R-:W-:-:S03]  /*05d0*/  IADD3 R6, -R6, R2, RZ ;  /* 0x0000000206067210 */ /* 0x010fc60007ffe1ff */
.L_x_614:
[----:B---3--:R-:W-:Y:S01]  /*05e0*/  IMAD.MOV.U32 R0, RZ, RZ, c[0x0][0x2c4] ;  /* 0x0000b100ff007624 */ /* 0x008fe200078e00ff */
[----:B-----5:R-:W-:Y:S01]  /*05f0*/  IADD3 R159, -R12, R6, RZ ;  /* 0x000000060c9f7210 */ /* 0x020fe20007ffe1ff */
[----:B------:R-:W-:Y:S01]  /*0600*/  IMAD.MOV.U32 R236, RZ, RZ, R10 ;  /* 0x000000ffffec7224 */ /* 0x000fe200078e000a */
[----:B--2---:R-:W-:Y:S01]  /*0610*/  IADD3 R3, R10, 0x7f, RZ ;  /* 0x0000007f0a037810 */ /* 0x004fe20007ffe0ff */
[----:B------:R-:W-:Y:S01]  /*0620*/  CS2R R94, SRZ ;  /* 0x00000000005e7805 */ /* 0x000fe2000001ff00 */
[----:B------:R-:W-:Y:S01]  /*0630*/  ISETP.NE.AND P2, PT, R0, 0x1, PT ;  /* 0x000000010000780c */ /* 0x000fe20003f45270 */
[----:B------:R2:W-:Y:S01]  /*0640*/  STL [R1+0x50], R159 ;  /* 0x0000509f01007387 */ /* 0x0005e20000100800 */
[C---:B------:R-:W-:Y:S01]  /*0650*/  IADD3 R4, R159.reuse, 0x40, -R161 ;  /* 0x000000409f047810 */ /* 0x040fe20007ffe8a1 */
[----:B------:R-:W-:Y:S01]  /*0660*/  CS2R R92, SRZ ;  /* 0x00000000005c7805 */ /* 0x000fe2000001ff00 */
[----:B------:R-:W-:Y:S01]  /*0670*/  IADD3 R2, R159, 0x3f, RZ ;  /* 0x0000003f9f027810 */ /* 0x000fe20007ffe0ff */
[----:B------:R-:W-:Y:S01]  /*0680*/  CS2R R98, SRZ ;  /* 0x0000000000627805 */ /* 0x000fe2000001ff00 */
[----:B------:R-:W-:Y:S01]  /*0690*/  PLOP3.LUT P0, PT, PT, PT, PT, 0x80, 0x0 ;  /* 0x000000000000781c */ /* 0x000fe20003f0f070 */
[----:B------:R-:W-:Y:S01]  /*06a0*/  CS2R R96, SRZ ;  /* 0x0000000000607805 */ /* 0x000fe2000001ff00 */
[----:B------:R-:W-:Y:S01]  /*06b0*/  IMAD.MOV.U32 R90, RZ, RZ, RZ ;  /* 0x000000ffff5a7224 */ /* 0x000fe200078e00ff */
[----:B------:R-:W-:Y:S01]  /*06c0*/  CS2R R88, SRZ ;  /* 0x0000000000587805 */ /* 0x000fe2000001ff00 */
[----:B------:R-:W-:Y:S01]  /*06d0*/  CS2R R86, SRZ ;  /* 0x0000000000567805 */ /* 0x000fe2000001ff00 */
[----:B------:R-:W-:Y:S01]  /*06e0*/  CS2R R84, SRZ ;  /* 0x0000000000547805 */ /* 0x000fe2000001ff00 */
[----:B------:R-:W-:Y:S01]  /*06f0*/  CS2R R14, SRZ ;  /* 0x00000000000e7805 */ /* 0x000fe2000001ff00 */
[----:B------:R-:W-:Y:S01]  /*0700*/  @P2 IADD3 R0, R236, 0x7f, RZ ;  /* 0x0000007fec002810 */ /* 0x000fe20007ffe0ff */
[----:B------:R-:W-:Y:S01]  /*0710*/  IMAD.MOV.U32 R78, RZ, RZ, RZ ;  /* 0x000000ffff4e7224 */ /* 0x000fe200078e00ff */
[----:B------:R-:W-:Y:S01]  /*0720*/  MOV R76, RZ ;  /* 0x000000ff004c7202 */ /* 0x000fe20000000f00 */
[----:B------:R-:W-:Y:S01]  /*0730*/  CS2R R16, SRZ ;  /* 0x0000000000107805 */ /* 0x000fe2000001ff00 */
[----:B------:R-:W-:Y:S01]  /*0740*/  IMAD.MOV.U32 R82, RZ, RZ, RZ ;  /* 0x000000ffff527224 */ /* 0x000fe200078e00ff */
[----:B------:R-:W-:Y:S01]  /*0750*/  CS2R R18, SRZ ;  /* 0x0000000000127805 */ /* 0x000fe2000001ff00 */
[----:B------:R-:W-:Y:S01]  /*0760*/  @P2 IMAD.HI.U32 R0, R0, c[0x0][0x2c8], RZ ;  /* 0x0000b20000002a27 */ /* 0x000fe200078e00ff */
[----:B------:R-:W-:Y:S01]  /*0770*/  MOV R74, RZ ;  /* 0x000000ff004a7202 */ /* 0x000fe20000000f00 */
[----:B------:R-:W-:Y:S01]  /*0780*/  CS2R R20, SRZ ;  /* 0x0000000000147805 */ /* 0x000fe2000001ff00 */
[----:B------:R-:W-:Y:S01]  /*0790*/  MOV R68, RZ ;  /* 0x000000ff00447202 */ /* 0x000fe20000000f00 */
[----:B------:R-:W-:Y:S01]  /*07a0*/  IMAD.MOV.U32 R80, RZ, RZ, RZ ;  /* 0x000000ffff507224 */ /* 0x000fe200078e00ff */
[----:B------:R-:W-:Y:S01]  /*07b0*/  @P2 SHF.R.U32.HI R3, RZ, c[0x0][0x2cc], R0 ;  /* 0x0000b300ff032a19 */ /* 0x000fe20000011600 */
[----:B------:R-:W-:Y:S01]  /*07c0*/  IMAD.MOV.U32 R72, RZ, RZ, RZ ;  /* 0x000000ffff487224 */ /* 0x000fe200078e00ff */
[----:B------:R-:W-:Y:S01]  /*07d0*/  CS2R R22, SRZ ;  /* 0x0000000000167805 */ /* 0x000fe2000001ff00 */
[----:B------:R-:W-:Y:S01]  /*07e0*/  IMAD.MOV.U32 R70, RZ, RZ, RZ ;  /* 0x000000ffff467224 */ /* 0x000fe200078e00ff */
[----:B------:R-:W-:Y:S01]  /*07f0*/  CS2R R24, SRZ ;  /* 0x0000000000187805 */ /* 0x000fe2000001ff00 */
[----:B------:R-:W-:Y:S01]  /*0800*/  IMAD.IADD R0, R4, 0x1, R3 ;  /* 0x0000000104007824 */ /* 0x000fe200078e0203 */
[----:B------:R-:W-:Y:S01]  /*0810*/  SHF.R.S32.HI R3, RZ, 0x1f, R2 ;  /* 0x0000001fff037819 */ /* 0x000fe20000011402 */
[----:B------:R-:W-:Y:S01]  /*0820*/  IMAD.MOV.U32 R170, RZ, RZ, RZ ;  /* 0x000000ffffaa7224 */ /* 0x000fe200078e00ff */
[----:B------:R-:W-:Y:S01]  /*0830*/  MOV R174, RZ ;  /* 0x000000ff00ae7202 */ /* 0x000fe20000000f00 */
[----:B------:R-:W-:Y:S01]  /*0840*/  IMAD.MOV.U32 R168, RZ, RZ, RZ ;  /* 0x000000ffffa87224 */ /* 0x000fe200078e00ff */
[----:B------:R-:W-:Y:S01]  /*0850*/  SHF.R.S32.HI R4, RZ, 0x1f, R0 ;  /* 0x0000001fff047819 */ /* 0x000fe20000011400 */
[----:B------:R-:W-:Y:S01]  /*0860*/  IMAD.MOV.U32 R172, RZ, RZ, RZ ;  /* 0x000000ffffac7224 */ /* 0x000fe200078e00ff */
[----:B------:R-:W-:Y:S01]  /*0870*/  LEA.HI R2, R3, R2, RZ, 0x6 ;  /* 0x0000000203027211 */ /* 0x000fe200078f30ff */
[----:B------:R-:W-:Y:S01]  /*0880*/  CS2R R166, SRZ ;  /* 0x0000000000a67805 */ /* 0x000fe2000001ff00 */
[----:B------:R-:W-:Y:S01]  /*0890*/  LEA.HI R0, R4, R0, RZ, 0x6 ;  /* 0x0000000004007211 */ /* 0x000fe200078f30ff */
[----:B------:R-:W-:Y:S01]  /*08a0*/  IMAD.IADD R4, R13, 0x1, R12 ;  /* 0x000000010d047824 */ /* 0x000fe200078e020c */
[----:B------:R-:W-:Y:S01]  /*08b0*/  SHF.R.S32.HI R2, RZ, 0x6, R2 ;  /* 0x00000006ff027819 */ /* 0x000fe20000011402 */
[----:B------:R-:W-:Y:S01]  /*08c0*/  CS2R R26, SRZ ;  /* 0x00000000001a7805 */ /* 0x000fe2000001ff00 */
[----:B------:R-:W-:Y:S01]  /*08d0*/  SHF.R.S32.HI R0, RZ, 0x6, R0 ;  /* 0x00000006ff007819 */ /* 0x000fe20000011400 */
[----:B------:R-:W-:Y:S01]  /*08e0*/  IMAD.MOV.U32 R164, RZ, RZ, RZ ;  /* 0x000000ffffa47224 */ /* 0x000fe200078e00ff */
[----:B------:R-:W-:Y:S01]  /*08f0*/  MOV R12, RZ ;  /* 0x000000ff000c7202 */ /* 0x000fe20000000f00 */
[----:B------:R-:W-:Y:S01]  /*0900*/  IMAD.MOV.U32 R28, RZ, RZ, RZ ;  /* 0x000000ffff1c7224 */ /* 0x000fe200078e00ff */
[----:B------:R-:W-:Y:S01]  /*0910*/  IMNMX R204, R2, R0, PT ;  /* 0x0000000002cc7217 */ /* 0x000fe20003800200 */
[----:B------:R-:W-:Y:S01]  /*0920*/  IMAD.MOV.U32 R160, RZ, RZ, RZ ;  /* 0x000000ffffa07224 */ /* 0x000fe200078e00ff */
[----:B------:R-:W-:Y:S01]  /*0930*/  MOV R162, RZ ;  /* 0x000000ff00a27202 */ /* 0x000fe20000000f00 */
[----:B------:R-:W-:Y:S01]  /*0940*/  CS2R R154, SRZ ;  /* 0x00000000009a7805 */ /* 0x000fe2000001ff00 */
[----:B------:R-:W-:Y:S01]  /*0950*/  ISETP.GE.AND P4, PT, R204, 0x1, PT ;  /* 0x00000001cc00780c */ /* 0x000fe20003f86270 */
[----:B------:R-:W-:Y:S01]  /*0960*/  CS2R R30, SRZ ;  /* 0x00000000001e7805 */ /* 0x000fe2000001ff00 */
[----:B------:R-:W-:Y:S01]  /*0970*/  MOV R152, RZ ;  /* 0x000000ff00987202 */ /* 0x000fe20000000f00 */
[----:B------:R-:W-:Y:S01]  /*0980*/  IMAD.MOV.U32 R158, RZ, RZ, RZ ;  /* 0x000000ffff9e7224 */ /* 0x000fe200078e00ff */
[----:B------:R-:W-:Y:S01]  /*0990*/  CS2R R32, SRZ ;  /* 0x0000000000207805 */ /* 0x000fe2000001ff00 */
[----:B------:R-:W-:Y:S01]  /*09a0*/  IMAD.MOV.U32 R156, RZ, RZ, RZ ;  /* 0x000000ffff9c7224 */ /* 0x000fe200078e00ff */
[----:B------:R-:W-:Y:S01]  /*09b0*/  CS2R R150, SRZ ;  /* 0x0000000000967805 */ /* 0x000fe2000001ff00 */
[----:B------:R-:W-:Y:S01]  /*09c0*/  MOV R148, RZ ;  /* 0x000000ff00947202 */ /* 0x000fe20000000f00 */
[----:B------:R-:W-:Y:S01]  /*09d0*/  CS2R R34, SRZ ;  /* 0x0000000000227805 */ /* 0x000fe2000001ff00 */
[----:B------:R-:W-:Y:S01]  /*09e0*/  IMAD.MOV.U32 R146, RZ, RZ, RZ ;  /* 0x000000ffff927224 */ /* 0x000fe200078e00ff */
[----:B------:R-:W-:Y:S01]  /*09f0*/  CS2R R138, SRZ ;  /* 0x00000000008a7805 */ /* 0x000fe2000001ff00 */
[----:B------:R-:W-:Y:S01]  /*0a00*/  IMAD.MOV.U32 R144, RZ, RZ, RZ ;  /* 0x000000ffff907224 */ /* 0x000fe200078e00ff */
        /* <DEDUP_REMOVED lines=25> */
[----:B--2---:R-:W-:-:S04]  /*0ba0*/  ISETP.NE.U32.AND P0, PT, RZ, c[0x0][0x340], PT ;  /* 0x0000d000ff007a0c */ /* 0x004fc80003f05070 */
[----:B------:R-:W-:-:S13]  /*0bb0*/  ISETP.NE.AND.EX P0, PT, RZ, c[0x0][0x344], PT, P0 ;  /* 0x0000d100ff007a0c */ /* 0x000fda0003f05300 */
[----:B------:R-:W-:-:S05]  /*0bc0*/  @P0 IMAD.WIDE R2, R48, R29, c[0x0][0x340] ;  /* 0x0000d00030020625 */ /* 0x000fca00078e021d */
[----:B------:R2:W3:Y:S01]  /*0bd0*/  @P0 LDG.E R22, [R2.64] ;  /* 0x0000000602160981 */ /* 0x0004e2000c1e1900 */
[----:B------:R-:W-:Y:S01]  /*0be0*/  SHF.R.S32.HI R0, RZ, 0x1f, R11 ;  /* 0x0000001fff007819 */ /* 0x000fe2000001140b */
[----:B------:R-:W-:Y:S01]  /*0bf0*/  BSSY B0, `(.L_x_616) ;  /* 0x000008d000007945 */ /* 0x000fe20003800000 */
[----:B------:R-:W-:Y:S01]  /*0c00*/  SHF.R.S32.HI R14, RZ, 0x1f, R157 ;  /* 0x0000001fff0e7819 */ /* 0x000fe2000001149d */
[----:B------:R-:W4:Y:S01]  /*0c10*/  S2R R30, SR_CTAID.Y ;  /* 0x00000000001e7919 */ /* 0x000f220000002600 */
[----:B------:R-:W-:Y:S01]  /*0c20*/  SHF.R.S32.HI R7, RZ, 0x1f, R4 ;  /* 0x0000001fff077819 */ /* 0x000fe20000011404 */
[----:B------:R-:W-:Y:S01]  /*0c30*/  IMAD R0, R0, c[0x0][0x178], RZ ;  /* 0x00005e0000007a24 */ /* 0x000fe200078e02ff */
[CC--:B------:R-:W-:Y:S02]  /*0c40*/  LEA.HI R10, R14.reuse, R157.reuse, RZ, 0x2 ;  /* 0x0000009d0e0a7211 */ /* 0x0c0fe400078f10ff */
[----:B------:R-:W-:Y:S01]  /*0c50*/  LEA.HI R28, R14, R157, RZ, 0x3 ;  /* 0x0000009d0e1c7211 */ /* 0x000fe200078f18ff */
[----:B------:R-:W-:Y:S01]  /*0c60*/  IMAD R0, R11, c[0x0][0x17c], R0 ;  /* 0x00005f000b007a24 */ /* 0x000fe200078e0200 */
[----:B------:R-:W-:-:S02]  /*0c70*/  LOP3.LUT R5, R10, 0xfffffffc, RZ, 0xc0, !PT ;  /* 0xfffffffc0a057812 */ /* 0x000fc400078ec0ff */
[----:B------:R-:W-:Y:S02]  /*0c80*/  SHF.R.S32.HI R26, RZ, 0x3, R28 ;  /* 0x00000003ff1a7819 */ /* 0x000fe4000001141c */
[----:B------:R-:W-:Y:S01]  /*0c90*/  SHF.R.S32.HI R24, RZ, 0x2, R10 ;  /* 0x00000002ff187819 */ /* 0x000fe2000001140a */
[----:B------:R-:W-:Y:S01]  /*0ca0*/  IMAD.IADD R84, R157, 0x1, -R5 ;  /* 0x000000019d547824 */ /* 0x000fe200078e0a05 */
[----:B------:R-:W-:Y:S02]  /*0cb0*/  LEA.HI R27, R14, R157, RZ, 0x4 ;  /* 0x0000009d0e1b7211 */ /* 0x000fe400078f20ff */
[----:B------:R-:W-:Y:S02]  /*0cc0*/  IADD3 R4, P4, R4, R24, RZ ;  /* 0x0000001804047210 */ /* 0x000fe40007f9e0ff */
[----:B------:R-:W-:Y:S02]  /*0cd0*/  SHF.L.U32 R12, R84, 0x3, RZ ;  /* 0x00000003540c7819 */ /* 0x000fe400000006ff */
[----:B------:R-:W-:Y:S01]  /*0ce0*/  LEA.HI.X.SX32 R7, R24, R7, 0x1, P4 ;  /* 0x0000000718077211 */ /* 0x000fe200020f0eff */
[----:B--2---:R-:W-:Y:S01]  /*0cf0*/  IMAD.WIDE.U32 R2, R11, c[0x0][0x178], RZ ;  /* 0x00005e000b027a25 */ /* 0x004fe200078e00ff */
[----:B------:R-:W-:-:S02]  /*0d00*/  SHF.R.S32.HI R13, RZ, 0x1f, R12 ;  /* 0x0000001fff0d7819 */ /* 0x000fc4000001140c */
[----:B----4-:R-:W-:Y:S01]  /*0d10*/  SHF.R.S32.HI R29, RZ, 0x1f, R30 ;  /* 0x0000001fff1d7819 */ /* 0x010fe2000001141e */
[----:B------:R-:W-:Y:S01]  /*0d20*/  IMAD.IADD R3, R3, 0x1, R0 ;  /* 0x0000000103037824 */ /* 0x000fe200078e0200 */
[----:B------:R-:W-:Y:S01]  /*0d30*/  LEA.HI R153, R14, R157, RZ, 0x5 ;  /* 0x0000009d0e997211 */ /* 0x000fe200078f28ff */
[----:B------:R-:W-:Y:S01]  /*0d40*/  IMAD.SHL.U32 R0, R26, 0x40, RZ ;  /* 0x000000401a007824 */ /* 0x000fe200078e00ff */
[----:B------:R-:W-:Y:S01]  /*0d50*/  SHF.R.S32.HI R19, RZ, 0x1f, R48 ;  /* 0x0000001fff137819 */ /* 0x000fe20000011430 */
[----:B------:R-:W-:Y:S01]  /*0d60*/  IMAD R8, R29, c[0x0][0x1b8], RZ ;  /* 0x00006e001d087a24 */ /* 0x000fe200078e02ff */
[----:B------:R-:W-:Y:S01]  /*0d70*/  SHF.R.S32.HI R152, RZ, 0x5, R153 ;  /* 0x00000005ff987819 */ /* 0x000fe20000011499 */
[----:B------:R-:W-:Y:S01]  /*0d80*/  IMAD.WIDE.U32 R16, R4, c[0x0][0x208], R12 ;  /* 0x0000820004107a25 */ /* 0x000fe200078e000c */
[----:B------:R-:W-:Y:S02]  /*0d90*/  LOP3.LUT R0, R0, 0xc0, RZ, 0xc0, !PT ;  /* 0x000000c000007812 */ /* 0x000fe400078ec0ff */
[----:B------:R-:W-:Y:S01]  /*0da0*/  ISETP.GE.AND P6, PT, R12, c[0x0][0x1d4], PT ;  /* 0x000075000c007a0c */ /* 0x000fe20003fc6270 */
[----:B------:R-:W-:Y:S01]  /*0db0*/  IMAD.WIDE.U32 R2, R30, c[0x0][0x1b8], R2 ;  /* 0x00006e001e027a25 */ /* 0x000fe200078e0002 */
[----:B------:R-:W-:-:S02]  /*0dc0*/  LOP3.LUT R6, R0, 0x18, R12, 0xf8, !PT ;  /* 0x0000001800067812 */ /* 0x000fc400078ef80c */
[----:B------:R-:W-:Y:S02]  /*0dd0*/  SHF.R.U32.HI R5, RZ, 0x3, R0 ;  /* 0x00000003ff057819 */ /* 0x000fe40000011600 */
[----:B------:R-:W-:Y:S02]  /*0de0*/  IADD3 R0, R12, 0x40, RZ ;  /* 0x000000400c007810 */ /* 0x000fe40007ffe0ff */
[----:B------:R-:W-:Y:S01]  /*0df0*/  LOP3.LUT R18, R6, R5, RZ, 0x3c, !PT ;  /* 0x0000000506127212 */ /* 0x000fe200078e3cff */
[----:B------:R-:W-:Y:S01]  /*0e00*/  IMAD R5, R30, c[0x0][0x1bc], R8 ;  /* 0x00006f001e057a24 */ /* 0x000fe200078e0208 */
[----:B------:R-:W-:Y:S01]  /*0e10*/  ISETP.GE.AND P4, PT, R0, c[0x0][0x1d4], PT ;  /* 0x0000750000007a0c */ /* 0x000fe20003f86270 */
[C---:B------:R-:W-:Y:S01]  /*0e20*/  IMAD R0, R7.reuse, c[0x0][0x1e0], RZ ;  /* 0x0000780007007a24 */ /* 0x040fe200078e02ff */
[----:B------:R-:W-:Y:S01]  /*0e30*/  SEL R6, R48, RZ, !P3 ;  /* 0x000000ff30067207 */ /* 0x000fe20005800000 */
[----:B------:R-:W-:Y:S02]  /*0e40*/  IMAD R7, R7, c[0x0][0x208], RZ ;  /* 0x0000820007077a24 */ /* 0x000fe400078e02ff */
[C---:B------:R-:W-:Y:S01]  /*0e50*/  IMAD R20, R4.reuse, c[0x0][0x1e4], R0 ;  /* 0x0000790004147a24 */ /* 0x040fe200078e0200 */
[----:B------:R-:W-:Y:S01]  /*0e60*/  LOP3.LUT R0, R27, 0xfffffff0, RZ, 0xc0, !PT ;  /* 0xfffffff01b007812 */ /* 0x000fe200078ec0ff */
[----:B------:R-:W-:-:S02]  /*0e70*/  IMAD R21, R4, c[0x0][0x20c], R7 ;  /* 0x0000830004157a24 */ /* 0x000fc400078e0207 */
[----:B------:R-:W-:Y:S01]  /*0e80*/  IMAD.WIDE.U32 R8, R4, c[0x0][0x1e0], R12 ;  /* 0x0000780004087a25 */ /* 0x000fe200078e000c */
[----:B------:R-:W-:Y:S02]  /*0e90*/  LEA.HI R4, R10, R24, RZ, 0x1 ;  /* 0x000000180a047211 */ /* 0x000fe400078f08ff */
[----:B------:R-:W-:Y:S01]  /*0ea0*/  SEL R10, R19, RZ, !P3 ;  /* 0x000000ff130a7207 */ /* 0x000fe20005800000 */
[----:B------:R-:W-:Y:S02]  /*0eb0*/  IMAD R7, R84, 0x20, R24 ;  /* 0x0000002054077824 */ /* 0x000fe400078e0218 */
[----:B------:R-:W-:Y:S01]  /*0ec0*/  IMAD.IADD R23, R157, 0x1, -R0 ;  /* 0x000000019d177824 */ /* 0x000fe200078e0a00 */
[----:B------:R-:W-:Y:S01]  /*0ed0*/  LOP3.LUT R0, R4, 0x7fffffe, RZ, 0xc0, !PT ;  /* 0x07fffffe04007812 */ /* 0x000fe200078ec0ff */
[----:B------:R-:W-:Y:S01]  /*0ee0*/  IMAD.IADD R3, R3, 0x1, R5 ;  /* 0x0000000103037824 */ /* 0x000fe200078e0205 */
[----:B------:R-:W-:Y:S01]  /*0ef0*/  IADD3 R7, R236, R7, RZ ;  /* 0x00000007ec077210 */ /* 0x000fe20007ffe0ff */
[----:B------:R-:W-:Y:S01]  /*0f00*/  IMAD.IADD R9, R9, 0x1, R20 ;  /* 0x0000000109097824 */ /* 0x000fe200078e0214 */
[----:B------:R-:W-:Y:S01]  /*0f10*/  LEA.HI R25, R23, R23, RZ, 0x1 ;  /* 0x0000001717197211 */ /* 0x000fe200078f08ff */
[----:B------:R-:W-:-:S02]  /*0f20*/  IMAD.IADD R0, R24, 0x1, -R0 ;  /* 0x0000000118007824 */ /* 0x000fc400078e0a00 */
[----:B------:R-:W-:Y:S01]  /*0f30*/  @P2 IMAD.HI.U32 R11, R7, c[0x0][0x2c8], RZ ;  /* 0x0000b200070b2a27 */ /* 0x000fe200078e00ff */
[--C-:B------:R-:W-:Y:S02]  /*0f40*/  SHF.R.S32.HI R15, RZ, 0x1, R25.reuse ;  /* 0x00000001ff0f7819 */ /* 0x100fe40000011419 */
[----:B------:R-:W-:Y:S01]  /*0f50*/  SHF.R.S32.HI R14, RZ, 0x1f, R25 ;  /* 0x0000001fff0e7819 */ /* 0x000fe20000011419 */
[----:B------:R-:W-:Y:S02]  /*0f60*/  IMAD R5, R152, 0x8, R0 ;  /* 0x0000000898057824 */ /* 0x000fe400078e0200 */
[----:B------:R-:W-:Y:S01]  /*0f70*/  IMAD.MOV.U32 R4, RZ, RZ, R7 ;  /* 0x000000ffff047224 */ /* 0x000fe200078e0007 */
[----:B------:R-:W-:Y:S01]  /*0f80*/  @P2 SHF.R.U32.HI R4, RZ, c[0x0][0x2cc], R11 ;  /* 0x0000b300ff042a19 */ /* 0x000fe2000001160b */
[----:B------:R-:W-:Y:S01]  /*0f90*/  IMAD R0, R10, c[0x0][0x1c0], RZ ;  /* 0x000070000a007a24 */ /* 0x000fe200078e02ff */
[----:B------:R-:W-:Y:S01]  /*0fa0*/  LEA.HI R10, R14, R15, RZ, 0x2 ;  /* 0x0000000f0e0a7211 */ /* 0x000fe200078f10ff */
[----:B------:R-:W-:Y:S01]  /*0fb0*/  IMAD.WIDE.U32 R2, R6, c[0x0][0x1c0], R2 ;  /* 0x0000700006027a25 */ /* 0x000fe200078e0002 */
[----:B------:R-:W-:-:S02]  /*0fc0*/  LEA R226, R5, R18, 0x5 ;  /* 0x0000001205e27211 */ /* 0x000fc400078e28ff */
[----:B------:R-:W-:Y:S01]  /*0fd0*/  LOP3.LUT R5, R10, 0xfffffffc, RZ, 0xc0, !PT ;  /* 0xfffffffc0a057812 */ /* 0x000fe200078ec0ff */
[----:B------:R-:W-:Y:S01]  /*0fe0*/  IMAD R11, R6, c[0x0][0x1c4], R0 ;  /* 0x00007100060b7a24 */ /* 0x000fe200078e0200 */
[--C-:B------:R-:W-:Y:S01]  /*0ff0*/  SHF.R.S32.HI R0, RZ, 0x1f, R4.reuse ;  /* 0x0000001fff007819 */ /* 0x100fe20000011404 */
[----:B------:R-:W-:Y:S01]  /*1000*/  IMAD.MOV R6, RZ, RZ, -R4 ;  /* 0x000000ffff067224 */ /* 0x000fe200078e0a04 */
[----:B------:R-:W-:Y:S01]  /*1010*/  IADD3 R20, R15, -R5, RZ ;  /* 0x800000050f147210 */ /* 0x000fe20007ffe0ff */
[----:B------:R-:W-:Y:S01]  /*1020*/  IMAD.IADD R3, R3, 0x1, R11 ;  /* 0x0000000103037824 */ /* 0x000fe200078e020b */
        /* <DEDUP_REMOVED lines=8> */
[----:B------:R-:W-:Y:S02]  /*10b0*/  IMAD R11, R29, c[0x0][0x1e8], RZ ;  /* 0x00007a001d0b7a24 */ /* 0x000fe400078e02ff */
[C---:B------:R-:W-:Y:S02]  /*10c0*/  IMAD R10, R0.reuse, c[0x0][0x1ac], R4 ;  /* 0x00006b00000a7a24 */ /* 0x040fe400078e0204 */
[----:B------:R-:W-:-:S04]  /*10d0*/  IMAD.WIDE.U32 R2, R0, c[0x0][0x1a8], R2 ;  /* 0x00006a0000027a25 */ /* 0x000fc800078e0002 */
[----:B------:R-:W-:Y:S02]  /*10e0*/  IMAD.IADD R7, R17, 0x1, R21 ;  /* 0x0000000111077824 */ /* 0x000fe400078e0215 */
[----:B------:R-:W-:Y:S02]  /*10f0*/  IMAD R14, R29, c[0x0][0x210], RZ ;  /* 0x000084001d0e7a24 */ /* 0x000fe400078e02ff */
[----:B------:R-:W-:Y:S02]  /*1100*/  IMAD.MOV.U32 R6, RZ, RZ, R16 ;  /* 0x000000ffff067224 */ /* 0x000fe400078e0010 */
[C---:B------:R-:W-:Y:S02]  /*1110*/  IMAD R11, R30.reuse, c[0x0][0x1ec], R11 ;  /* 0x00007b001e0b7a24 */ /* 0x040fe400078e020b */
[----:B------:R-:W-:-:S04]  /*1120*/  IMAD.WIDE.U32 R8, R30, c[0x0][0x1e8], R8 ;  /* 0x00007a001e087a25 */ /* 0x000fc800078e0008 */
[----:B------:R-:W-:Y:S01]  /*1130*/  IMAD.IADD R3, R3, 0x1, R10 ;  /* 0x0000000103037824 */ /* 0x000fe200078e020a */
[----:B------:R-:W-:Y:S01]  /*1140*/  IADD3 R9, R9, R11, RZ ;  /* 0x0000000b09097210 */ /* 0x000fe20007ffe0ff */
[----:B------:R-:W-:Y:S01]  /*1150*/  IMAD R14, R30, c[0x0][0x214], R14 ;  /* 0x000085001e0e7a24 */ /* 0x000fe200078e020e */
[----:B------:R-:W-:Y:S01]  /*1160*/  IADD3 R10, R12, 0x20, RZ ;  /* 0x000000200c0a7810 */ /* 0x000fe20007ffe0ff */
[----:B------:R-:W-:-:S03]  /*1170*/  IMAD.WIDE.U32 R6, R30, c[0x0][0x210], R6 ;  /* 0x000084001e067a25 */ /* 0x000fc600078e0006 */
[----:B------:R-:W-:Y:S01]  /*1180*/  ISETP.GE.AND P5, PT, R10, c[0x0][0x1d4], PT ;  /* 0x000075000a007a0c */ /* 0x000fe20003fa6270 */
[----:B------:R-:W-:Y:S02]  /*1190*/  IMAD.IADD R7, R7, 0x1, R14 ;  /* 0x0000000107077824 */ /* 0x000fe400078e020e */
[----:B------:R-:W-:Y:S02]  /*11a0*/  IMAD R16, R161, c[0x0][0x2c4], RZ ;  /* 0x0000b100a1107a24 */ /* 0x000fe400078e02ff */
[----:B------:R-:W-:-:S05]  /*11b0*/  IMAD.SHL.U32 R14, R84, 0x8, RZ ;  /* 0x00000008540e7824 */ /* 0x000fca00078e00ff */
[----:B------:R-:W-:Y:S02]  /*11c0*/  ISETP.GE.AND P3, PT, R14, c[0x0][0x198], PT ;  /* 0x000066000e007a0c */ /* 0x000fe40003f66270 */
[----:B---3--:R-:W-:Y:S01]  /*11d0*/  @P0 SHF.R.S32.HI R5, RZ, 0x1f, R22 ;  /* 0x0000001fff050819 */ /* 0x008fe20000011416 */
[----:B------:R-:W-:Y:S01]  /*11e0*/  @!P0 IMAD.MOV.U32 R5, RZ, RZ, R19 ;  /* 0x000000ffff058224 */ /* 0x000fe200078e0013 */
[----:B------:R-:W-:Y:S01]  /*11f0*/  @P0 MOV R4, R22 ;  /* 0x0000001600040202 */ /* 0x000fe20000000f00 */
[----:B------:R-:W-:Y:S01]  /*1200*/  @!P0 IMAD.MOV.U32 R4, RZ, RZ, R48 ;  /* 0x000000ffff048224 */ /* 0x000fe200078e0030 */
[C---:B------:R-:W-:Y:S02]  /*1210*/  LEA R18, P0, R2.reuse, c[0x0][0x160], 0x1 ;  /* 0x0000580002127a11 */ /* 0x040fe400078008ff */
[----:B------:R-:W-:Y:S02]  /*1220*/  SEL R0, R5, RZ, !P1 ;  /* 0x000000ff05007207 */ /* 0x000fe40004800000 */
[----:B------:R-:W-:-:S02]  /*1230*/  LEA.HI.X R17, R2, c[0x0][0x164], R3, 0x1, P0 ;  /* 0x0000590002117a11 */ /* 0x000fc400000f0c03 */
[----:B------:R-:W-:Y:S01]  /*1240*/  SEL R4, R4, RZ, !P1 ;  /* 0x000000ff04047207 */ /* 0x000fe20004800000 */
[C---:B------:R-:W-:Y:S01]  /*1250*/  IMAD R2, R0.reuse, c[0x0][0x1f0], RZ ;  /* 0x00007c0000027a24 */ /* 0x040fe200078e02ff */
[----:B------:R-:W-:Y:S01]  /*1260*/  ISETP.GE.AND P0, PT, R15, R16, PT ;  /* 0x000000100f00720c */ /* 0x000fe20003f06270 */
[----:B------:R-:W-:Y:S01]  /*1270*/  IMAD R0, R0, c[0x0][0x218], RZ ;  /* 0x0000860000007a24 */ /* 0x000fe200078e02ff */
[----:B------:R-:W-:Y:S01]  /*1280*/  LOP3.LUT P1, RZ, R20, 0x2, RZ, 0xc0, !PT ;  /* 0x0000000214ff7812 */ /* 0x000fe2000782c0ff */
[C---:B------:R-:W-:Y:S01]  /*1290*/  IMAD R11, R4.reuse, c[0x0][0x1f4], R2 ;  /* 0x00007d00040b7a24 */ /* 0x040fe200078e0202 */
[----:B------:R2:W3:Y:S01]  /*12a0*/  SHFL.IDX PT, R5, R17, RZ, 0x1c1f ;  /* 0x001c1fff11057589 */ /* 0x0004e200000e0000 */
[----:B------:R-:W-:-:S04]  /*12b0*/  IMAD.WIDE.U32 R34, R4, c[0x0][0x1f0], R8 ;  /* 0x00007c0004227a25 */ /* 0x000fc800078e0008 */
[C---:B------:R-:W-:Y:S01]  /*12c0*/  IMAD R2, R4.reuse, c[0x0][0x21c], R0 ;  /* 0x0000870004027a24 */ /* 0x040fe200078e0200 */
[----:B------:R-:W-:Y:S01]  /*12d0*/  IADD3 R37, R35, R11, RZ ;  /* 0x0000000b23257210 */ /* 0x000fe20007ffe0ff */
[----:B------:R-:W-:Y:S01]  /*12e0*/  IMAD.WIDE.U32 R30, R4, c[0x0][0x218], R6 ;  /* 0x00008600041e7a25 */ /* 0x000fe200078e0006 */
[----:B------:R2:W-:Y:S01]  /*12f0*/  STL.64 [R1+0x58], R34 ;  /* 0x0000582201007387 */ /* 0x0005e20000100a00 */
[----:B------:R-:W-:Y:S02]  /*1300*/  IADD3 R0, R14, 0x40, RZ ;  /* 0x000000400e007810 */ /* 0x000fe40007ffe0ff */
[----:B------:R-:W-:Y:S01]  /*1310*/  IMAD.IADD R33, R31, 0x1, R2 ;  /* 0x000000011f217824 */ /* 0x000fe200078e0202 */
[----:B------:R2:W-:Y:S01]  /*1320*/  STL.64 [R1+0x60], R30 ;  /* 0x0000601e01007387 */ /* 0x0005e20000100a00 */
[----:B------:R-:W-:Y:S01]  /*1330*/  IMAD.MOV.U32 R6, RZ, RZ, 0x10 ;  /* 0x00000010ff067424 */ /* 0x000fe200078e00ff */
[----:B------:R-:W-:Y:S02]  /*1340*/  ISETP.GE.AND P3, PT, R0, c[0x0][0x198], PT ;  /* 0x0000660000007a0c */ /* 0x000fe40003f66270 */
[----:B------:R2:W-:Y:S02]  /*1350*/  STL [R1+0x4c], R37 ;  /* 0x00004c2501007387 */ /* 0x0005e40000100800 */
[----:B------:R-:W-:-:S02]  /*1360*/  SEL R3, R6, 0xfffffff0, !P1 ;  /* 0xfffffff006037807 */ /* 0x000fc40004800000 */
[----:B------:R2:W-:Y:S01]  /*1370*/  STL [R1+0x54], R33 ;  /* 0x0000542101007387 */ /* 0x0005e20000100800 */
[----:B------:R-:W-:-:S03]  /*1380*/  ISETP.GE.AND P1, PT, R10, c[0x0][0x198], PT ;  /* 0x000066000a007a0c */ /* 0x000fc60003f26270 */
[----:B------:R2:W4:Y:S01]  /*1390*/  SHFL.IDX PT, R4, R18, RZ, 0x1c1f ;  /* 0x001c1fff12047589 */ /* 0x00052200000e0000 */
[----:B------:R-:W-:Y:S01]  /*13a0*/  P2R R11, PR, RZ, 0x2 ;  /* 0x00000002ff0b7803 */ /* 0x000fe20000000000 */
[----:B------:R-:W-:Y:S05]  /*13b0*/  @P0 BRA `(.L_x_617) ;  /* 0x0000010000000947 */ /* 0x000fea0003800000 */
[C---:B---34-:R-:W-:Y:S02]  /*13c0*/  LEA R6, P0, R14.reuse, R4, 0x1 ;  /* 0x000000040e067211 */ /* 0x058fe400078008ff */
[----:B------:R-:W-:Y:S02]  /*13d0*/  SHF.R.S32.HI R2, RZ, 0x1f, R10 ;  /* 0x0000001fff027819 */ /* 0x000fe4000001140a */
[----:B------:R-:W-:Y:S02]  /*13e0*/  SHF.R.S32.HI R8, RZ, 0x1f, R0 ;  /* 0x0000001fff087819 */ /* 0x000fe40000011400 */
[----:B------:R-:W-:Y:S02]  /*13f0*/  LEA.HI.X R7, R14, R5, R13, 0x1, P0 ;  /* 0x000000050e077211 */ /* 0x000fe400000f0c0d */
[----:B------:R-:W-:-:S02]  /*1400*/  LEA.HI R2, R2, R10, RZ, 0x3 ;  /* 0x0000000a02027211 */ /* 0x000fc400078f18ff */
[----:B------:R-:W-:Y:S02]  /*1410*/  ISETP.GE.AND P0, PT, R14, c[0x0][0x198], PT ;  /* 0x000066000e007a0c */ /* 0x000fe40003f06270 */
[----:B------:R-:W-:Y:S02]  /*1420*/  LEA.HI R0, R8, R0, RZ, 0x3 ;  /* 0x0000000008007211 */ /* 0x000fe400078f18ff */
[----:B------:R-:W-:Y:S02]  /*1430*/  LOP3.LUT R8, R2, 0xfffffff8, RZ, 0xc0, !PT ;  /* 0xfffffff802087812 */ /* 0x000fe400078ec0ff */
[----:B------:R-:W-:Y:S01]  /*1440*/  LOP3.LUT R2, R0, 0xfffffff8, RZ, 0xc0, !PT ;  /* 0xfffffff800027812 */ /* 0x000fe200078ec0ff */
[----:B------:R-:W-:Y:S02]  /*1450*/  IMAD.SHL.U32 R0, R226, 0x2, RZ ;  /* 0x00000002e2007824 */ /* 0x000fe400078e00ff */
[----:B------:R-:W-:-:S04]  /*1460*/  IMAD.WIDE R8, R8, 0x2, R4 ;  /* 0x0000000208087825 */ /* 0x000fc800078e0204 */
[----:B------:R-:W-:Y:S01]  /*1470*/  IMAD.WIDE R4, R2, 0x2, R4 ;  /* 0x0000000202047825 */ /* 0x000fe200078e0204 */
[----:B------:R-:W-:Y:S01]  /*1480*/  @!PT LDS RZ, [RZ] ;  /* 0x00000000fffff984 */ /* 0x000fe20000000800 */
[----:B------:R3:W-:Y:S04]  /*1490*/  LDGSTS.E.BYPASS.LTC128B.128 [R0+0x6100], [R6.64], !P0 ;  /* 0x0610000006007fae */ /* 0x0007e8000c101d46 */
[----:B------:R3:W-:Y:S04]  /*14a0*/  LDGSTS.E.BYPASS.LTC128B.128 [R0+0x8100], [R8.64], !P1 ;  /* 0x0810000008007fae */ /* 0x0007e8000c901d46 */
[----:B------:R3:W-:Y:S02]  /*14b0*/  LDGSTS.E.BYPASS.LTC128B.128 [R0+0xa100], [R4.64], !P3 ;  /* 0x0a10000004007fae */ /* 0x0007e4000d901d46 */
.L_x_617:
[----:B---3--:R-:W-:Y:S05]  /*14c0*/  BSYNC B0 ;  /* 0x0000000000007941 */ /* 0x008fea0003800000 */
.L_x_616:
[----:B------:R-:W-:Y:S01]  /*14d0*/  IADD3 R0, R15, 0x20, RZ ;  /* 0x000000200f007810 */ /* 0x000fe20007ffe0ff */
[----:B------:R3:W1:Y:S01]  /*14e0*/  SHFL.IDX PT, R5, R17, 0x1, 0x1c1f ;  /* 0x003c1f0011057f89 */ /* 0x00066200000e0000 */
[----:B------:R-:W-:Y:S02]  /*14f0*/  BSSY B0, `(.L_x_618) ;  /* 0x0000015000007945 */ /* 0x000fe40003800000 */
[----:B------:R-:W-:Y:S01]  /*1500*/  ISETP.GE.AND P0, PT, R0, R16, PT ;  /* 0x000000100000720c */ /* 0x000fe20003f06270 */
[----:B----4-:R3:W4:-:S12]  /*1510*/  SHFL.IDX PT, R4, R18, 0x1, 0x1c1f ;  /* 0x003c1f0012047f89 */ /* 0x01071800000e0000 */
[----:B------:R-:W-:Y:S05]  /*1520*/  @P0 BRA `(.L_x_619) ;  /* 0x0000011000000947 */ /* 0x000fea0003800000 */
[C---:B------:R-:W-:Y:S02]  /*1530*/  IADD3 R0, R14.reuse, 0x40, RZ ;  /* 0x000000400e007810 */ /* 0x040fe40007ffe0ff */
[C---:B----4-:R-:W-:Y:S02]  /*1540*/  LEA R6, P0, R14.reuse, R4, 0x1 ;  /* 0x000000040e067211 */ /* 0x050fe400078008ff */
[----:B------:R-:W-:Y:S02]  /*1550*/  SHF.R.S32.HI R8, RZ, 0x1f, R10 ;  /* 0x0000001fff087819 */ /* 0x000fe4000001140a */
[----:B------:R-:W-:Y:S02]  /*1560*/  SHF.R.S32.HI R2, RZ, 0x1f, R0 ;  /* 0x0000001fff027819 */ /* 0x000fe40000011400 */
[----:B-1----:R-:W-:Y:S02]  /*1570*/  LEA.HI.X R7, R14, R5, R13, 0x1, P0 ;  /* 0x000000050e077211 */ /* 0x002fe400000f0c0d */
        /* <DEDUP_REMOVED lines=12> */
.L_x_619:
[----:B------:R-:W-:Y:S05]  /*1640*/  BSYNC B0 ;  /* 0x0000000000007941 */ /* 0x000fea0003800000 */
.L_x_618:
[----:B-1----:R-:W-:Y:S01]  /*1650*/  IADD3 R0, R15, 0x40, RZ ;  /* 0x000000400f007810 */ /* 0x002fe20007ffe0ff */
[----:B------:R1:W2:Y:S01]  /*1660*/  SHFL.IDX PT, R5, R17, 0x2, 0x1c1f ;  /* 0x005c1f0011057f89 */ /* 0x0002a200000e0000 */
        /* <DEDUP_REMOVED lines=8> */
[----:B--2---:R-:W-:Y:S02]  /*16f0*/  LEA.HI.X R7, R14, R5, R13, 0x1, P0 ;  /* 0x000000050e077211 */ /* 0x004fe400000f0c0d */
        /* <DEDUP_REMOVED lines=12> */
.L_x_621:
[----:B------:R-:W-:Y:S05]  /*17c0*/  BSYNC B0 ;  /* 0x0000000000007941 */ /* 0x000fea0003800000 */
.L_x_620:
[----:B--2-4-:R-:W2:Y:S01]  /*17d0*/  SHFL.IDX PT, R4, R18, 0x3, 0x1c1f ;  /* 0x007c1f0012047f89 */ /* 0x014ea200000e0000 */
[----:B------:R-:W-:Y:S01]  /*17e0*/  IADD3 R0, R15, 0x60, RZ ;  /* 0x000000600f007810 */ /* 0x000fe20007ffe0ff */
[----:B------:R-:W-:Y:S01]  /*17f0*/  IMAD.SHL.U32 R226, R226, 0x2, RZ ;  /* 0x00000002e2e27824 */ /* 0x000fe200078e00ff */
[----:B------:R-:W-:Y:S01]  /*1800*/  P2R R2, PR, RZ, 0x4 ;  /* 0x00000004ff027803 */ /* 0x000fe20000000000 */
[----:B------:R-:W4:Y:S01]  /*1810*/  SHFL.IDX PT, R5, R17, 0x3, 0x1c1f ;  /* 0x007c1f0011057f89 */ /* 0x000f2200000e0000 */
[----:B------:R-:W-:Y:S01]  /*1820*/  ISETP.GE.AND P1, PT, R0, R16, PT ;  /* 0x000000100000720c */ /* 0x000fe20003f26270 */
[----:B------:R-:W-:Y:S01]  /*1830*/  IMAD.IADD R8, R159, 0x1, -R24 ;  /* 0x000000019f087824 */ /* 0x000fe200078e0a18 */
[----:B------:R-:W-:Y:S01]  /*1840*/  ISETP.GE.AND P2, PT, R14, c[0x0][0x198], PT ;  /* 0x000066000e007a0c */ /* 0x000fe20003f46270 */
[----:B------:R-:W-:Y:S01]  /*1850*/  IMAD.MOV.U32 R9, RZ, RZ, c[0x0][0x1e0] ;  /* 0x00007800ff097624 */ /* 0x000fe200078e00ff */
[----:B------:R-:W-:Y:S01]  /*1860*/  IADD3 R148, R204, -0x1, RZ ;  /* 0xffffffffcc947810 */ /* 0x000fe20007ffe0ff */
[----:B------:R-:W-:Y:S01]  /*1870*/  IMAD.MOV.U32 R162, RZ, RZ, R36 ;  /* 0x000000ffffa27224 */ /* 0x000fe200078e0024 */
[----:B------:R-:W-:Y:S01]  /*1880*/  SHF.R.S32.HI R12, RZ, 0x4, R27 ;  /* 0x00000004ff0c7819 */ /* 0x000fe2000001141b */
[----:B------:R-:W-:-:S02]  /*1890*/  IMAD.MOV.U32 R163, RZ, RZ, R37 ;  /* 0x000000ffffa37224 */ /* 0x000fc400078e0025 */
[C---:B------:R-:W-:Y:S02]  /*18a0*/  IMAD.SHL.U32 R155, R9.reuse, 0x40, RZ ;  /* 0x00000040099b7824 */ /* 0x040fe400078e00ff */
[----:B------:R-:W-:Y:S02]  /*18b0*/  IMAD.MOV.U32 R162, RZ, RZ, R34 ;  /* 0x000000ffffa27224 */ /* 0x000fe400078e0022 */
[----:B------:R-:W-:Y:S01]  /*18c0*/  @!P1 IADD3 R0, R14, 0x40, RZ ;  /* 0x000000400e009810 */ /* 0x000fe20007ffe0ff */
[----:B------:R-:W-:Y:S02]  /*18d0*/  IMAD.SHL.U32 R156, R9, 0x20, RZ ;  /* 0x00000020099c7824 */ /* 0x000fe400078e00ff */
[----:B------:R-:W-:Y:S01]  /*18e0*/  IMAD R86, R148, -0x40, R159 ;  /* 0xffffffc094567824 */ /* 0x000fe200078e029f */
[----:B------:R-:W-:Y:S01]  /*18f0*/  STL.64 [R1+0x48], R162 ;  /* 0x000048a201007387 */ /* 0x000fe20000100a00 */
[----:B--2---:R-:W-:-:S04]  /*1900*/  @!P1 LEA R6, P0, R14, R4, 0x1 ;  /* 0x000000040e069211 */ /* 0x004fc800078008ff */
[----:B----4-:R-:W-:Y:S01]  /*1910*/  @!P1 LEA.HI.X R7, R14, R5, R13, 0x1, P0 ;  /* 0x000000050e079211 */ /* 0x010fe200000f0c0d */
[----:B------:R-:W-:Y:S01]  /*1920*/  IMAD.MOV.U32 R14, RZ, RZ, 0x6 ;  /* 0x00000006ff0e7424 */ /* 0x000fe200078e00ff */
[----:B------:R-:W-:Y:S02]  /*1930*/  ISETP.NE.AND P0, PT, R11, RZ, PT ;  /* 0x000000ff0b00720c */ /* 0x000fe40003f05270 */
[----:B------:R-:W-:Y:S01]  /*1940*/  SHF.R.S32.HI R13, RZ, 0x1f, R148 ;  /* 0x0000001fff0d7819 */ /* 0x000fe20000011494 */
[----:B------:R-:W-:Y:S01]  /*1950*/  @!PT LDS RZ, [RZ] ;  /* 0x00000000fffff984 */ /* 0x000fe20000000800 */
[----:B------:R2:W-:Y:S01]  /*1960*/  @!P1 LDGSTS.E.BYPASS.LTC128B.128 [R226+0x7900], [R6.64], !P2 ;  /* 0x0790000006e29fae */ /* 0x0005e2000d101d46 */
[----:B------:R-:W-:Y:S02]  /*1970*/  ISETP.NE.AND P2, PT, R2, RZ, PT ;  /* 0x000000ff0200720c */ /* 0x000fe40003f45270 */
[----:B------:R-:W-:Y:S02]  /*1980*/  @!P1 SHF.R.S32.HI R2, RZ, 0x1f, R0 ;  /* 0x0000001fff029819 */ /* 0x000fe40000011400 */
[----:B------:R-:W-:-:S02]  /*1990*/  SHF.L.U64.HI R154, R9, R14, c[0x0][0x1e4] ;  /* 0x00007900099a7619 */ /* 0x000fc4000001020e */
[----:B------:R-:W-:Y:S02]  /*19a0*/  @!P1 LEA.HI R0, R2, R0, RZ, 0x3 ;  /* 0x0000000002009211 */ /* 0x000fe400078f18ff */
[----:B------:R-:W-:Y:S02]  /*19b0*/  SHF.R.S32.HI R11, RZ, 0x1f, R23 ;  /* 0x0000001fff0b7819 */ /* 0x000fe40000011417 */
[----:B------:R-:W-:Y:S01]  /*19c0*/  @!P1 LOP3.LUT R2, R0, 0xfffffff8, RZ, 0xc0, !PT ;  /* 0xfffffff800029812 */ /* 0x000fe200078ec0ff */
[----:B------:R-:W-:Y:S01]  /*19d0*/  IMAD R0, R148, -0x40, R8 ;  /* 0xffffffc094007824 */ /* 0x000fe200078e0208 */
[----:B------:R-:W-:Y:S02]  /*19e0*/  LEA.HI R11, R11, R23, RZ, 0x3 ;  /* 0x000000170b0b7211 */ /* 0x000fe400078f18ff */
[----:B--2---:R-:W-:-:S04]  /*19f0*/  @!P1 SHF.R.S32.HI R6, RZ, 0x1f, R10 ;  /* 0x0000001fff069819 */ /* 0x004fc8000001140a */
[----:B------:R-:W-:-:S04]  /*1a00*/  @!P1 LEA.HI R6, R6, R10, RZ, 0x3 ;  /* 0x0000000a06069211 */ /* 0x000fc800078f18ff */
[----:B------:R-:W-:-:S05]  /*1a10*/  @!P1 LOP3.LUT R6, R6, 0xfffffff8, RZ, 0xc0, !PT ;  /* 0xfffffff806069812 */ /* 0x000fca00078ec0ff */
[----:B------:R-:W-:-:S04]  /*1a20*/  @!P1 IMAD.WIDE R6, R6, 0x2, R4 ;  /* 0x0000000206069825 */ /* 0x000fc800078e0204 */
[----:B------:R-:W-:Y:S01]  /*1a30*/  @!P1 IMAD.WIDE R4, R2, 0x2, R4 ;  /* 0x0000000202049825 */ /* 0x000fe200078e0204 */
[----:B------:R2:W-:Y:S01]  /*1a40*/  @!P1 LDGSTS.E.BYPASS.LTC128B.128 [R226+0x9900], [R6.64], !P0 ;  /* 0x0990000006e29fae */ /* 0x0005e2000c101d46 */
[----:B------:R-:W-:Y:S02]  /*1a50*/  ISETP.GE.AND P0, PT, R0, 0x1, PT ;  /* 0x000000010000780c */ /* 0x000fe40003f06270 */
[----:B------:R-:W-:Y:S01]  /*1a60*/  LOP3.LUT R2, R28, 0xfffffff8, RZ, 0xc0, !PT ;  /* 0xfffffff81c027812 */ /* 0x000fe200078ec0ff */
[----:B------:R4:W-:Y:S01]  /*1a70*/  @!P1 LDGSTS.E.BYPASS.LTC128B.128 [R226+0xb900], [R4.64], !P3 ;  /* 0x0b90000004e29fae */ /* 0x0009e2000d901d46 */
[----:B------:R-:W-:Y:S01]  /*1a80*/  ISETP.GE.AND P3, PT, R0, 0x21, PT ;  /* 0x000000210000780c */ /* 0x000fe20003f66270 */
[----:B------:R-:W-:Y:S02]  /*1a90*/  IMAD R0, R154, R148, RZ ;  /* 0x000000949a007224 */ /* 0x000fe400078e02ff */
[----:B------:R-:W0:Y:S01]  /*1aa0*/  LDGDEPBAR ;  /* 0x00000000000079af */ /* 0x000e220000000000 */
[----:B------:R-:W-:-:S02]  /*1ab0*/  IMAD.IADD R2, R157, 0x1, -R2 ;  /* 0x000000019d027824 */ /* 0x000fc400078e0a02 */
[----:B------:R-:W-:-:S03]  /*1ac0*/  IMAD R0, R13, R155, R0 ;  /* 0x0000009b0d007224 */ /* 0x000fc600078e0200 */
[----:B------:R-:W-:-:S04]  /*1ad0*/  LEA.HI R8, R2, R2, RZ, 0x1 ;  /* 0x0000000202087211 */ /* 0x000fc800078f08ff */
[----:B------:R-:W-:-:S05]  /*1ae0*/  LOP3.LUT R10, R8, 0x3fffffe, RZ, 0xc0, !PT ;  /* 0x03fffffe080a7812 */ /* 0x000fca00078ec0ff */
[----:B------:R-:W-:Y:S02]  /*1af0*/  IMAD.IADD R10, R2, 0x1, -R10 ;  /* 0x00000001020a7824 */ /* 0x000fe400078e0a0a */
[----:B------:R-:W-:Y:S02]  /*1b00*/  IMAD.SHL.U32 R2, R20, 0x40, RZ ;  /* 0x0000004014027824 */ /* 0x000fe400078e00ff */
[----:B--2---:R-:W-:-:S03]  /*1b10*/  IMAD.MOV.U32 R6, RZ, RZ, 0x5 ;  /* 0x00000005ff067424 */ /* 0x004fc600078e00ff */
[----:B------:R-:W-:Y:S01]  /*1b20*/  LOP3.LUT R2, R2, 0xc0, RZ, 0xc0, !PT ;  /* 0x000000c002027812 */ /* 0x000fe200078ec0ff */
[----:B----4-:R-:W-:Y:S01]  /*1b30*/  IMAD.WIDE.U32 R4, R148, R155, R162 ;  /* 0x0000009b94047225 */ /* 0x010fe200078e00a2 */
[----:B------:R-:W-:Y:S02]  /*1b40*/  SHF.L.U64.HI R158, R9, R6, c[0x0][0x1e4] ;  /* 0x00007900099e7619 */ /* 0x000fe40000010206 */
[----:B------:R-:W-:Y:S01]  /*1b50*/  LEA.HI R9, R27, R12, RZ, 0x1 ;  /* 0x0000000c1b097211 */ /* 0x000fe200078f08ff */
[----:B------:R-:W-:Y:S01]  /*1b60*/  IMAD.IADD R0, R5, 0x1, R0 ;  /* 0x0000000105007824 */ /* 0x000fe200078e0200 */
[----:B------:R-:W-:Y:S01]  /*1b70*/  BAR.SYNC.DEFER_BLOCKING 0x0 ;  /* 0x0000000000007b1d */ /* 0x000fe20000010000 */
[C---:B------:R-:W-:Y:S02]  /*1b80*/  @P0 LEA R6, P1, R4.reuse, c[0x0][0x1c8], 0x1 ;  /* 0x0000720004060a11 */ /* 0x040fe400078208ff */
[----:B------:R-:W-:Y:S02]  /*1b90*/  LOP3.LUT R9, R9, 0xfffffffe, RZ, 0xc0, !PT ;  /* 0xfffffffe09097812 */ /* 0x000fe400078ec0ff */
[----:B------:R-:W-:-:S02]  /*1ba0*/  @P0 LEA.HI.X R7, R4, c[0x0][0x1cc], R0, 0x1, P1 ;  /* 0x0000730004070a11 */ /* 0x000fc400008f0c00 */
[----:B------:R-:W-:Y:S01]  /*1bb0*/  @P3 IADD3 R5, P1, R156, R4, RZ ;  /* 0x000000049c053210 */ /* 0x000fe20007f3e0ff */
[----:B------:R-:W-:Y:S01]  /*1bc0*/  IMAD.IADD R9, R12, 0x1, -R9 ;  /* 0x000000010c097824 */ /* 0x000fe200078e0a09 */
[----:B------:R-:W-:Y:S02]  /*1bd0*/  LOP3.LUT R4, R25, 0x7fffffe, RZ, 0xc0, !PT ;  /* 0x07fffffe19047812 */ /* 0x000fe400078ec0ff */
[----:B------:R-:W-:Y:S01]  /*1be0*/  SHF.R.S32.HI R12, RZ, 0x1, R8 ;  /* 0x00000001ff0c7819 */ /* 0x000fe20000011408 */
[----:B------:R-:W-:Y:S02]  /*1bf0*/  @P3 IMAD.X R0, R158, 0x1, R0, P1 ;  /* 0x000000019e003824 */ /* 0x000fe400008e0600 */
[----:B------:R-:W-:Y:S01]  /*1c00*/  IMAD.IADD R151, R23, 0x1, -R4 ;  /* 0x0000000117977824 */ /* 0x000fe200078e0a04 */
[----:B------:R-:W-:Y:S01]  /*1c10*/  @P3 LEA R4, P1, R5, c[0x0][0x1c8], 0x1 ;  /* 0x0000720005043a11 */ /* 0x000fe200078208ff */
[----:B------:R-:W-:-:S03]  /*1c20*/  IMAD R10, R9, 0x8, R10 ;  /* 0x00000008090a7824 */ /* 0x000fc600078e020a */
[----:B------:R-:W-:Y:S01]  /*1c30*/  @P3 LEA.HI.X R5, R5, c[0x0][0x1cc], R0, 0x1, P1 ;  /* 0x0000730005053a11 */ /* 0x000fe200008f0c00 */
[C---:B------:R-:W-:Y:S01]  /*1c40*/  IMAD.SHL.U32 R0, R12.reuse, 0x40, RZ ;  /* 0x000000400c007824 */ /* 0x040fe200078e00ff */
[----:B------:R-:W-:Y:S01]  /*1c50*/  LOP3.LUT P1, RZ, R12, 0x2, RZ, 0xc0, !PT ;  /* 0x000000020cff7812 */ /* 0x000fe2000782c0ff */
[----:B------:R-:W-:Y:S01]  /*1c60*/  @!PT LDS RZ, [RZ] ;  /* 0x00000000fffff984 */ /* 0x000fe20000000800 */
[----:B------:R-:W-:Y:S01]  /*1c70*/  @!PT LDS RZ, [RZ] ;  /* 0x00000000fffff984 */ /* 0x000fe20000000800 */
[----:B------:R-:W-:Y:S01]  /*1c80*/  @!PT LDS RZ, [RZ] ;  /* 0x00000000fffff984 */ /* 0x000fe20000000800 */
[----:B------:R2:W-:Y:S03]  /*1c90*/  @P0 LDGSTS.E.BYPASS.LTC128B.128 [R226+0x3100], [R6.64], !P6 ;  /* 0x0310000006e20fae */ /* 0x0005e6000f101d46 */
[----:B------:R-:W-:Y:S01]  /*1ca0*/  LOP3.LUT R0, R0, 0xc0, RZ, 0xc0, !PT ;  /* 0x000000c000007812 */ /* 0x000fe200078ec0ff */
[----:B------:R2:W-:Y:S04]  /*1cb0*/  @P0 LDGSTS.E.BYPASS.LTC128B.128 [R226+0x4100], [R6.64+0x40], !P5 ;  /* 0x0410004006e20fae */ /* 0x0005e8000e901d46 */
[----:B------:R2:W-:Y:S04]  /*1cc0*/  @P0 LDGSTS.E.BYPASS.LTC128B.128 [R226+0x5100], [R6.64+0x80], !P4 ;  /* 0x0510008006e20fae */ /* 0x0005e8000e101d46 */
[----:B------:R4:W-:Y:S04]  /*1cd0*/  @P3 LDGSTS.E.BYPASS.LTC128B.128 [R226+0x3900], [R4.64], !P6 ;  /* 0x0390000004e23fae */ /* 0x0009e8000f101d46 */
[----:B------:R4:W-:Y:S04]  /*1ce0*/  @P3 LDGSTS.E.BYPASS.LTC128B.128 [R226+0x4900], [R4.64+0x40], !P5 ;  /* 0x0490004004e23fae */ /* 0x0009e8000e901d46 */
[----:B------:R4:W-:Y:S04]  /*1cf0*/  @P3 LDGSTS.E.BYPASS.LTC128B.128 [R226+0x5900], [R4.64+0x80], !P4 ;  /* 0x0590008004e23fae */ /* 0x0009e8000e101d46 */
[----:B------:R-:W0:Y:S01]  /*1d00*/  LDGDEPBAR ;  /* 0x00000000000079af */ /* 0x000e220000000000 */
[----:B--2---:R-:W-:-:S02]  /*1d10*/  IMAD.SHL.U32 R7, R26, 0x8, RZ ;  /* 0x000000081a077824 */ /* 0x004fc400078e00ff */
[----:B----4-:R-:W-:Y:S01]  /*1d20*/  IMAD.SHL.U32 R5, R11, 0x20, RZ ;  /* 0x000000200b057824 */ /* 0x010fe200078e00ff */
[----:B------:R-:W-:-:S04]  /*1d30*/  DEPBAR.LE SB0, 0x1 ;  /* 0x000080400000791a */ /* 0x000fc80000000000 */
[----:B------:R-:W-:Y:S01]  /*1d40*/  IMAD.SHL.U32 R4, R9, 0x8, RZ ;  /* 0x0000000809047824 */ /* 0x000fe200078e00ff */
[----:B------:R-:W-:Y:S01]  /*1d50*/  LOP3.LUT R149, R5, 0xffffff00, RZ, 0xc0, !PT ;  /* 0xffffff0005957812 */ /* 0x000fe200078ec0ff */
[----:B------:R-:W-:-:S04]  /*1d60*/  DEPBAR.LE SB0, 0x0 ;  /* 0x000080000000791a */ /* 0x000fc80000000000 */
[----:B------:R-:W-:Y:S01]  /*1d70*/  LOP3.LUT R6, R2, 0x8, R4, 0xf8, !PT ;  /* 0x0000000802067812 */ /* 0x000fe200078ef804 */
[----:B------:R-:W-:Y:S01]  /*1d80*/  IMAD R4, R152, 0x200, R149 ;  /* 0x0000020098047824 */ /* 0x000fe200078e0295 */
[----:B------:R-:W-:Y:S02]  /*1d90*/  SHF.R.U32.HI R5, RZ, 0x3, R2 ;  /* 0x00000003ff057819 */ /* 0x000fe40000011602 */
[----:B------:R-:W-:Y:S02]  /*1da0*/  LOP3.LUT R2, R0, 0x8, R7, 0xf8, !PT ;  /* 0x0000000800027812 */ /* 0x000fe400078ef807 */
[----:B------:R-:W-:Y:S02]  /*1db0*/  SHF.R.U32.HI R0, RZ, 0x3, R0 ;  /* 0x00000003ff007819 */ /* 0x000fe40000011600 */
[----:B------:R-:W-:Y:S01]  /*1dc0*/  LOP3.LUT R150, R6, R5, RZ, 0x3c, !PT ;  /* 0x0000000506967212 */ /* 0x000fe200078e3cff */
[----:B------:R-:W-:Y:S01]  /*1dd0*/  IMAD R5, R13, c[0x0][0x208], RZ ;  /* 0x000082000d057a24 */ /* 0x000fe200078e02ff */
[----:B------:R-:W-:Y:S01]  /*1de0*/  LOP3.LUT R0, R2, R0, RZ, 0x3c, !PT ;  /* 0x0000000002007212 */ /* 0x000fe200078e3cff */
[----:B------:R-:W-:-:S04]  /*1df0*/  IMAD.WIDE.U32 R6, R148, c[0x0][0x208], RZ ;  /* 0x0000820094067a25 */ /* 0x000fc800078e00ff */
[----:B------:R-:W-:Y:S02]  /*1e00*/  IMAD R5, R148, c[0x0][0x20c], R5 ;  /* 0x0000830094057a24 */ /* 0x000fe400078e0205 */
[----:B------:R-:W-:Y:S01]  /*1e10*/  IMAD R2, R151, 0x20, R4 ;  /* 0x0000002097027824 */ /* 0x000fe200078e0204 */
[----:B------:R-:W-:Y:S01]  /*1e20*/  BAR.SYNC.DEFER_BLOCKING 0x0 ;  /* 0x0000000000007b1d */ /* 0x000fe20000010000 */
[----:B------:R-:W-:Y:S01]  /*1e30*/  IMAD.U32 R0, R10, 0x20, R0 ;  /* 0x000000200a007824 */ /* 0x000fe200078e0000 */
[----:B------:R-:W-:Y:S01]  /*1e40*/  LEA R4, P0, R6, R30, 0x6 ;  /* 0x0000001e06047211 */ /* 0x000fe200078030ff */
[----:B------:R-:W-:Y:S02]  /*1e50*/  IMAD.IADD R5, R7, 0x1, R5 ;  /* 0x0000000107057824 */ /* 0x000fe400078e0205 */
[----:B------:R-:W-:Y:S02]  /*1e60*/  IMAD.SHL.U32 R208, R0, 0x2, RZ ;  /* 0x0000000200d07824 */ /* 0x000fe400078e00ff */
[----:B------:R-:W-:Y:S01]  /*1e70*/  IMAD.IADD R2, R150, 0x1, R2 ;  /* 0x0000000196027824 */ /* 0x000fe200078e0202 */
[----:B------:R-:W-:-:S02]  /*1e80*/  LEA.HI.X R0, R6, R33, R5, 0x6, P0 ;  /* 0x0000002106007211 */ /* 0x000fc400000f3405 */
[----:B------:R-:W-:Y:S01]  /*1e90*/  LEA R16, P0, R4, c[0x0][0x1f8], 0x1 ;  /* 0x00007e0004107a11 */ /* 0x000fe200078008ff */
[----:B------:R-:W-:Y:S01]  /*1ea0*/  IMAD.SHL.U32 R211, R2, 0x2, RZ ;  /* 0x0000000202d37824 */ /* 0x000fe200078e00ff */
[----:B------:R-:W-:Y:S02]  /*1eb0*/  SEL R2, RZ, 0x1, P6 ;  /* 0x00000001ff027807 */ /* 0x000fe40003000000 */
[----:B-1-3--:R-:W-:Y:S01]  /*1ec0*/  LEA.HI.X R17, R4, c[0x0][0x1fc], R0, 0x1, P0 ;  /* 0x00007f0004117a11 */ /* 0x00afe200000f0c00 */
[----:B------:R-:W-:Y:S01]  /*1ed0*/  IMAD.MOV.U32 R0, RZ, RZ, c[0x0][0x208] ;  /* 0x00008200ff007624 */ /* 0x000fe200078e00ff */
[----:B------:R-:W-:Y:S01]  /*1ee0*/  SEL R6, RZ, 0x2, P5 ;  /* 0x00000002ff067807 */ /* 0x000fe20002800000 */
[----:B------:R-:W-:Y:S01]  /*1ef0*/  IMAD R212, R3, 0x2, R211 ;  /* 0x0000000203d47824 */ /* 0x000fe200078e02d3 */
[----:B------:R-:W-:Y:S01]  /*1f00*/  SEL R5, RZ, 0x4, P4 ;  /* 0x00000004ff057807 */ /* 0x000fe20002000000 */
[C---:B------:R-:W-:Y:S01]  /*1f10*/  IMAD.SHL.U32 R12, R0.reuse, 0x40, RZ ;  /* 0x00000040000c7824 */ /* 0x040fe200078e00ff */
[----:B------:R-:W-:Y:S01]  /*1f20*/  SHF.L.U64.HI R21, R0, R14, c[0x0][0x20c] ;  /* 0x0000830000157619 */ /* 0x000fe2000001020e */
[----:B------:R-:W-:Y:S01]  /*1f30*/  IMAD.IADD R0, R86, 0x1, -R24 ;  /* 0x0000000156007824 */ /* 0x000fe200078e0a18 */
[----:B------:R-:W-:-:S02]  /*1f40*/  IADD3 R20, R5, R6, R2 ;  /* 0x0000000605147210 */ /* 0x000fc40007ffe002 */
[C---:B------:R-:W-:Y:S01]  /*1f50*/  IADD3 R2, R208.reuse, 0x3100, RZ ;  /* 0x00003100d0027810 */ /* 0x040fe20007ffe0ff */
[----:B------:R-:W-:Y:S01]  /*1f60*/  LDSM.16.M88.4 R8, [R211+0x7100] ;  /* 0x00710000d308783b */ /* 0x000fe20000000200 */
[----:B------:R-:W-:Y:S02]  /*1f70*/  IADD3 R213, R208, 0x3120, RZ ;  /* 0x00003120d0d57810 */ /* 0x000fe40007ffe0ff */
[----:B------:R-:W-:Y:S01]  /*1f80*/  IADD3 R18, P0, R12, R16, RZ ;  /* 0x000000100c127210 */ /* 0x000fe20007f1e0ff */
[----:B------:R-:W1:Y:S01]  /*1f90*/  LDSM.16.M88.4 R28, [R208+0x3100] ;  /* 0x00310000d01c783b */ /* 0x000e620000000200 */
[----:B------:R-:W-:Y:S02]  /*1fa0*/  @P1 IADD3 R213, R2, -0x20, RZ ;  /* 0xffffffe002d51810 */ /* 0x000fe40007ffe0ff */
[----:B------:R-:W-:Y:S01]  /*1fb0*/  LOP3.LUT P1, RZ, R20, 0x2, RZ, 0xc0, !PT ;  /* 0x0000000214ff7812 */ /* 0x000fe2000782c0ff */
[----:B------:R-:W2:Y:S01]  /*1fc0*/  LDSM.16.M88.4 R32, [R208+0x3500] ;  /* 0x00350000d020783b */ /* 0x000ea20000000200 */
[C---:B------:R-:W-:Y:S01]  /*1fd0*/  ISETP.LT.OR P3, PT, R0.reuse, 0x1, P6 ;  /* 0x000000010000780c */ /* 0x040fe20003761670 */
[----:B------:R-:W-:Y:S01]  /*1fe0*/  IMAD.X R19, R21, 0x1, R17, P0 ;  /* 0x0000000115137824 */ /* 0x000fe200000e0611 */
[C---:B------:R-:W-:Y:S01]  /*1ff0*/  ISETP.LT.OR P0, PT, R0.reuse, 0x1, !P1 ;  /* 0x000000010000780c */ /* 0x040fe20004f01670 */
[----:B------:R-:W3:Y:S01]  /*2000*/  LDSM.16.M88.4 R44, [R208+0x3900] ;  /* 0x00390000d02c783b */ /* 0x000ee20000000200 */
[----:B------:R-:W-:-:S02]  /*2010*/  ISETP.LT.OR P1, PT, R0, 0x21, !P1 ;  /* 0x000000210000780c */ /* 0x000fc40004f21670 */
[----:B------:R-:W-:Y:S01]  /*2020*/  LOP3.LUT R2, R153, 0xffffffe0, RZ, 0xc0, !PT ;  /* 0xffffffe099027812 */ /* 0x000fe200078ec0ff */
[----:B------:R-:W4:Y:S04]  /*2030*/  LDSM.16.M88.4 R40, [R208+0x3d00] ;  /* 0x003d0000d028783b */ /* 0x000f280000000200 */
[----:B------:R-:W5:Y:S01]  /*2040*/  LDSM.16.M88.4 R12, [R211+0x6100] ;  /* 0x00610000d30c783b */ /* 0x000f620000000200 */
[----:B------:R-:W-:-:S03]  /*2050*/  IMAD.IADD R2, R157, 0x1, -R2 ;  /* 0x000000019d027824 */ /* 0x000fc600078e0a02 */
[----:B------:R-:W-:Y:S04]  /*2060*/  LDSM.16.M88.4 R24, [R212+0x6100] ;  /* 0x00610000d418783b */ /* 0x000fe80000000200 */
[----:B------:R-:W-:Y:S04]  /*2070*/  LDSM.16.M88.4 R4, [R212+0x7100] ;  /* 0x00710000d404783b */ /* 0x000fe80000000200 */
[----:B------:R-:W5:Y:S04]  /*2080*/  LDSM.16.M88.4 R48, [R213] ;  /* 0x00000000d530783b */ /* 0x000f680000000200 */
[----:B------:R-:W-:Y:S04]  /*2090*/  LDSM.16.M88.4 R72, [R213+0x400] ;  /* 0x00040000d548783b */ /* 0x000fe80000000200 */
[----:B------:R-:W-:Y:S04]  /*20a0*/  LDSM.16.M88.4 R68, [R213+0x800] ;  /* 0x00080000d544783b */ /* 0x000fe80000000200 */
        /* <DEDUP_REMOVED lines=11> */
[----:B---3--:R-:W-:Y:S04]  /*2160*/  HMMA.16816.F32.BF16 R76, R8, R44, RZ ;  /* 0x0000002c084c723c */ /* 0x008fe800000418ff */
[----:B------:R1:W-:Y:S01]  /*2170*/  LDGSTS.E.BYPASS.LTC128B.128 [R226+0x2100], [R16.64+0x80], !P0 ;  /* 0x0210008010e27fae */ /* 0x0003e2000c101d46 */
[----:B------:R-:W-:-:S03]  /*2180*/  ISETP.LT.OR P0, PT, R0, 0x21, P6 ;  /* 0x000000210000780c */ /* 0x000fc60003701670 */
[C---:B----4-:R-:W-:Y:S08]  /*2190*/  HMMA.16816.F32.BF16 R56, R8.reuse, R40, RZ ;  /* 0x000000280838723c */ /* 0x050ff000000418ff */
[----:B------:R-:W-:Y:S02]  /*21a0*/  HMMA.16816.F32.BF16 R88, R8, R30, RZ ;  /* 0x0000001e0858723c */ /* 0x000fe400000418ff */
[----:B------:R1:W-:Y:S01]  /*21b0*/  LDGSTS.E.BYPASS.LTC128B.128 [R226+0x900], [R18.64], !P0 ;  /* 0x0090000012e27fae */ /* 0x0003e2000c101d46 */
[----:B------:R-:W-:-:S02]  /*21c0*/  ISETP.GE.AND P0, PT, R204, 0x2, PT ;  /* 0x00000002cc00780c */ /* 0x000fc40003f06270 */
[----:B------:R-:W-:Y:S01]  /*21d0*/  IADD3 R204, R204, -0x2, RZ ;  /* 0xfffffffecccc7810 */ /* 0x000fe20007ffe0ff */
[----:B------:R1:W-:Y:S02]  /*21e0*/  LDGSTS.E.BYPASS.LTC128B.128 [R226+0x1900], [R18.64+0x40], !P1 ;  /* 0x0190004012e27fae */ /* 0x0003e4000c901d46 */
[C---:B------:R-:W-:Y:S02]  /*21f0*/  HMMA.16816.F32.BF16 R100, R8.reuse, R34, RZ ;  /* 0x000000220864723c */ /* 0x040fe400000418ff */
[----:B------:R1:W-:Y:S04]  /*2200*/  LDGSTS.E.BYPASS.LTC128B.128 [R226+0x2900], [R18.64+0x80], !P3 ;  /* 0x0290008012e27fae */ /* 0x0003e8000d901d46 */
[----:B------:R-:W-:Y:S02]  /*2210*/  LDSM.16.M88.4 R36, [R208+0x4100] ;  /* 0x00410000d024783b */ /* 0x000fe40000000200 */
[C---:B------:R-:W-:Y:S02]  /*2220*/  HMMA.16816.F32.BF16 R96, R8.reuse, R46, RZ ;  /* 0x0000002e0860723c */ /* 0x040fe400000418ff */
[----:B------:R-:W-:Y:S04]  /*2230*/  LDSM.16.M88.4 R20, [R211+0x9100] ;  /* 0x00910000d314783b */ /* 0x000fe80000000200 */
[----:B------:R-:W0:Y:S02]  /*2240*/  LDGDEPBAR ;  /* 0x00000000000079af */ /* 0x000e240000000000 */
[----:B------:R-:W-:Y:S08]  /*2250*/  HMMA.16816.F32.BF16 R60, R8, R42, RZ ;  /* 0x0000002a083c723c */ /* 0x000ff000000418ff */
[C---:B-----5:R-:W-:Y:S01]  /*2260*/  HMMA.16816.F32.BF16 R8, R12.reuse, R28, RZ ;  /* 0x0000001c0c08723c */ /* 0x060fe200000418ff */
[----:B-1----:R-:W-:Y:S07]  /*2270*/  LDSM.16.M88.4 R16, [R212+0x8100] ;  /* 0x00810000d410783b */ /* 0x002fee0000000200 */
[C---:B------:R-:W-:Y:S01]  /*2280*/  HMMA.16816.F32.BF16 R108, R12.reuse, R30, RZ ;  /* 0x0000001e0c6c723c */ /* 0x040fe200000418ff */
[----:B------:R-:W1:Y:S07]  /*2290*/  LDSM.16.M88.4 R28, [R211+0x8100] ;  /* 0x00810000d31c783b */ /* 0x000e6e0000000200 */
[C---:B------:R-:W-:Y:S08]  /*22a0*/  HMMA.16816.F32.BF16 R92, R12.reuse, R44, RZ ;  /* 0x0000002c0c5c723c */ /* 0x040ff000000418ff */
[C---:B------:R-:W-:Y:S08]  /*22b0*/  HMMA.16816.F32.BF16 R116, R12.reuse, R46, RZ ;  /* 0x0000002e0c74723c */ /* 0x040ff000000418ff */
[C---:B------:R-:W-:Y:S08]  /*22c0*/  HMMA.16816.F32.BF16 R44, R12.reuse, R40, RZ ;  /* 0x000000280c2c723c */ /* 0x040ff000000418ff */
[----:B------:R-:W-:Y:S08]  /*22d0*/  HMMA.16816.F32.BF16 R112, R12, R42, RZ ;  /* 0x0000002a0c70723c */ /* 0x000ff000000418ff */
[----:B------:R-:W-:Y:S08]  /*22e0*/  HMMA.16816.F32.BF16 R40, R24, R48, R8 ;  /* 0x000000301828723c */ /* 0x000ff00000041808 */
[C---:B------:R-:W-:Y:S08]  /*22f0*/  HMMA.16816.F32.BF16 R128, R4.reuse, R64, R56 ;  /* 0x000000400480723c */ /* 0x040ff00000041838 */
[----:B------:R-:W-:Y:S08]  /*2300*/  HMMA.16816.F32.BF16 R56, R4, R50, R88 ;  /* 0x000000320438723c */ /* 0x000ff00000041858 */
[C---:B------:R-:W-:Y:S08]  /*2310*/  HMMA.16816.F32.BF16 R104, R12.reuse, R32, RZ ;  /* 0x000000200c68723c */ /* 0x040ff000000418ff */
[----:B------:R-:W-:Y:S01]  /*2320*/  HMMA.16816.F32.BF16 R120, R12, R34, RZ ;  /* 0x000000220c78723c */ /* 0x000fe200000418ff */
[----:B------:R-:W2:Y:S04]  /*2330*/  LDSM.16.M88.4 R32, [R213+0x1000] ;  /* 0x00100000d520783b */ /* 0x000ea80000000200 */
[----:B------:R-:W3:Y:S03]  /*2340*/  LDSM.16.M88.4 R12, [R212+0x9100] ;  /* 0x00910000d40c783b */ /* 0x000ee60000000200 */
[C---:B------:R-:W-:Y:S01]  /*2350*/  HMMA.16816.F32.BF16 R8, R4.reuse, R48, R52 ;  /* 0x000000300408723c */ /* 0x040fe20000041834 */
[----:B------:R-:W-:Y:S07]  /*2360*/  LDSM.16.M88.4 R52, [R208+0x4500] ;  /* 0x00450000d034783b */ /* 0x000fee0000000200 */
[----:B------:R-:W-:Y:S08]  /*2370*/  HMMA.16816.F32.BF16 R132, R4, R68, R76 ;  /* 0x000000440484723c */ /* 0x000ff0000004184c */
[----:B------:R-:W-:Y:S01]  /*2380*/  HMMA.16816.F32.BF16 R76, R24, R50, R108 ;  /* 0x00000032184c723c */ /* 0x000fe2000004186c */
[----:B------:R-:W-:Y:S07]  /*2390*/  LDSM.16.M88.4 R48, [R208+0x4900] ;  /* 0x00490000d030783b */ /* 0x000fee0000000200 */
[----:B-1----:R-:W-:Y:S08]  /*23a0*/  HMMA.16816.F32.BF16 R40, R28, R36, R40 ;  /* 0x000000241c28723c */ /* 0x002ff00000041828 */
[C---:B------:R-:W-:Y:S08]  /*23b0*/  HMMA.16816.F32.BF16 R136, R4.reuse, R72, R80 ;  /* 0x000000480488723c */ /* 0x040ff00000041850 */
[C---:B------:R-:W-:Y:S08]  /*23c0*/  HMMA.16816.F32.BF16 R100, R4.reuse, R74, R100 ;  /* 0x0000004a0464723c */ /* 0x040ff00000041864 */
[C---:B------:R-:W-:Y:S08]  /*23d0*/  HMMA.16816.F32.BF16 R124, R4.reuse, R70, R96 ;  /* 0x00000046047c723c */ /* 0x040ff00000041860 */
[----:B------:R-:W-:Y:S08]  /*23e0*/  HMMA.16816.F32.BF16 R80, R4, R66, R60 ;  /* 0x000000420450723c */ /* 0x000ff0000004183c */
[----:B------:R-:W-:Y:S01]  /*23f0*/  HMMA.16816.F32.BF16 R4, R20, R38, R56 ;  /* 0x000000261404723c */ /* 0x000fe20000041838 */
[----:B------:R-:W-:Y:S07]  /*2400*/  LDSM.16.M88.4 R56, [R208+0x4d00] ;  /* 0x004d0000d038783b */ /* 0x000fee0000000200 */
[----:B------:R-:W-:Y:S01]  /*2410*/  HMMA.16816.F32.BF16 R144, R24, R64, R44 ;  /* 0x000000401890723c */ /* 0x000fe2000004182c */
[----:B------:R-:W-:Y:S07]  /*2420*/  LDSM.16.M88.4 R44, [R208+0x5100] ;  /* 0x00510000d02c783b */ /* 0x000fee0000000200 */
[----:B------:R-:W-:Y:S01]  /*2430*/  HMMA.16816.F32.BF16 R60, R20, R36, R8 ;  /* 0x00000024143c723c */ /* 0x000fe20000041808 */
[----:B------:R-:W1:Y:S07]  /*2440*/  LDSM.16.M88.4 R8, [R211+0xa100] ;  /* 0x00a10000d308783b */ /* 0x000e6e0000000200 */
[----:B------:R-:W-:Y:S01]  /*2450*/  HMMA.16816.F32.BF16 R76, R28, R38, R76 ;  /* 0x000000261c4c723c */ /* 0x000fe2000004184c */
[----:B------:R-:W-:Y:S07]  /*2460*/  LDSM.16.M88.4 R36, [R213+0x2000] ;  /* 0x00200000d524783b */ /* 0x000fee0000000200 */
[----:B--2---:R-:W-:Y:S08]  /*2470*/  HMMA.16816.F32.BF16 R40, R16, R32, R40 ;  /* 0x000000201028723c */ /* 0x004ff00000041828 */
[C---:B------:R-:W-:Y:S08]  /*2480*/  HMMA.16816.F32.BF16 R140, R24.reuse, R68, R92 ;  /* 0x00000044188c723c */ /* 0x040ff0000004185c */
[----:B------:R-:W-:Y:S08]  /*2490*/  HMMA.16816.F32.BF16 R92, R24, R66, R112 ;  /* 0x00000042185c723c */ /* 0x000ff00000041870 */
[----:B---3--:R-:W-:Y:S01]  /*24a0*/  HMMA.16816.F32.BF16 R64, R12, R34, R4 ;  /* 0x000000220c40723c */ /* 0x008fe20000041804 */
[----:B------:R-:W2:Y:S07]  /*24b0*/  LDSM.16.M88.4 R4, [R211+0xb100] ;  /* 0x00b10000d304783b */ /* 0x000eae0000000200 */
[C---:B------:R-:W-:Y:S08]  /*24c0*/  HMMA.16816.F32.BF16 R104, R24.reuse, R72, R104 ;  /* 0x000000481868723c */ /* 0x040ff00000041868 */
[C---:B------:R-:W-:Y:S08]  /*24d0*/  HMMA.16816.F32.BF16 R72, R24.reuse, R74, R120 ;  /* 0x0000004a1848723c */ /* 0x040ff00000041878 */
[----:B------:R-:W-:Y:S01]  /*24e0*/  HMMA.16816.F32.BF16 R88, R24, R70, R116 ;  /* 0x000000461858723c */ /* 0x000fe20000041874 */
[----:B------:R-:W3:Y:S07]  /*24f0*/  LDSM.16.M88.4 R24, [R212+0xa100] ;  /* 0x00a10000d418783b */ /* 0x000eee0000000200 */
[----:B------:R-:W-:Y:S08]  /*2500*/  HMMA.16816.F32.BF16 R60, R12, R32, R60 ;  /* 0x000000200c3c723c */ /* 0x000ff0000004183c */
[----:B------:R-:W-:Y:S08]  /*2510*/  HMMA.16816.F32.BF16 R32, R16, R34, R76 ;  /* 0x000000221020723c */ /* 0x000ff0000004184c */
[----:B-1----:R-:W-:Y:S01]  /*2520*/  HMMA.16816.F32.BF16 R68, R8, R44, R40 ;  /* 0x0000002c0844723c */ /* 0x002fe20000041828 */
[----:B------:R-:W-:Y:S07]  /*2530*/  LDSM.16.M88.4 R40, [R213+0x1400] ;  /* 0x00140000d528783b */ /* 0x000fee0000000200 */
[C---:B------:R-:W-:Y:S08]  /*2540*/  HMMA.16816.F32.BF16 R108, R20.reuse, R48, R132 ;  /* 0x00000030146c723c */ /* 0x040ff00000041884 */
[C---:B------:R-:W-:Y:S08]  /*2550*/  HMMA.16816.F32.BF16 R96, R20.reuse, R52, R136 ;  /* 0x000000341460723c */ /* 0x040ff00000041888 */
[C---:B------:R-:W-:Y:S08]  /*2560*/  HMMA.16816.F32.BF16 R132, R20.reuse, R56, R128 ;  /* 0x000000381484723c */ /* 0x040ff00000041880 */
[C---:B------:R-:W-:Y:S08]  /*2570*/  HMMA.16816.F32.BF16 R100, R20.reuse, R54, R100 ;  /* 0x000000361464723c */ /* 0x040ff00000041864 */
[C---:B------:R-:W-:Y:S08]  /*2580*/  HMMA.16816.F32.BF16 R124, R20.reuse, R50, R124 ;  /* 0x00000032147c723c */ /* 0x040ff0000004187c */
[----:B------:R-:W-:Y:S01]  /*2590*/  HMMA.16816.F32.BF16 R120, R20, R58, R80 ;  /* 0x0000003a1478723c */ /* 0x000fe20000041850 */
[----:B------:R-:W1:Y:S07]  /*25a0*/  LDSM.16.M88.4 R20, [R212+0xb100] ;  /* 0x00b10000d414783b */ /* 0x000e6e0000000200 */
[-C--:B------:R-:W-:Y:S08]  /*25b0*/  HMMA.16816.F32.BF16 R32, R8, R46.reuse, R32 ;  /* 0x0000002e0820723c */ /* 0x080ff00000041820 */
[----:B--2---:R-:W-:Y:S08]  /*25c0*/  HMMA.16816.F32.BF16 R64, R4, R46, R64 ;  /* 0x0000002e0440723c */ /* 0x004ff00000041840 */
[----:B---3--:R-:W-:Y:S08]  /*25d0*/  HMMA.16816.F32.BF16 R76, R24, R36, R68 ;  /* 0x00000024184c723c */ /* 0x008ff00000041844 */
[----:B------:R-:W-:Y:S01]  /*25e0*/  HMMA.16816.F32.BF16 R60, R4, R44, R60 ;  /* 0x0000002c043c723c */ /* 0x000fe2000004183c */
[----:B------:R-:W2:Y:S07]  /*25f0*/  LDSM.16.M88.4 R44, [R213+0x1800] ;  /* 0x00180000d52c783b */ /* 0x000eae0000000200 */
[----:B------:R-:W-:Y:S08]  /*2600*/  HMMA.16816.F32.BF16 R80, R28, R52, R104 ;  /* 0x000000341c50723c */ /* 0x000ff00000041868 */
[----:B------:R-:W-:Y:S01]  /*2610*/  HMMA.16816.F32.BF16 R68, R24, R38, R32 ;  /* 0x000000261844723c */ /* 0x000fe20000041820 */
[----:B------:R-:W-:Y:S01]  /*2620*/  FMUL.FTZ R0, R76, c[0x0][0x320] ;  /* 0x0000c8004c007a20 */ /* 0x000fe20000410000 */
[----:B------:R-:W-:Y:S06]  /*2630*/  LDSM.16.M88.4 R32, [R213+0x1c00] ;  /* 0x001c0000d520783b */ /* 0x000fec0000000200 */
[C---:B------:R-:W-:Y:S08]  /*2640*/  HMMA.16816.F32.BF16 R72, R28.reuse, R54, R72 ;  /* 0x000000361c48723c */ /* 0x040ff00000041848 */
[C---:B------:R-:W-:Y:S01]  /*2650*/  HMMA.16816.F32.BF16 R104, R28.reuse, R48, R140 ;  /* 0x000000301c68723c */ /* 0x040fe2000004188c */
[----:B------:R3:W4:Y:S07]  /*2660*/  MUFU.TANH R142, R0 ;  /* 0x00000000008e7308 */ /* 0x00072e0000002400 */
[C---:B------:R-:W-:Y:S08]  /*2670*/  HMMA.16816.F32.BF16 R116, R28.reuse, R50, R88 ;  /* 0x000000321c74723c */ /* 0x040ff00000041858 */
[----:B------:R-:W-:Y:S01]  /*2680*/  HMMA.16816.F32.BF16 R128, R28, R56, R144 ;  /* 0x000000381c80723c */ /* 0x000fe20000041890 */
[----:B---3--:R-:W-:-:S04]  /*2690*/  FMUL.FTZ R0, R77, c[0x0][0x320] ;  /* 0x0000c8004d007a20 */ /* 0x008fc80000410000 */
[----:B------:R3:W5:Y:S03]  /*26a0*/  MUFU.TANH R141, R0 ;  /* 0x00000000008d7308 */ /* 0x0007660000002400 */
[----:B------:R-:W-:Y:S01]  /*26b0*/  HMMA.16816.F32.BF16 R112, R28, R58, R92 ;  /* 0x0000003a1c70723c */ /* 0x000fe2000004185c */
[----:B------:R-:W2:Y:S07]  /*26c0*/  LDSM.16.M88.4 R28, [R208+0x5500] ;  /* 0x00550000d01c783b */ /* 0x000eae0000000200 */
[----:B-1----:R-:W-:Y:S01]  /*26d0*/  HMMA.16816.F32.BF16 R64, R20, R38, R64 ;  /* 0x000000261440723c */ /* 0x002fe20000041840 */
[----:B---3--:R-:W-:-:S07]  /*26e0*/  FMUL.FTZ R0, R68, c[0x0][0x320] ;  /* 0x0000c80044007a20 */ /* 0x008fce0000410000 */
[----:B------:R-:W-:Y:S01]  /*26f0*/  HMMA.16816.F32.BF16 R52, R20, R36, R60 ;  /* 0x000000241434723c */ /* 0x000fe2000004183c */
[----:B------:R1:W3:Y:S01]  /*2700*/  MUFU.TANH R140, R0 ;  /* 0x00000000008c7308 */ /* 0x0002e20000002400 */
[----:B------:R-:W3:Y:S06]  /*2710*/  LDSM.16.M88.4 R36, [R213+0x2400] ;  /* 0x00240000d524783b */ /* 0x000eec0000000200 */
[-C--:B------:R-:W-:Y:S08]  /*2720*/  HMMA.16816.F32.BF16 R48, R16, R40.reuse, R80 ;  /* 0x000000281030723c */ /* 0x080ff00000041850 */
[----:B------:R-:W-:Y:S01]  /*2730*/  HMMA.16816.F32.BF16 R56, R12, R40, R96 ;  /* 0x000000280c38723c */ /* 0x000fe20000041860 */
[----:B-1----:R-:W-:-:S04]  /*2740*/  FMUL.FTZ R0, R69, c[0x0][0x320] ;  /* 0x0000c80045007a20 */ /* 0x002fc80000410000 */
[----:B------:R1:W1:Y:S03]  /*2750*/  MUFU.TANH R139, R0 ;  /* 0x00000000008b7308 */ /* 0x0002660000002400 */
[-C--:B------:R-:W-:Y:S08]  /*2760*/  HMMA.16816.F32.BF16 R96, R12, R42.reuse, R100 ;  /* 0x0000002a0c60723c */ /* 0x080ff00000041864 */
[----:B------:R-:W-:Y:S01]  /*2770*/  HMMA.16816.F32.BF16 R40, R16, R42, R72 ;  /* 0x0000002a1028723c */ /* 0x000fe20000041848 */
[----:B-1----:R-:W-:-:S07]  /*2780*/  FMUL.FTZ R0, R67, c[0x0][0x320] ;  /* 0x0000c80043007a20 */ /* 0x002fce0000410000 */
[----:B--2---:R-:W-:Y:S01]  /*2790*/  HMMA.16816.F32.BF16 R88, R12, R44, R108 ;  /* 0x0000002c0c58723c */ /* 0x004fe2000004186c */
[----:B------:R1:W-:Y:S07]  /*27a0*/  MUFU.TANH R143, R0 ;  /* 0x00000000008f7308 */ /* 0x0003ee0000002400 */
[C---:B------:R-:W-:Y:S08]  /*27b0*/  HMMA.16816.F32.BF16 R48, R8.reuse, R28, R48 ;  /* 0x0000001c0830723c */ /* 0x040ff00000041830 */
[----:B------:R-:W-:Y:S01]  /*27c0*/  HMMA.16816.F32.BF16 R40, R8, R30, R40 ;  /* 0x0000001e0828723c */ /* 0x000fe20000041828 */
[----:B-1----:R-:W-:-:S04]  /*27d0*/  FMUL.FTZ R0, R52, c[0x0][0x320] ;  /* 0x0000c80034007a20 */ /* 0x002fc80000410000 */
[----:B------:R1:W-:Y:S03]  /*27e0*/  MUFU.TANH R109, R0 ;  /* 0x00000000006d7308 */ /* 0x0003e60000002400 */
[C---:B------:R-:W-:Y:S08]  /*27f0*/  HMMA.16816.F32.BF16 R80, R12.reuse, R34, R120 ;  /* 0x000000220c50723c */ /* 0x040ff00000041878 */
[----:B------:R-:W-:Y:S01]  /*2800*/  HMMA.16816.F32.BF16 R92, R12, R46, R124 ;  /* 0x0000002e0c5c723c */ /* 0x000fe2000004187c */
[----:B-1----:R-:W-:-:S07]  /*2810*/  FMUL.FTZ R0, R53, c[0x0][0x320] ;  /* 0x0000c80035007a20 */ /* 0x002fce0000410000 */
[----:B------:R-:W-:Y:S01]  /*2820*/  HMMA.16816.F32.BF16 R100, R12, R32, R132 ;  /* 0x000000200c64723c */ /* 0x000fe20000041884 */
[----:B------:R1:W-:Y:S01]  /*2830*/  MUFU.TANH R108, R0 ;  /* 0x00000000006c7308 */ /* 0x0003e20000002400 */
[----:B------:R-:W2:Y:S06]  /*2840*/  LDSM.16.M88.4 R12, [R208+0x5900] ;  /* 0x00590000d00c783b */ /* 0x000eac0000000200 */
[C---:B------:R-:W-:Y:S08]  /*2850*/  HMMA.16816.F32.BF16 R72, R16.reuse, R44, R104 ;  /* 0x0000002c1048723c */ /* 0x040ff00000041868 */
[----:B------:R-:W-:Y:S01]  /*2860*/  HMMA.16816.F32.BF16 R60, R16, R46, R116 ;  /* 0x0000002e103c723c */ /* 0x000fe20000041874 */
[----:B-1----:R-:W-:-:S04]  /*2870*/  FMUL.FTZ R0, R54, c[0x0][0x320] ;  /* 0x0000c80036007a20 */ /* 0x002fc80000410000 */
[----:B------:R1:W-:Y:S02]  /*2880*/  MUFU.TANH R111, R0 ;  /* 0x00000000006f7308 */ /* 0x0003e40000002400 */
[----:B-1----:R-:W-:Y:S02]  /*2890*/  FMUL.FTZ R0, R55, c[0x0][0x320] ;  /* 0x0000c80037007a20 */ /* 0x002fe40000410000 */
[----:B---3--:R-:W-:Y:S04]  /*28a0*/  HMMA.16816.F32.BF16 R52, R24, R36, R48 ;  /* 0x000000241834723c */ /* 0x008fe80000041830 */
[----:B------:R1:W-:Y:S04]  /*28b0*/  MUFU.TANH R110, R0 ;  /* 0x00000000006e7308 */ /* 0x0003e80000002400 */
[----:B------:R-:W-:Y:S08]  /*28c0*/  HMMA.16816.F32.BF16 R48, R4, R28, R56 ;  /* 0x0000001c0430723c */ /* 0x000ff00000041838 */
[----:B------:R-:W-:Y:S01]  /*28d0*/  HMMA.16816.F32.BF16 R56, R24, R38, R40 ;  /* 0x000000261838723c */ /* 0x000fe20000041828 */
[----:B------:R-:W3:Y:S01]  /*28e0*/  LDSM.16.M88.4 R40, [R208+0x5d00] ;  /* 0x005d0000d028783b */ /* 0x000ee20000000200 */
[----:B-1----:R-:W-:-:S04]  /*28f0*/  FMUL.FTZ R0, R78, c[0x0][0x320] ;  /* 0x0000c8004e007a20 */ /* 0x002fc80000410000 */
[----:B------:R1:W-:Y:S02]  /*2900*/  MUFU.TANH R123, R0 ;  /* 0x00000000007b7308 */ /* 0x0003e40000002400 */
[----:B------:R-:W-:Y:S08]  /*2910*/  HMMA.16816.F32.BF16 R28, R4, R30, R96 ;  /* 0x0000001e041c723c */ /* 0x000ff00000041860 */
[----:B--2---:R-:W-:Y:S01]  /*2920*/  HMMA.16816.F32.BF16 R44, R8, R12, R72 ;  /* 0x0000000c082c723c */ /* 0x004fe20000041848 */
[----:B-1----:R-:W-:-:S07]  /*2930*/  FMUL.FTZ R0, R79, c[0x0][0x320] ;  /* 0x0000c8004f007a20 */ /* 0x002fce0000410000 */
[----:B------:R-:W-:Y:S01]  /*2940*/  HMMA.16816.F32.BF16 R76, R4, R14, R92 ;  /* 0x0000000e044c723c */ /* 0x000fe2000004185c */
[----:B------:R1:W-:Y:S07]  /*2950*/  MUFU.TANH R122, R0 ;  /* 0x00000000007a7308 */ /* 0x0003ee0000002400 */
[----:B------:R-:W-:Y:S08]  /*2960*/  HMMA.16816.F32.BF16 R28, R20, R38, R28 ;  /* 0x00000026141c723c */ /* 0x000ff0000004181c */
[----:B---3--:R-:W-:Y:S01]  /*2970*/  HMMA.16816.F32.BF16 R100, R4, R40, R100 ;  /* 0x000000280464723c */ /* 0x008fe20000041864 */
[----:B-1----:R-:W-:-:S04]  /*2980*/  FMUL.FTZ R0, R70, c[0x0][0x320] ;  /* 0x0000c80046007a20 */ /* 0x002fc80000410000 */
[----:B------:R1:W-:Y:S03]  /*2990*/  MUFU.TANH R121, R0 ;  /* 0x0000000000797308 */ /* 0x0003e60000002400 */
[----:B------:R-:W-:Y:S01]  /*29a0*/  HMMA.16816.F32.BF16 R80, R4, R42, R80 ;  /* 0x0000002a0450723c */ /* 0x000fe20000041850 */
[----:B-1----:R-:W-:-:S07]  /*29b0*/  FMUL.FTZ R0, R71, c[0x0][0x320] ;  /* 0x0000c80047007a20 */ /* 0x002fce0000410000 */
[----:B------:R-:W-:Y:S01]  /*29c0*/  HMMA.16816.F32.BF16 R68, R16, R34, R112 ;  /* 0x000000221044723c */ /* 0x000fe20000041870 */
[----:B------:R1:W-:Y:S02]  /*29d0*/  MUFU.TANH R120, R0 ;  /* 0x0000000000787308 */ /* 0x0003e40000002400 */
[----:B-1----:R-:W-:-:S06]  /*29e0*/  FMUL.FTZ R0, R64, c[0x0][0x320] ;  /* 0x0000c80040007a20 */ /* 0x002fcc0000410000 */
[----:B------:R1:W-:Y:S02]  /*29f0*/  MUFU.TANH R104, R0 ;  /* 0x0000000000687308 */ /* 0x0003e40000002400 */
[----:B-1----:R-:W-:-:S06]  /*2a00*/  FMUL.FTZ R0, R65, c[0x0][0x320] ;  /* 0x0000c80041007a20 */ /* 0x002fcc0000410000 */
[----:B------:R1:W-:Y:S02]  /*2a10*/  MUFU.TANH R87, R0 ;  /* 0x0000000000577308 */ /* 0x0003e40000002400 */
[----:B-1----:R-:W-:Y:S02]  /*2a20*/  FMUL.FTZ R0, R66, c[0x0][0x320] ;  /* 0x0000c80042007a20 */ /* 0x002fe40000410000 */
[----:B------:R-:W-:Y:S01]  /*2a30*/  HMMA.16816.F32.BF16 R64, R16, R32, R128 ;  /* 0x000000201040723c */ /* 0x000fe20000041880 */
[----:B------:R-:W1:Y:S03]  /*2a40*/  LDSM.16.M88.4 R32, [R213+0x2800] ;  /* 0x00280000d520783b */ /* 0x000e660000000200 */
[----:B------:R2:W-:Y:S04]  /*2a50*/  MUFU.TANH R105, R0 ;  /* 0x0000000000697308 */ /* 0x0005e80000002400 */
[----:B------:R-:W-:Y:S08]  /*2a60*/  HMMA.16816.F32.BF16 R16, R20, R36, R48 ;  /* 0x000000241410723c */ /* 0x000ff00000041830 */
[----:B------:R-:W-:Y:S01]  /*2a70*/  HMMA.16816.F32.BF16 R48, R4, R12, R88 ;  /* 0x0000000c0430723c */ /* 0x000fe20000041858 */
[----:B--2---:R-:W-:-:S04]  /*2a80*/  FMUL.FTZ R0, R52, c[0x0][0x320] ;  /* 0x0000c80034007a20 */ /* 0x004fc80000410000 */
[----:B------:R2:W3:Y:S02]  /*2a90*/  MUFU.TANH R136, R0 ;  /* 0x0000000000887308 */ /* 0x0004e40000002400 */
[----:B------:R-:W-:Y:S01]  /*2aa0*/  SHF.R.S32.HI R4, RZ, 0x1f, R152 ;  /* 0x0000001fff047819 */ /* 0x000fe20000011498 */
[----:B------:R-:W-:Y:S01]  /*2ab0*/  FMUL.FTZ R7, R59, c[0x0][0x320] ;  /* 0x0000c8003b077a20 */ /* 0x000fe20000410000 */
[----:B------:R-:W-:Y:S01]  /*2ac0*/  SHF.R.S32.HI R5, RZ, 0x1f, R2 ;  /* 0x0000001fff057819 */ /* 0x000fe20000011402 */
[C---:B------:R-:W-:Y:S03]  /*2ad0*/  HMMA.16816.F32.BF16 R12, R8.reuse, R14, R60 ;  /* 0x0000000e080c723c */ /* 0x040fe6000004183c */
[----:B------:R-:W-:Y:S05]  /*2ae0*/  MUFU.TANH R92, R7 ;  /* 0x00000007005c7308 */ /* 0x000fea0000002400 */
[----:B------:R-:W-:Y:S01]  /*2af0*/  HMMA.16816.F32.BF16 R64, R8, R40, R64 ;  /* 0x000000280840723c */ /* 0x000fe20000041840 */
[----:B--2---:R-:W-:-:S04]  /*2b00*/  FMUL.FTZ R0, R53, c[0x0][0x320] ;  /* 0x0000c80035007a20 */ /* 0x004fc80000410000 */
[----:B------:R2:W2:Y:S03]  /*2b10*/  MUFU.TANH R137, R0 ;  /* 0x0000000000897308 */ /* 0x0004a60000002400 */
[----:B------:R-:W-:Y:S07]  /*2b20*/  HMMA.16816.F32.BF16 R40, R8, R42, R68 ;  /* 0x0000002a0828723c */ /* 0x000fee0000041844 */
[----:B------:R-:W-:Y:S01]  /*2b30*/  IMAD.MOV.U32 R11, RZ, RZ, -0x40 ;  /* 0xffffffc0ff0b7424 */ /* 0x000fe200078e00ff */
[----:B-1----:R-:W-:Y:S03]  /*2b40*/  HMMA.16816.F32.BF16 R36, R20, R32, R48 ;  /* 0x000000201424723c */ /* 0x002fe60000041830 */
[----:B------:R-:W-:-:S02]  /*2b50*/  IMAD R11, R148, R11, 0x1 ;  /* 0x00000001940b7424 */ /* 0x000fc400078e020b */
[----:B--2---:R-:W-:-:S04]  /*2b60*/  FMUL.FTZ R0, R56, c[0x0][0x320] ;  /* 0x0000c80038007a20 */ /* 0x004fc80000410000 */
[----:B------:R1:W2:Y:S02]  /*2b70*/  MUFU.TANH R138, R0 ;  /* 0x00000000008a7308 */ /* 0x0002a40000002400 */
[----:B-1----:R-:W-:-:S06]  /*2b80*/  FMUL.FTZ R0, R57, c[0x0][0x320] ;  /* 0x0000c80039007a20 */ /* 0x002fcc0000410000 */
[----:B------:R1:W-:Y:S02]  /*2b90*/  MUFU.TANH R96, R0 ;  /* 0x0000000000607308 */ /* 0x0003e40000002400 */
[----:B-1----:R-:W-:-:S06]  /*2ba0*/  FMUL.FTZ R0, R54, c[0x0][0x320] ;  /* 0x0000c80036007a20 */ /* 0x002fcc0000410000 */
[----:B------:R1:W-:Y:S02]  /*2bb0*/  MUFU.TANH R88, R0 ;  /* 0x0000000000587308 */ /* 0x0003e40000002400 */
[----:B-1----:R-:W-:Y:S02]  /*2bc0*/  FMUL.FTZ R0, R55, c[0x0][0x320] ;  /* 0x0000c80037007a20 */ /* 0x002fe40000410000 */
[C---:B------:R-:W-:Y:S04]  /*2bd0*/  HMMA.16816.F32.BF16 R52, R24.reuse, R32, R44 ;  /* 0x000000201834723c */ /* 0x040fe8000004182c */
[----:B------:R1:W-:Y:S04]  /*2be0*/  MUFU.TANH R94, R0 ;  /* 0x00000000005e7308 */ /* 0x0003e80000002400 */
[-C--:B------:R-:W-:Y:S08]  /*2bf0*/  HMMA.16816.F32.BF16 R44, R24, R34.reuse, R12 ;  /* 0x00000022182c723c */ /* 0x080ff0000004180c */
[----:B------:R-:W-:Y:S01]  /*2c00*/  HMMA.16816.F32.BF16 R32, R20, R34, R76 ;  /* 0x000000221420723c */ /* 0x000fe2000004184c */
[----:B-1----:R-:W-:-:S02]  /*2c10*/  FMUL.FTZ R0, R16, c[0x0][0x320] ;  /* 0x0000c80010007a20 */ /* 0x002fc40000410000 */
[----:B------:R-:W-:Y:S02]  /*2c20*/  FMUL.FTZ R16, R28, c[0x0][0x320] ;  /* 0x0000c8001c107a20 */ /* 0x000fe40000410000 */
[----:B------:R1:W1:Y:S02]  /*2c30*/  MUFU.TANH R85, R0 ;  /* 0x0000000000557308 */ /* 0x0002640000002400 */
[----:B-1----:R-:W-:-:S06]  /*2c40*/  FMUL.FTZ R0, R17, c[0x0][0x320] ;  /* 0x0000c80011007a20 */ /* 0x002fcc0000410000 */
[----:B------:R1:W-:Y:S02]  /*2c50*/  MUFU.TANH R56, R0 ;  /* 0x0000000000387308 */ /* 0x0003e40000002400 */
[----:B-1----:R-:W-:-:S06]  /*2c60*/  FMUL.FTZ R0, R18, c[0x0][0x320] ;  /* 0x0000c80012007a20 */ /* 0x002fcc0000410000 */
[----:B------:R1:W-:Y:S02]  /*2c70*/  MUFU.TANH R73, R0 ;  /* 0x0000000000497308 */ /* 0x0003e40000002400 */
[----:B-1----:R-:W-:-:S06]  /*2c80*/  FMUL.FTZ R0, R19, c[0x0][0x320] ;  /* 0x0000c80013007a20 */ /* 0x002fcc0000410000 */
[----:B------:R1:W-:Y:S02]  /*2c90*/  MUFU.TANH R72, R0 ;  /* 0x0000000000487308 */ /* 0x0003e40000002400 */
[----:B-1----:R-:W-:Y:S01]  /*2ca0*/  LEA.HI R0, R4, R152, RZ, 0x2 ;  /* 0x0000009804007211 */ /* 0x002fe200078f10ff */
[----:B------:R-:W-:-:S05]  /*2cb0*/  FMUL.FTZ R4, R58, c[0x0][0x320] ;  /* 0x0000c8003a047a20 */ /* 0x000fca0000410000 */
[----:B------:R1:W1:Y:S01]  /*2cc0*/  MUFU.TANH R58, R16 ;  /* 0x00000010003a7308 */ /* 0x0002620000002400 */
[----:B------:R-:W-:-:S05]  /*2cd0*/  LOP3.LUT R0, R0, 0xffffffc, RZ, 0xc0, !PT ;  /* 0x0ffffffc00007812 */ /* 0x000fca00078ec0ff */
[----:B------:R-:W-:Y:S01]  /*2ce0*/  IMAD.IADD R6, R152, 0x1, -R0 ;  /* 0x0000000198067824 */ /* 0x000fe200078e0a00 */
[----:B------:R-:W-:Y:S01]  /*2cf0*/  LEA.HI R0, R84, R84, RZ, 0x1 ;  /* 0x0000005454007211 */ /* 0x000fe200078f08ff */
[----:B------:R2:W-:Y:S01]  /*2d00*/  MUFU.TANH R93, R4 ;  /* 0x00000004005d7308 */ /* 0x0005e20000002400 */
[----:B-1----:R-:W1:Y:S01]  /*2d10*/  LDSM.16.M88.4 R16, [R213+0x2c00] ;  /* 0x002c0000d510783b */ /* 0x002e620000000200 */
[----:B------:R-:W-:-:S04]  /*2d20*/  DEPBAR.LE SB0, 0x0 ;  /* 0x000080000000791a */ /* 0x000fc80000000000 */
[----:B--2---:R-:W-:-:S04]  /*2d30*/  LEA.HI R4, R5, R2, RZ, 0x2 ;  /* 0x0000000205047211 */ /* 0x004fc800078f10ff */
[C---:B------:R-:W-:Y:S02]  /*2d40*/  LEA.HI.SX32 R5, R4.reuse, R236, 0x1e ;  /* 0x000000ec04057211 */ /* 0x040fe400078ff2ff */
[----:B------:R-:W-:-:S03]  /*2d50*/  LOP3.LUT R4, R4, 0x7ffffffc, RZ, 0xc0, !PT ;  /* 0x7ffffffc04047812 */ /* 0x000fc600078ec0ff */
[----:B------:R-:W-:Y:S01]  /*2d60*/  IMAD R7, R6, 0x10, R5 ;  /* 0x0000001006077824 */ /* 0x000fe200078e0205 */
[C---:B------:R-:W-:Y:S01]  /*2d70*/  LOP3.LUT R6, R0.reuse, 0x1ffffffe, RZ, 0xc0, !PT ;  /* 0x1ffffffe00067812 */ /* 0x040fe200078ec0ff */
[----:B------:R-:W-:Y:S02]  /*2d80*/  IMAD.SHL.U32 R5, R0, 0x20, RZ ;  /* 0x0000002000057824 */ /* 0x000fe400078e00ff */
[----:B------:R-:W-:-:S03]  /*2d90*/  IMAD.IADD R2, R2, 0x1, -R4 ;  /* 0x0000000102027824 */ /* 0x000fc600078e0a04 */
[----:B------:R-:W-:Y:S01]  /*2da0*/  LOP3.LUT R0, R5, 0xffffffc0, RZ, 0xc0, !PT ;  /* 0xffffffc005007812 */ /* 0x000fe200078ec0ff */
[----:B------:R-:W-:Y:S02]  /*2db0*/  IMAD.IADD R5, R84, 0x1, -R6 ;  /* 0x0000000154057824 */ /* 0x000fe400078e0a06 */
[----:B------:R-:W-:Y:S02]  /*2dc0*/  FMUL.FTZ R6, R29, c[0x0][0x320] ;  /* 0x0000c8001d067a20 */ /* 0x000fe40000410000 */
[----:B------:R-:W-:Y:S02]  /*2dd0*/  IMAD.IADD R0, R0, 0x1, R7 ;  /* 0x0000000100007824 */ /* 0x000fe400078e0207 */
[----:B------:R2:W-:Y:S01]  /*2de0*/  MUFU.TANH R107, R6 ;  /* 0x00000006006b7308 */ /* 0x0005e20000002400 */
[----:B------:R-:W-:Y:S02]  /*2df0*/  IMAD.SHL.U32 R12, R2, 0x2, RZ ;  /* 0x00000002020c7824 */ /* 0x000fe400078e00ff */
[----:B------:R-:W-:-:S03]  /*2e00*/  IMAD R160, R5, 0x8, R0 ;  /* 0x0000000805a07824 */ /* 0x000fc600078e0200 */
[----:B------:R-:W-:Y:S01]  /*2e10*/  IADD3 R2, -R12, R11, R159 ;  /* 0x0000000b0c027210 */ /* 0x000fe20007ffe19f */
[----:B------:R-:W-:Y:S01]  /*2e20*/  @P2 IMAD.HI.U32 R5, R160, c[0x0][0x2c8], RZ ;  /* 0x0000b200a0052a27 */ /* 0x000fe200078e00ff */
[----:B------:R-:W-:Y:S01]  /*2e30*/  STL [R1+0x6c], R160 ;  /* 0x00006ca001007387 */ /* 0x000fe20000100800 */
[-C--:B-1----:R-:W-:Y:S02]  /*2e40*/  HMMA.16816.F32.BF16 R64, R24, R16.reuse, R64 ;  /* 0x000000101840723c */ /* 0x082fe40000041840 */
[----:B------:R-:W-:Y:S01]  /*2e50*/  IMAD.MOV.U32 R0, RZ, RZ, R160 ;  /* 0x000000ffff007224 */ /* 0x000fe200078e00a0 */
[----:B------:R-:W-:Y:S01]  /*2e60*/  @P2 SHF.R.U32.HI R0, RZ, c[0x0][0x2cc], R5 ;  /* 0x0000b300ff002a19 */ /* 0x000fe20000011605 */
[----:B------:R-:W-:Y:S01]  /*2e70*/  FMUL.FTZ R5, R31, c[0x0][0x320] ;  /* 0x0000c8001f057a20 */ /* 0x000fe20000410000 */
[----:B------:R-:W-:Y:S01]  /*2e80*/  STL [R1+0x70], R12 ;  /* 0x0000700c01007387 */ /* 0x000fe20000100800 */
[----:B--2---:R-:W-:Y:S02]  /*2e90*/  FMUL.FTZ R6, R30, c[0x0][0x320] ;  /* 0x0000c8001e067a20 */ /* 0x004fe40000410000 */
[----:B------:R1:W-:Y:S01]  /*2ea0*/  MUFU.TANH R106, R5 ;  /* 0x00000005006a7308 */ /* 0x0003e20000002400 */
[----:B------:R-:W2:Y:S01]  /*2eb0*/  SHFL.IDX PT, R7, R0, RZ, 0x1c1f ;  /* 0x001c1fff00077589 */ /* 0x000ea200000e0000 */
[C---:B------:R-:W-:Y:S03]  /*2ec0*/  HMMA.16816.F32.BF16 R28, R20.reuse, R16, R100 ;  /* 0x00000010141c723c */ /* 0x040fe60000041864 */
[----:B------:R-:W2:Y:S03]  /*2ed0*/  SHFL.IDX PT, R8, R0, 0x1, 0x1c1f ;  /* 0x003c1f0000087f89 */ /* 0x000ea600000e0000 */
[----:B------:R3:W-:Y:S01]  /*2ee0*/  MUFU.TANH R59, R6 ;  /* 0x00000006003b7308 */ /* 0x0007e20000002400 */
[----:B------:R-:W2:Y:S01]  /*2ef0*/  SHFL.IDX PT, R10, R0, 0x2, 0x1c1f ;  /* 0x005c1f00000a7f89 */ /* 0x000ea200000e0000 */
[----:B------:R-:W-:Y:S03]  /*2f00*/  HMMA.16816.F32.BF16 R20, R20, R18, R80 ;  /* 0x000000121414723c */ /* 0x000fe60000041850 */
[----:B------:R2:W4:Y:S01]  /*2f10*/  SHFL.IDX PT, R9, R0, 0x3, 0x1c1f ;  /* 0x007c1f0000097f89 */ /* 0x00052200000e0000 */
[----:B-1----:R-:W-:-:S04]  /*2f20*/  FMUL.FTZ R5, R52, c[0x0][0x320] ;  /* 0x0000c80034057a20 */ /* 0x002fc80000410000 */
[----:B------:R-:W-:Y:S01]  /*2f30*/  HMMA.16816.F32.BF16 R24, R24, R18, R40 ;  /* 0x000000121818723c */ /* 0x000fe20000041828 */
[----:B------:R1:W-:Y:S01]  /*2f40*/  MUFU.TANH R174, R5 ;  /* 0x0000000500ae7308 */ /* 0x0003e20000002400 */
[----:B---3--:R-:W-:-:S14]  /*2f50*/  @P0 SHF.R.S32.HI R6, RZ, 0x1f, R204 ;  /* 0x0000001fff060819 */ /* 0x008fdc00000114cc */
[----:B------:R-:W-:Y:S02]  /*2f60*/  FMUL.FTZ R19, R22, c[0x0][0x320] ;  /* 0x0000c80016137a20 */ /* 0x000fe40000410000 */
[----:B--2---:R-:W-:Y:S02]  /*2f70*/  @P0 IMAD R0, R154, R204, RZ ;  /* 0x000000cc9a000224 */ /* 0x004fe400078e02ff */
[----:B-1----:R-:W-:-:S04]  /*2f80*/  @P0 IMAD.WIDE.U32 R4, R204, R155, R162 ;  /* 0x0000009bcc040225 */ /* 0x002fc800078e00a2 */
[----:B------:R-:W-:Y:S01]  /*2f90*/  @P0 IMAD R0, R6, R155, R0 ;  /* 0x0000009b06000224 */ /* 0x000fe200078e0200 */
[----:B------:R-:W-:Y:S01]  /*2fa0*/  BAR.SYNC.DEFER_BLOCKING 0x0 ;  /* 0x0000000000007b1d */ /* 0x000fe20000010000 */
[C---:B------:R-:W-:Y:S01]  /*2fb0*/  @P0 LEA R14, P1, R4.reuse, c[0x0][0x1c8], 0x1 ;  /* 0x00007200040e0a11 */ /* 0x040fe200078208ff */
[----:B------:R-:W-:Y:S02]  /*2fc0*/  FMUL.FTZ R6, R53, c[0x0][0x320] ;  /* 0x0000c80035067a20 */ /* 0x000fe40000410000 */
[----:B------:R-:W-:Y:S02]  /*2fd0*/  @P0 IMAD.IADD R0, R5, 0x1, R0 ;  /* 0x0000000105000824 */ /* 0x000fe400078e0200 */
[----:B------:R1:W-:Y:S01]  /*2fe0*/  MUFU.TANH R177, R6 ;  /* 0x0000000600b17308 */ /* 0x0003e20000002400 */
[----:B------:R-:W-:Y:S02]  /*2ff0*/  FMUL.FTZ R18, R23, c[0x0][0x320] ;  /* 0x0000c80017127a20 */ /* 0x000fe40000410000 */
[----:B------:R-:W-:Y:S01]  /*3000*/  @P0 LEA.HI.X R15, R4, c[0x0][0x1cc], R0, 0x1, P1 ;  /* 0x00007300040f0a11 */ /* 0x000fe200008f0c00 */
[----:B------:R-:W-:-:S02]  /*3010*/  IMAD.IADD R0, R2, 0x1, -R161 ;  /* 0x0000000102007824 */ /* 0x000fc400078e0aa1 */
[----:B------:R-:W-:Y:S02]  /*3020*/  FMUL.FTZ R4, R44, c[0x0][0x320] ;  /* 0x0000c8002c047a20 */ /* 0x000fe40000410000 */
[C---:B------:R-:W-:Y:S02]  /*3030*/  IMAD.IADD R2, R0.reuse, 0x1, R7 ;  /* 0x0000000100027824 */ /* 0x040fe400078e0207 */
[----:B------:R2:W-:Y:S01]  /*3040*/  MUFU.TANH R178, R4 ;  /* 0x0000000400b27308 */ /* 0x0005e20000002400 */
[C---:B------:R-:W-:Y:S02]  /*3050*/  IMAD.IADD R5, R0.reuse, 0x1, R8 ;  /* 0x0000000100057824 */ /* 0x040fe400078e0208 */
[C---:B------:R-:W-:Y:S02]  /*3060*/  IMAD.IADD R7, R0.reuse, 0x1, R10 ;  /* 0x0000000100077824 */ /* 0x040fe400078e020a */
[----:B----4-:R-:W-:Y:S02]  /*3070*/  IMAD.IADD R0, R0, 0x1, R9 ;  /* 0x0000000100007824 */ /* 0x010fe400078e0209 */
[----:B-1----:R-:W-:Y:S01]  /*3080*/  IMAD.IADD R6, R86, 0x1, -R12 ;  /* 0x0000000156067824 */ /* 0x002fe200078e0a0c */
[----:B------:R-:W-:Y:S01]  /*3090*/  @!PT LDS RZ, [RZ] ;  /* 0x00000000fffff984 */ /* 0x000fe20000000800 */
[----:B------:R-:W-:Y:S01]  /*30a0*/  @!PT LDS RZ, [RZ] ;  /* 0x00000000fffff984 */ /* 0x000fe20000000800 */
[----:B------:R-:W-:Y:S01]  /*30b0*/  @!PT LDS RZ, [RZ] ;  /* 0x00000000fffff984 */ /* 0x000fe20000000800 */
[----:B------:R1:W-:Y:S01]  /*30c0*/  @P0 LDGSTS.E.BYPASS.LTC128B.128 [R226+0x3100], [R14.64], !P6 ;  /* 0x031000000ee20fae */ /* 0x0003e2000f101d46 */
[----:B------:R-:W-:-:S02]  /*30d0*/  FMUL.FTZ R8, R45, c[0x0][0x320] ;  /* 0x0000c8002d087a20 */ /* 0x000fc40000410000 */
[----:B------:R-:W-:Y:S01]  /*30e0*/  FMUL.FTZ R26, R26, c[0x0][0x320] ;  /* 0x0000c8001a1a7a20 */ /* 0x000fe20000410000 */
[C---:B------:R-:W-:Y:S01]  /*30f0*/  IMNMX R5, R6.reuse, R5, PT ;  /* 0x0000000506057217 */ /* 0x040fe20003800200 */
[----:B------:R-:W-:Y:S01]  /*3100*/  MUFU.TANH R57, R8 ;  /* 0x0000000800397308 */ /* 0x000fe20000002400 */
[C---:B------:R-:W-:Y:S01]  /*3110*/  IMNMX R0, R6.reuse, R0, PT ;  /* 0x0000000006007217 */ /* 0x040fe20003800200 */
[----:B------:R-:W-:Y:S01]  /*3120*/  FMUL.FTZ R27, R27, c[0x0][0x320] ;  /* 0x0000c8001b1b7a20 */ /* 0x000fe20000410000 */
[C---:B--2---:R-:W-:Y:S01]  /*3130*/  IMNMX R4, R6.reuse, R2, PT ;  /* 0x0000000206047217 */ /* 0x044fe20003800200 */
[----:B------:R1:W-:Y:S01]  /*3140*/  @P0 LDGSTS.E.BYPASS.LTC128B.128 [R226+0x4100], [R14.64+0x40], !P5 ;  /* 0x041000400ee20fae */ /* 0x0003e2000e901d46 */
[----:B------:R-:W-:Y:S01]  /*3150*/  IMNMX R2, R6, R7, PT ;  /* 0x0000000706027217 */ /* 0x000fe20003800200 */
[----:B------:R-:W-:Y:S01]  /*3160*/  FMUL.FTZ R6, R36, c[0x0][0x320] ;  /* 0x0000c80024067a20 */ /* 0x000fe20000410000 */
[C---:B------:R-:W-:Y:S01]  /*3170*/  ISETP.GT.AND P1, PT, R4.reuse, RZ, PT ;  /* 0x000000ff0400720c */ /* 0x040fe20003f24270 */
[----:B------:R1:W-:Y:S01]  /*3180*/  @P0 LDGSTS.E.BYPASS.LTC128B.128 [R226+0x5100], [R14.64+0x80], !P4 ;  /* 0x051000800ee20fae */ /* 0x0003e2000e101d46 */
[----:B------:R-:W-:Y:S01]  /*3190*/  ISETP.GT.AND P3, PT, R4, 0x1, PT ;  /* 0x000000010400780c */ /* 0x000fe20003f64270 */
[----:B------:R2:W3:Y:S01]  /*31a0*/  MUFU.TANH R12, R6 ;  /* 0x00000006000c7308 */ /* 0x0004e20000002400 */
[----:B------:R-:W-:-:S02]  /*31b0*/  FSEL R44, R142, -INF , P1 ;  /* 0xff8000008e2c7808 */ /* 0x000fc40000800000 */
[----:B------:R-:W-:Y:S02]  /*31c0*/  ISETP.GT.AND P1, PT, R4, 0x8, PT ;  /* 0x000000080400780c */ /* 0x000fe40003f24270 */
[----:B-----5:R-:W-:Y:S02]  /*31d0*/  FSEL R45, R141, -INF , P3 ;  /* 0xff8000008d2d7808 */ /* 0x020fe40001800000 */
[----:B------:R-:W-:Y:S02]  /*31e0*/  FSEL R48, R140, -INF , P1 ;  /* 0xff8000008c307808 */ /* 0x000fe40000800000 */
[C---:B------:R-:W-:Y:S02]  /*31f0*/  ISETP.GT.AND P3, PT, R4.reuse, 0x9, PT ;  /* 0x000000090400780c */ /* 0x040fe40003f64270 */
[----:B------:R-:W-:Y:S02]  /*3200*/  ISETP.GT.AND P1, PT, R4, 0x10, PT ;  /* 0x000000100400780c */ /* 0x000fe40003f24270 */
[----:B------:R-:W-:-:S02]  /*3210*/  FSEL R49, R139, -INF , P3 ;  /* 0xff8000008b317808 */ /* 0x000fc40001800000 */
[----:B------:R-:W-:Y:S01]  /*3220*/  FSEL R136, R136, -INF , P1 ;  /* 0xff80000088887808 */ /* 0x000fe20000800000 */
[----:B--2---:R-:W-:Y:S01]  /*3230*/  FMUL.FTZ R6, R37, c[0x0][0x320] ;  /* 0x0000c80025067a20 */ /* 0x004fe20000410000 */
[C---:B------:R-:W-:Y:S02]  /*3240*/  ISETP.GT.AND P3, PT, R4.reuse, 0x11, PT ;  /* 0x000000110400780c */ /* 0x040fe40003f64270 */
[----:B------:R-:W-:Y:S01]  /*3250*/  ISETP.GT.AND P1, PT, R4, 0x18, PT ;  /* 0x000000180400780c */ /* 0x000fe20003f24270 */
[----:B------:R2:W-:Y:S01]  /*3260*/  MUFU.TANH R11, R6 ;  /* 0x00000006000b7308 */ /* 0x0005e20000002400 */
[----:B------:R-:W-:Y:S02]  /*3270*/  FSEL R137, R137, -INF , P3 ;  /* 0xff80000089897808 */ /* 0x000fe40001800000 */
[----:B------:R-:W-:Y:S02]  /*3280*/  FSEL R138, R138, -INF , P1 ;  /* 0xff8000008a8a7808 */ /* 0x000fe40000800000 */
[----:B------:R-:W-:-:S02]  /*3290*/  ISETP.GT.AND P3, PT, R2, RZ, PT ;  /* 0x000000ff0200720c */ /* 0x000fc40003f64270 */
[----:B------:R-:W-:Y:S01]  /*32a0*/  ISETP.GT.AND P1, PT, R2, 0x1, PT ;  /* 0x000000010200780c */ /* 0x000fe20003f24270 */
[----:B--2---:R-:W-:Y:S01]  /*32b0*/  FMUL.FTZ R6, R32, c[0x0][0x320] ;  /* 0x0000c80020067a20 */ /* 0x004fe20000410000 */
[----:B------:R-:W-:Y:S02]  /*32c0*/  FSEL R32, R109, -INF , P3 ;  /* 0xff8000006d207808 */ /* 0x000fe40001800000 */
[----:B------:R-:W-:Y:S01]  /*32d0*/  ISETP.GT.AND P3, PT, R2, 0x8, PT ;  /* 0x000000080200780c */ /* 0x000fe20003f64270 */
[----:B------:R2:W4:Y:S03]  /*32e0*/  MUFU.TANH R10, R6 ;  /* 0x00000006000a7308 */ /* 0x0005260000002400 */
[----:B------:R-:W-:Y:S02]  /*32f0*/  FSEL R36, R104, -INF , P3 ;  /* 0xff80000068247808 */ /* 0x000fe40001800000 */
[----:B------:R-:W-:-:S04]  /*3300*/  ISETP.GT.AND P3, PT, R2, 0x10, PT ;  /* 0x000000100200780c */ /* 0x000fc80003f64270 */
[----:B------:R-:W-:Y:S02]  /*3310*/  FSEL R52, R85, -INF , P3 ;  /* 0xff80000055347808 */ /* 0x000fe40001800000 */
[----:B------:R-:W-:-:S04]  /*3320*/  ISETP.GT.AND P3, PT, R2, 0x18, PT ;  /* 0x000000180200780c */ /* 0x000fc80003f64270 */
[----:B------:R-:W-:Y:S01]  /*3330*/  FSEL R53, R58, -INF , P3 ;  /* 0xff8000003a357808 */ /* 0x000fe20001800000 */
[----:B--2---:R-:W-:Y:S01]  /*3340*/  FMUL.FTZ R6, R33, c[0x0][0x320] ;  /* 0x0000c80021067a20 */ /* 0x004fe20000410000 */
[----:B------:R-:W-:Y:S02]  /*3350*/  FSEL R33, R108, -INF , P1 ;  /* 0xff8000006c217808 */ /* 0x000fe40000800000 */
[C---:B------:R-:W-:Y:S01]  /*3360*/  ISETP.GT.AND P1, PT, R2.reuse, 0x9, PT ;  /* 0x000000090200780c */ /* 0x040fe20003f24270 */
[----:B------:R2:W5:Y:S01]  /*3370*/  MUFU.TANH R7, R6 ;  /* 0x0000000600077308 */ /* 0x0005620000002400 */
[C---:B------:R-:W-:Y:S02]  /*3380*/  ISETP.GT.AND P3, PT, R2.reuse, 0x20, PT ;  /* 0x000000200200780c */ /* 0x040fe40003f64270 */
[----:B------:R-:W-:Y:S02]  /*3390*/  FSEL R37, R87, -INF , P1 ;  /* 0xff80000057257808 */ /* 0x000fe40000800000 */
[----:B------:R-:W-:-:S02]  /*33a0*/  ISETP.GT.AND P1, PT, R2, 0x11, PT ;  /* 0x000000110200780c */ /* 0x000fc40003f24270 */
[----:B---3--:R-:W-:Y:S02]  /*33b0*/  FSEL R179, R12, -INF , P3 ;  /* 0xff8000000cb37808 */ /* 0x008fe40001800000 */
[----:B------:R-:W-:Y:S02]  /*33c0*/  FSEL R56, R56, -INF , P1 ;  /* 0xff80000038387808 */ /* 0x000fe40000800000 */
[C---:B------:R-:W-:Y:S02]  /*33d0*/  ISETP.GT.AND P1, PT, R2.reuse, 0x19, PT ;  /* 0x000000190200780c */ /* 0x040fe40003f24270 */
[----:B------:R-:W-:Y:S02]  /*33e0*/  ISETP.GT.AND P3, PT, R2, 0x28, PT ;  /* 0x000000280200780c */ /* 0x000fe40003f64270 */
[----:B------:R-:W-:Y:S01]  /*33f0*/  FSEL R107, R107, -INF , P1 ;  /* 0xff8000006b6b7808 */ /* 0x000fe20000800000 */
[----:B--2---:R-:W-:Y:S01]  /*3400*/  FMUL.FTZ R6, R28, c[0x0][0x320] ;  /* 0x0000c8001c067a20 */ /* 0x004fe20000410000 */
[----:B------:R-:W-:-:S02]  /*3410*/  ISETP.GT.AND P1, PT, R2, 0x21, PT ;  /* 0x000000210200780c */ /* 0x000fc40003f24270 */
[----:B----4-:R-:W-:Y:S01]  /*3420*/  FSEL R181, R10, -INF , P3 ;  /* 0xff8000000ab57808 */ /* 0x010fe20001800000 */
[----:B------:R2:W3:Y:S01]  /*3430*/  MUFU.TANH R9, R6 ;  /* 0x0000000600097308 */ /* 0x0004e20000002400 */
[----:B------:R-:W-:Y:S01]  /*3440*/  FSEL R182, R11, -INF , P1 ;  /* 0xff8000000bb67808 */ /* 0x000fe20000800000 */
[----:B------:R-:W-:Y:S01]  /*3450*/  FMUL.FTZ R11, R31, c[0x0][0x320] ;  /* 0x0000c8001f0b7a20 */ /* 0x000fe20000410000 */
[C---:B------:R-:W-:Y:S02]  /*3460*/  ISETP.GT.AND P1, PT, R2.reuse, 0x29, PT ;  /* 0x000000290200780c */ /* 0x040fe40003f24270 */
[C---:B------:R-:W-:Y:S02]  /*3470*/  ISETP.GT.AND P3, PT, R2.reuse, 0x30, PT ;  /* 0x000000300200780c */ /* 0x040fe40003f64270 */
[----:B-----5:R-:W-:Y:S01]  /*3480*/  FSEL R183, R7, -INF , P1 ;  /* 0xff80000007b77808 */ /* 0x020fe20000800000 */
[----:B------:R-:W-:Y:S01]  /*3490*/  FMUL.FTZ R7, R21, c[0x0][0x320] ;  /* 0x0000c80015077a20 */ /* 0x000fe20000410000 */
[----:B------:R-:W-:-:S03]  /*34a0*/  ISETP.GT.AND P1, PT, R2, 0x31, PT ;  /* 0x000000310200780c */ /* 0x000fc60003f24270 */
[----:B------:R4:W-:Y:S01]  /*34b0*/  MUFU.TANH R10, R7 ;  /* 0x00000007000a7308 */ /* 0x0009e20000002400 */
[----:B--2---:R-:W-:Y:S01]  /*34c0*/  FMUL.FTZ R6, R29, c[0x0][0x320] ;  /* 0x0000c8001d067a20 */ /* 0x004fe20000410000 */
[----:B---3--:R-:W-:Y:S01]  /*34d0*/  FSEL R248, R9, -INF , P3 ;  /* 0xff80000009f87808 */ /* 0x008fe20001800000 */
[----:B------:R-:W-:Y:S01]  /*34e0*/  FMUL.FTZ R9, R30, c[0x0][0x320] ;  /* 0x0000c8001e097a20 */ /* 0x000fe20000410000 */
[----:B------:R-:W-:-:S04]  /*34f0*/  ISETP.GT.AND P3, PT, R2, 0x38, PT ;  /* 0x000000380200780c */ /* 0x000fc80003f64270 */
[----:B------:R2:W3:Y:S01]  /*3500*/  MUFU.TANH R8, R6 ;  /* 0x0000000600087308 */ /* 0x0004e20000002400 */
[----:B----4-:R-:W-:-:S07]  /*3510*/  FMUL.FTZ R7, R38, c[0x0][0x320] ;  /* 0x0000c80026077a20 */ /* 0x010fce0000410000 */
[----:B------:R4:W-:Y:S01]  /*3520*/  MUFU.TANH R21, R7 ;  /* 0x0000000700157308 */ /* 0x0009e20000002400 */
[----:B--2---:R-:W-:Y:S01]  /*3530*/  FMUL.FTZ R6, R20, c[0x0][0x320] ;  /* 0x0000c80014067a20 */ /* 0x004fe20000410000 */
[----:B---3--:R-:W-:Y:S01]  /*3540*/  FSEL R251, R8, -INF , P1 ;  /* 0xff80000008fb7808 */ /* 0x008fe20000800000 */
[----:B------:R-:W-:Y:S01]  /*3550*/  FMUL.FTZ R8, R35, c[0x0][0x320] ;  /* 0x0000c80023087a20 */ /* 0x000fe20000410000 */
[----:B------:R-:W-:-:S04]  /*3560*/  ISETP.GT.AND P1, PT, R2, 0x39, PT ;  /* 0x000000390200780c */ /* 0x000fc80003f24270 */
[----:B------:R2:W3:Y:S01]  /*3570*/  MUFU.TANH R12, R6 ;  /* 0x00000006000c7308 */ /* 0x0004e20000002400 */
[----:B------:R-:W-:Y:S02]  /*3580*/  FSEL R237, R10, -INF , P1 ;  /* 0xff8000000aed7808 */ /* 0x000fe40000800000 */
[----:B------:R-:W-:Y:S01]  /*3590*/  ISETP.GT.AND P1, PT, R0, 0x1, PT ;  /* 0x000000010000780c */ /* 0x000fe20003f24270 */
[----:B----4-:R-:W-:-:S03]  /*35a0*/  FMUL.FTZ R7, R34, c[0x0][0x320] ;  /* 0x0000c80022077a20 */ /* 0x010fc60000410000 */
[----:B------:R-:W-:Y:S01]  /*35b0*/  FSEL R17, R110, -INF , P1 ;  /* 0xff8000006e117808 */ /* 0x000fe20000800000 */
[----:B------:R-:W-:Y:S01]  /*35c0*/  MUFU.TANH R8, R8 ;  /* 0x0000000800087308 */ /* 0x000fe20000002400 */
[----:B------:R-:W-:-:S04]  /*35d0*/  ISETP.GT.AND P1, PT, R0, 0x9, PT ;  /* 0x000000090000780c */ /* 0x000fc80003f24270 */
[----:B------:R-:W-:Y:S02]  /*35e0*/  FSEL R28, R143, -INF , P1 ;  /* 0xff8000008f1c7808 */ /* 0x000fe40000800000 */
[----:B--2---:R-:W-:Y:S01]  /*35f0*/  FMNMX.FTZ R6, R32, R33, !PT ;  /* 0x0000002120067209 */ /* 0x004fe20007810000 */
[----:B------:R-:W-:Y:S01]  /*3600*/  MUFU.TANH R10, R7 ;  /* 0x00000007000a7308 */ /* 0x000fe20000002400 */
[----:B---3--:R-:W-:Y:S02]  /*3610*/  FSEL R232, R12, -INF , P3 ;  /* 0xff8000000ce87808 */ /* 0x008fe40001800000 */
[----:B------:R-:W-:Y:S02]  /*3620*/  FMNMX.FTZ R6, R36, R6, !PT ;  /* 0x0000000624067209 */ /* 0x000fe40007810000 */
[----:B------:R-:W-:Y:S02]  /*3630*/  ISETP.GT.AND P3, PT, R0, RZ, PT ;  /* 0x000000ff0000720c */ /* 0x000fe40003f64270 */
[----:B------:R-:W-:Y:S01]  /*3640*/  FMNMX.FTZ R2, R37, R6, !PT ;  /* 0x0000000625027209 */ /* 0x000fe20007810000 */
[----:B------:R-:W-:Y:S01]  /*3650*/  FMUL.FTZ R6, R39, c[0x0][0x320] ;  /* 0x0000c80027067a20 */ /* 0x000fe20000410000 */
[----:B------:R-:W-:Y:S01]  /*3660*/  FSEL R16, R111, -INF , P3 ;  /* 0xff8000006f107808 */ /* 0x000fe20001800000 */
[----:B------:R-:W-:Y:S01]  /*3670*/  MUFU.TANH R12, R9 ;  /* 0x00000009000c7308 */ /* 0x000fe20000002400 */
[----:B------:R-:W-:-:S02]  /*3680*/  FMNMX.FTZ R2, R52, R2, !PT ;  /* 0x0000000234027209 */ /* 0x000fc40007810000 */
[----:B------:R-:W-:Y:S02]  /*3690*/  ISETP.GT.AND P3, PT, R0, 0x8, PT ;  /* 0x000000080000780c */ /* 0x000fe40003f64270 */
[----:B------:R-:W-:Y:S02]  /*36a0*/  FMNMX.FTZ R2, R56, R2, !PT ;  /* 0x0000000238027209 */ /* 0x000fe40007810000 */
[----:B------:R-:W-:Y:S01]  /*36b0*/  FSEL R20, R105, -INF , P3 ;  /* 0xff80000069147808 */ /* 0x000fe20001800000 */
[----:B------:R2:W3:Y:S01]  /*36c0*/  MUFU.TANH R13, R6 ;  /* 0x00000006000d7308 */ /* 0x0004e20000002400 */
[----:B------:R-:W-:Y:S02]  /*36d0*/  FMNMX.FTZ R2, R53, R2, !PT ;  /* 0x0000000235027209 */ /* 0x000fe40007810000 */
[----:B------:R-:W-:Y:S02]  /*36e0*/  ISETP.GT.AND P3, PT, R0, 0x10, PT ;  /* 0x000000100000780c */ /* 0x000fe40003f64270 */
[----:B------:R-:W-:-:S02]  /*36f0*/  FMNMX.FTZ R2, R107, R2, !PT ;  /* 0x000000026b027209 */ /* 0x000fc40007810000 */
[----:B------:R-:W-:Y:S01]  /*3700*/  ISETP.GT.AND P1, PT, R0, 0x11, PT ;  /* 0x000000110000780c */ /* 0x000fe20003f24270 */
[----:B------:R-:W4:Y:S01]  /*3710*/  MUFU.TANH R9, R11 ;  /* 0x0000000b00097308 */ /* 0x000f220000002400 */
[----:B------:R-:W-:Y:S02]  /*3720*/  FMNMX.FTZ R2, R179, R2, !PT ;  /* 0x00000002b3027209 */ /* 0x000fe40007810000 */
[----:B------:R-:W-:Y:S02]  /*3730*/  FSEL R50, R73, -INF , P3 ;  /* 0xff80000049327808 */ /* 0x000fe40001800000 */
[----:B------:R-:W-:Y:S02]  /*3740*/  FMNMX.FTZ R2, R182, R2, !PT ;  /* 0x00000002b6027209 */ /* 0x000fe40007810000 */
[----:B------:R-:W-:Y:S01]  /*3750*/  ISETP.GT.AND P3, PT, R0, 0x18, PT ;  /* 0x000000180000780c */ /* 0x000fe20003f64270 */
[----:B------:R-:W5:Y:S01]  /*3760*/  MUFU.TANH R11, R19 ;  /* 0x00000013000b7308 */ /* 0x000f620000002400 */
[----:B------:R-:W-:-:S02]  /*3770*/  FMNMX.FTZ R2, R181, R2, !PT ;  /* 0x00000002b5027209 */ /* 0x000fc40007810000 */
[----:B--2---:R-:W-:Y:S02]  /*3780*/  FMNMX.FTZ R6, R16, R17, !PT ;  /* 0x0000001110067209 */ /* 0x004fe40007810000 */
[----:B------:R-:W-:Y:S02]  /*3790*/  FMNMX.FTZ R2, R183, R2, !PT ;  /* 0x00000002b7027209 */ /* 0x000fe40007810000 */
[----:B------:R-:W-:Y:S02]  /*37a0*/  FMNMX.FTZ R6, R20, R6, !PT ;  /* 0x0000000614067209 */ /* 0x000fe40007810000 */
[----:B------:R-:W-:Y:S02]  /*37b0*/  FMNMX.FTZ R2, R248, R2, !PT ;  /* 0x00000002f8027209 */ /* 0x000fe40007810000 */
[----:B------:R-:W-:Y:S02]  /*37c0*/  FMNMX.FTZ R6, R28, R6, !PT ;  /* 0x000000061c067209 */ /* 0x000fe40007810000 */
[----:B------:R-:W-:-:S02]  /*37d0*/  FMNMX.FTZ R2, R251, R2, !PT ;  /* 0x00000002fb027209 */ /* 0x000fc40007810000 */
        /* <DEDUP_REMOVED lines=10> */
[----:B------:R-:W-:Y:S01]  /*3880*/  ISETP.GT.AND P1, PT, R0, 0x21, PT ;  /* 0x000000210000780c */ /* 0x000fe20003f24270 */
[----:B------:R-:W2:Y:S01]  /*3890*/  SHFL.BFLY PT, R6, R7, 0x2, 0x1f ;  /* 0x0c401f0007067f89 */ /* 0x000ea200000e0000 */
[----:B------:R-:W-:-:S02]  /*38a0*/  FSEL R172, R21, -INF , P3 ;  /* 0xff80000015ac7808 */ /* 0x000fc40001800000 */
[----:B------:R-:W-:Y:S02]  /*38b0*/  FMNMX.FTZ R2, R106, R2, !PT ;  /* 0x000000026a027209 */ /* 0x000fe40007810000 */
[----:B------:R-:W-:Y:S02]  /*38c0*/  ISETP.GT.AND P3, PT, R0, 0x28, PT ;  /* 0x000000280000780c */ /* 0x000fe40003f64270 */
[----:B---3--:R-:W-:Y:S01]  /*38d0*/  FSEL R173, R13, -INF , P1 ;  /* 0xff8000000dad7808 */ /* 0x008fe20000800000 */
[----:B------:R-:W-:Y:S01]  /*38e0*/  FMUL.FTZ R13, R66, c[0x0][0x320] ;  /* 0x0000c800420d7a20 */ /* 0x000fe20000410000 */
[----:B------:R-:W-:Y:S02]  /*38f0*/  FMNMX.FTZ R2, R172, R2, !PT ;  /* 0x00000002ac027209 */ /* 0x000fe40007810000 */
[----:B------:R-:W-:Y:S02]  /*3900*/  ISETP.GT.AND P1, PT, R0, 0x29, PT ;  /* 0x000000290000780c */ /* 0x000fe40003f24270 */
[----:B------:R-:W-:Y:S01]  /*3910*/  FSEL R175, R10, -INF , P3 ;  /* 0xff8000000aaf7808 */ /* 0x000fe20001800000 */
[----:B------:R-:W-:Y:S01]  /*3920*/  MUFU.TANH R13, R13 ;  /* 0x0000000d000d7308 */ /* 0x000fe20000002400 */
[----:B------:R-:W-:-:S02]  /*3930*/  FMNMX.FTZ R2, R173, R2, !PT ;  /* 0x00000002ad027209 */ /* 0x000fc40007810000 */
[----:B------:R-:W-:Y:S02]  /*3940*/  ISETP.GT.AND P3, PT, R0, 0x30, PT ;  /* 0x000000300000780c */ /* 0x000fe40003f64270 */
[----:B------:R-:W-:Y:S01]  /*3950*/  FSEL R176, R8, -INF , P1 ;  /* 0xff80000008b07808 */ /* 0x000fe20000800000 */
[----:B------:R-:W-:Y:S01]  /*3960*/  FMUL.FTZ R8, R64, c[0x0][0x320] ;  /* 0x0000c80040087a20 */ /* 0x000fe20000410000 */
[----:B------:R-:W-:Y:S01]  /*3970*/  FMNMX.FTZ R2, R175, R2, !PT ;  /* 0x00000002af027209 */ /* 0x000fe20007810000 */
[----:B------:R-:W3:Y:S01]  /*3980*/  MUFU.TANH R10, R18 ;  /* 0x00000012000a7308 */ /* 0x000ee20000002400 */
[----:B------:R-:W-:Y:S02]  /*3990*/  ISETP.GT.AND P1, PT, R0, 0x31, PT ;  /* 0x000000310000780c */ /* 0x000fe40003f24270 */
[----:B------:R-:W-:Y:S02]  /*39a0*/  FSEL R221, R12, -INF , P3 ;  /* 0xff8000000cdd7808 */ /* 0x000fe40001800000 */
[----:B------:R-:W-:-:S02]  /*39b0*/  FMNMX.FTZ R2, R176, R2, !PT ;  /* 0x00000002b0027209 */ /* 0x000fc40007810000 */
[----:B----4-:R-:W-:Y:S01]  /*39c0*/  FSEL R224, R9, -INF , P1 ;  /* 0xff80000009e07808 */ /* 0x010fe20000800000 */
[----:B------:R-:W-:Y:S01]  /*39d0*/  MUFU.TANH R12, R8 ;  /* 0x00000008000c7308 */ /* 0x000fe20000002400 */
[C---:B------:R-:W-:Y:S02]  /*39e0*/  ISETP.GT.AND P3, PT, R0.reuse, 0x38, PT ;  /* 0x000000380000780c */ /* 0x040fe40003f64270 */
[----:B------:R-:W-:Y:S02]  /*39f0*/  ISETP.GT.AND P1, PT, R0, 0x39, PT ;  /* 0x000000390000780c */ /* 0x000fe40003f24270 */
[----:B------:R-:W-:Y:S01]  /*3a00*/  FMNMX.FTZ R0, R221, R2, !PT ;  /* 0x00000002dd007209 */ /* 0x000fe20007810000 */
[----:B------:R-:W-:Y:S01]  /*3a10*/  FMUL.FTZ R2, R65, c[0x0][0x320] ;  /* 0x0000c80041027a20 */ /* 0x000fe20000410000 */
[----:B-----5:R-:W-:Y:S01]  /*3a20*/  FSEL R223, R11, -INF , P3 ;  /* 0xff8000000bdf7808 */ /* 0x020fe20001800000 */
[----:B------:R-:W-:Y:S01]  /*3a30*/  FMUL.FTZ R11, R46, c[0x0][0x320] ;  /* 0x0000c8002e0b7a20 */ /* 0x000fe20000410000 */
[----:B------:R-:W-:Y:S01]  /*3a40*/  FMNMX.FTZ R0, R224, R0, !PT ;  /* 0x00000000e0007209 */ /* 0x000fe20007810000 */
[----:B------:R4:W5:Y:S01]  /*3a50*/  MUFU.TANH R8, R2 ;  /* 0x0000000200087308 */ /* 0x0009620000002400 */
[----:B---3--:R-:W-:Y:S01]  /*3a60*/  FSEL R227, R10, -INF , P1 ;  /* 0xff8000000ae37808 */ /* 0x008fe20000800000 */
[----:B------:R-:W-:Y:S01]  /*3a70*/  FMUL.FTZ R18, R67, c[0x0][0x320] ;  /* 0x0000c80043127a20 */ /* 0x000fe20000410000 */
[----:B------:R-:W-:-:S02]  /*3a80*/  FMNMX.FTZ R0, R223, R0, !PT ;  /* 0x00000000df007209 */ /* 0x000fc40007810000 */
[----:B--2---:R-:W-:Y:S02]  /*3a90*/  FMNMX.FTZ R6, R7, R6, !PT ;  /* 0x0000000607067209 */ /* 0x004fe40007810000 */
[----:B------:R-:W-:Y:S02]  /*3aa0*/  FMNMX.FTZ R0, R227, R0, !PT ;  /* 0x00000000e3007209 */ /* 0x000fe40007810000 */
[C---:B------:R-:W-:Y:S01]  /*3ab0*/  ISETP.GT.AND P3, PT, R4.reuse, 0x19, PT ;  /* 0x000000190400780c */ /* 0x040fe20003f64270 */
[----:B------:R-:W-:Y:S01]  /*3ac0*/  SHFL.BFLY PT, R103, R6, 0x1, 0x1f ;  /* 0x0c201f0006677f89 */ /* 0x000fe200000e0000 */
[----:B------:R-:W-:Y:S02]  /*3ad0*/  ISETP.GT.AND P1, PT, R4, 0x20, PT ;  /* 0x000000200400780c */ /* 0x000fe40003f24270 */
[----:B------:R-:W-:Y:S01]  /*3ae0*/  FSEL R101, R96, -INF , P3 ;  /* 0xff80000060657808 */ /* 0x000fe20001800000 */
[----:B------:R-:W2:Y:S01]  /*3af0*/  SHFL.BFLY PT, R7, R0, 0x2, 0x1f ;  /* 0x0c401f0000077f89 */ /* 0x000ea200000e0000 */
[----:B------:R-:W-:Y:S01]  /*3b00*/  ISETP.GT.AND P3, PT, R4, 0x21, PT ;  /* 0x000000210400780c */ /* 0x000fe20003f64270 */
[----:B----4-:R-:W-:Y:S01]  /*3b10*/  FMUL.FTZ R2, R24, c[0x0][0x320] ;  /* 0x0000c80018027a20 */ /* 0x010fe20000410000 */
[----:B------:R-:W-:-:S02]  /*3b20*/  FSEL R174, R174, -INF , P1 ;  /* 0xff800000aeae7808 */ /* 0x000fc40000800000 */
[----:B------:R-:W-:Y:S01]  /*3b30*/  FSEL R177, R177, -INF , P3 ;  /* 0xff800000b1b17808 */ /* 0x000fe20001800000 */
[----:B------:R3:W4:Y:S01]  /*3b40*/  MUFU.TANH R10, R2 ;  /* 0x00000002000a7308 */ /* 0x0007220000002400 */
[C---:B------:R-:W-:Y:S02]  /*3b50*/  ISETP.GT.AND P3, PT, R4.reuse, 0x29, PT ;  /* 0x000000290400780c */ /* 0x040fe40003f64270 */
[C---:B------:R-:W-:Y:S02]  /*3b60*/  ISETP.GT.AND P1, PT, R4.reuse, 0x28, PT ;  /* 0x000000280400780c */ /* 0x040fe40003f24270 */
[----:B------:R-:W-:Y:S02]  /*3b70*/  FSEL R180, R57, -INF , P3 ;  /* 0xff80000039b47808 */ /* 0x000fe40001800000 */
[----:B------:R-:W-:Y:S02]  /*3b80*/  ISETP.GT.AND P3, PT, R4, 0x31, PT ;  /* 0x000000310400780c */ /* 0x000fe40003f64270 */
[----:B------:R-:W-:-:S02]  /*3b90*/  FSEL R178, R178, -INF , P1 ;  /* 0xff800000b2b27808 */ /* 0x000fc40000800000 */
[----:B-----5:R-:W-:Y:S02]  /*3ba0*/  FSEL R228, R8, -INF , P3 ;  /* 0xff80000008e47808 */ /* 0x020fe40001800000 */
[C---:B------:R-:W-:Y:S02]  /*3bb0*/  ISETP.GT.AND P1, PT, R4.reuse, 0x30, PT ;  /* 0x000000300400780c */ /* 0x040fe40003f24270 */
[----:B------:R-:W-:Y:S01]  /*3bc0*/  ISETP.GT.AND P3, PT, R4, 0x39, PT ;  /* 0x000000390400780c */ /* 0x000fe20003f64270 */
[----:B---3--:R-:W-:Y:S01]  /*3bd0*/  FMUL.FTZ R2, R25, c[0x0][0x320] ;  /* 0x0000c80019027a20 */ /* 0x008fe20000410000 */
[----:B------:R-:W-:Y:S01]  /*3be0*/  FSEL R225, R12, -INF , P1 ;  /* 0xff8000000ce17808 */ /* 0x000fe20000800000 */
[----:B------:R-:W-:Y:S01]  /*3bf0*/  FMUL.FTZ R12, R47, c[0x0][0x320] ;  /* 0x0000c8002f0c7a20 */ /* 0x000fe20000410000 */
[----:B--2---:R-:W-:Y:S01]  /*3c00*/  FMNMX.FTZ R8, R0, R7, !PT ;  /* 0x0000000700087209 */ /* 0x004fe20007810000 */
[----:B------:R2:W3:Y:S01]  /*3c10*/  MUFU.TANH R9, R2 ;  /* 0x0000000200097308 */ /* 0x0004e20000002400 */
[----:B------:R-:W-:Y:S01]  /*3c20*/  ISETP.GT.AND P1, PT, R4, 0x38, PT ;  /* 0x000000380400780c */ /* 0x000fe20003f24270 */
[----:B------:R-:W-:Y:S01]  /*3c30*/  FMUL.FTZ R4, R55, c[0x0][0x320] ;  /* 0x0000c80037047a20 */ /* 0x000fe20000410000 */
[----:B------:R-:W-:Y:S01]  /*3c40*/  FMNMX.FTZ R103, R6, R103, !PT ;  /* 0x0000006706677209 */ /* 0x000fe20007810000 */
[----:B------:R-:W-:Y:S01]  /*3c50*/  SHFL.BFLY PT, R102, R8, 0x1, 0x1f ;  /* 0x0c201f0008667f89 */ /* 0x000fe200000e0000 */
[----:B----4-:R-:W-:-:S02]  /*3c60*/  FSEL R229, R10, -INF , P1 ;  /* 0xff8000000ae57808 */ /* 0x010fc40000800000 */
[----:B------:R-:W-:Y:S01]  /*3c70*/  ISETP.GT.AND P1, PT, R5, RZ, PT ;  /* 0x000000ff0500720c */ /* 0x000fe20003f24270 */
[----:B------:R-:W-:Y:S03]  /*3c80*/  MUFU.TANH R7, R4 ;  /* 0x0000000400077308 */ /* 0x000fe60000002400 */
[----:B------:R-:W-:Y:S02]  /*3c90*/  FSEL R42, R123, -INF , P1 ;  /* 0xff8000007b2a7808 */ /* 0x000fe40000800000 */
[----:B------:R-:W-:Y:S01]  /*3ca0*/  ISETP.GT.AND P1, PT, R5, 0x8, PT ;  /* 0x000000080500780c */ /* 0x000fe20003f24270 */
[----:B--2---:R-:W-:Y:S01]  /*3cb0*/  FMUL.FTZ R2, R54, c[0x0][0x320] ;  /* 0x0000c80036027a20 */ /* 0x004fe20000410000 */
[----:B---3--:R-:W-:Y:S01]  /*3cc0*/  FSEL R231, R9, -INF , P3 ;  /* 0xff80000009e77808 */ /* 0x008fe20001800000 */
[----:B------:R-:W-:Y:S01]  /*3cd0*/  MUFU.TANH R4, R11 ;  /* 0x0000000b00047308 */ /* 0x000fe20000002400 */
[----:B------:R-:W-:-:S02]  /*3ce0*/  ISETP.GT.AND P3, PT, R5, 0x1, PT ;  /* 0x000000010500780c */ /* 0x000fc40003f64270 */
[----:B------:R-:W-:Y:S02]  /*3cf0*/  FSEL R43, R121, -INF , P1 ;  /* 0xff800000792b7808 */ /* 0x000fe40000800000 */
[----:B------:R-:W-:Y:S02]  /*3d00*/  FSEL R41, R122, -INF , P3 ;  /* 0xff8000007a297808 */ /* 0x000fe40001800000 */
[C---:B------:R-:W-:Y:S01]  /*3d10*/  ISETP.GT.AND P3, PT, R5.reuse, 0x9, PT ;  /* 0x000000090500780c */ /* 0x040fe20003f64270 */
[----:B------:R2:W3:Y:S01]  /*3d20*/  MUFU.TANH R19, R2 ;  /* 0x0000000200137308 */ /* 0x0004e20000002400 */
[C---:B------:R-:W-:Y:S02]  /*3d30*/  ISETP.GT.AND P1, PT, R5.reuse, 0x10, PT ;  /* 0x000000100500780c */ /* 0x040fe40003f24270 */
[----:B------:R-:W-:Y:S02]  /*3d40*/  FSEL R40, R120, -INF , P3 ;  /* 0xff80000078287808 */ /* 0x000fe40001800000 */
[----:B------:R-:W-:-:S02]  /*3d50*/  ISETP.GT.AND P3, PT, R5, 0x11, PT ;  /* 0x000000110500780c */ /* 0x000fc40003f64270 */
[----:B------:R-:W-:Y:S01]  /*3d60*/  FSEL R95, R88, -INF , P1 ;  /* 0xff800000585f7808 */ /* 0x000fe20000800000 */
[----:B------:R-:W4:Y:S01]  /*3d70*/  MUFU.TANH R12, R12 ;  /* 0x0000000c000c7308 */ /* 0x000f220000002400 */
[C---:B------:R-:W-:Y:S02]  /*3d80*/  ISETP.GT.AND P1, PT, R5.reuse, 0x18, PT ;  /* 0x000000180500780c */ /* 0x040fe40003f24270 */
[----:B------:R-:W-:Y:S02]  /*3d90*/  FSEL R94, R94, -INF , P3 ;  /* 0xff8000005e5e7808 */ /* 0x000fe40001800000 */
[----:B------:R-:W-:Y:S02]  /*3da0*/  ISETP.GT.AND P3, PT, R5, 0x19, PT ;  /* 0x000000190500780c */ /* 0x000fe40003f64270 */
[----:B------:R-:W-:Y:S01]  /*3db0*/  FSEL R93, R93, -INF , P1 ;  /* 0xff8000005d5d7808 */ /* 0x000fe20000800000 */
[----:B------:R-:W5:Y:S01]  /*3dc0*/  MUFU.TANH R11, R18 ;  /* 0x00000012000b7308 */ /* 0x000f620000002400 */
[----:B--2---:R-:W-:-:S02]  /*3dd0*/  FMNMX.FTZ R2, R44, R45, !PT ;  /* 0x0000002d2c027209 */ /* 0x004fc40007810000 */
[----:B------:R-:W-:Y:S02]  /*3de0*/  ISETP.GT.AND P1, PT, R5, 0x20, PT ;  /* 0x000000200500780c */ /* 0x000fe40003f24270 */
[----:B------:R-:W-:Y:S02]  /*3df0*/  FMNMX.FTZ R0, R48, R2, !PT ;  /* 0x0000000230007209 */ /* 0x000fe40007810000 */
[----:B------:R-:W-:Y:S01]  /*3e00*/  FMNMX.FTZ R2, R42, R41, !PT ;  /* 0x000000292a027209 */ /* 0x000fe20007810000 */
[----:B------:R-:W2:Y:S01]  /*3e10*/  MUFU.TANH R10, R26 ;  /* 0x0000001a000a7308 */ /* 0x000ea20000002400 */
[----:B------:R-:W-:Y:S02]  /*3e20*/  FMNMX.FTZ R0, R49, R0, !PT ;  /* 0x0000000031007209 */ /* 0x000fe40007810000 */
[----:B------:R-:W-:Y:S02]  /*3e30*/  FMNMX.FTZ R2, R43, R2, !PT ;  /* 0x000000022b027209 */ /* 0x000fe40007810000 */
[----:B------:R-:W-:-:S02]  /*3e40*/  FMNMX.FTZ R0, R136, R0, !PT ;  /* 0x0000000088007209 */ /* 0x000fc40007810000 */
[----:B------:R-:W-:Y:S01]  /*3e50*/  FMNMX.FTZ R2, R40, R2, !PT ;  /* 0x0000000228027209 */ /* 0x000fe20007810000 */
[----:B------:R-:W1:Y:S01]  /*3e60*/  MUFU.TANH R9, R27 ;  /* 0x0000001b00097308 */ /* 0x000e620000002400 */
        /* <DEDUP_REMOVED lines=8> */
[----:B------:R-:W-:Y:S02]  /*3ef0*/  FMNMX.FTZ R0, R177, R0, !PT ;  /* 0x00000000b1007209 */ /* 0x000fe40007810000 */
[----:B------:R-:W-:Y:S02]  /*3f00*/  ISETP.GT.AND P3, PT, R5, 0x21, PT ;  /* 0x000000210500780c */ /* 0x000fe40003f64270 */
[----:B------:R-:W-:-:S02]  /*3f10*/  FMNMX.FTZ R0, R178, R0, !PT ;  /* 0x00000000b2007209 */ /* 0x000fc40007810000 */
[----:B---3--:R-:W-:Y:S02]  /*3f20*/  FSEL R155, R19, -INF , P1 ;  /* 0xff800000139b7808 */ /* 0x008fe40000800000 */
[----:B------:R-:W-:Y:S02]  /*3f30*/  FMNMX.FTZ R0, R180, R0, !PT ;  /* 0x00000000b4007209 */ /* 0x000fe40007810000 */
[----:B------:R-:W-:Y:S02]  /*3f40*/  FMNMX.FTZ R2, R92, R2, !PT ;  /* 0x000000025c027209 */ /* 0x000fe40007810000 */
[----:B------:R-:W-:Y:S02]  /*3f50*/  FMNMX.FTZ R0, R225, R0, !PT ;  /* 0x00000000e1007209 */ /* 0x000fe40007810000 */
[----:B------:R-:W-:Y:S02]  /*3f60*/  FSEL R154, R7, -INF , P3 ;  /* 0xff800000079a7808 */ /* 0x000fe40001800000 */
[----:B------:R-:W-:-:S02]  /*3f70*/  FMNMX.FTZ R0, R228, R0, !PT ;  /* 0x00000000e4007209 */ /* 0x000fc40007810000 */
[----:B------:R-:W-:Y:S02]  /*3f80*/  ISETP.GT.AND P1, PT, R5, 0x28, PT ;  /* 0x000000280500780c */ /* 0x000fe40003f24270 */
[----:B------:R-:W-:Y:S02]  /*3f90*/  FMNMX.FTZ R0, R229, R0, !PT ;  /* 0x00000000e5007209 */ /* 0x000fe40007810000 */
[----:B------:R-:W-:Y:S02]  /*3fa0*/  FMNMX.FTZ R2, R155, R2, !PT ;  /* 0x000000029b027209 */ /* 0x000fe40007810000 */
[----:B------:R-:W-:Y:S02]  /*3fb0*/  FMNMX.FTZ R7, R231, R0, !PT ;  /* 0x00000000e7077209 */ /* 0x000fe40007810000 */
[----:B------:R-:W-:Y:S02]  /*3fc0*/  ISETP.GT.AND P3, PT, R5, 0x29, PT ;  /* 0x000000290500780c */ /* 0x000fe40003f64270 */
[----:B------:R-:W-:Y:S01]  /*3fd0*/  FSEL R153, R4, -INF , P1 ;  /* 0xff80000004997808 */ /* 0x000fe20000800000 */
[----:B------:R-:W3:Y:S01]  /*3fe0*/  SHFL.BFLY PT, R6, R7, 0x2, 0x1f ;  /* 0x0c401f0007067f89 */ /* 0x000ee200000e0000 */
[----:B------:R-:W-:Y:S01]  /*3ff0*/  FMNMX.FTZ R0, R154, R2, !PT ;  /* 0x000000029a007209 */ /* 0x000fe20007810000 */
[----:B------:R-:W-:Y:S01]  /*4000*/  IMAD R4, R151, 0x20, R149 ;  /* 0x0000002097047824 */ /* 0x000fe200078e0295 */
[----:B------:R-:W-:-:S02]  /*4010*/  ISETP.GT.AND P1, PT, R5, 0x30, PT ;  /* 0x000000300500780c */ /* 0x000fc40003f24270 */
[----:B----4-:R-:W-:Y:S01]  /*4020*/  FSEL R152, R12, -INF , P3 ;  /* 0xff8000000c987808 */ /* 0x010fe20001800000 */
[----:B------:R-:W-:Y:S01]  /*4030*/  FMUL.FTZ R12, R103, c[0x0][0x2d0] ;  /* 0x0000b400670c7a20 */ /* 0x000fe20000410000 */
[----:B------:R-:W-:Y:S02]  /*4040*/  FMNMX.FTZ R0, R153, R0, !PT ;  /* 0x0000000099007209 */ /* 0x000fe40007810000 */
[----:B------:R-:W-:Y:S02]  /*4050*/  ISETP.GT.AND P3, PT, R5, 0x31, PT ;  /* 0x000000310500780c */ /* 0x000fe40003f64270 */
[----:B------:R-:W-:Y:S02]  /*4060*/  FSEL R13, R13, -INF , P1 ;  /* 0xff8000000d0d7808 */ /* 0x000fe40000800000 */
[----:B------:R-:W-:Y:S02]  /*4070*/  FMNMX.FTZ R0, R152, R0, !PT ;  /* 0x0000000098007209 */ /* 0x000fe40007810000 */
[----:B------:R-:W-:-:S02]  /*4080*/  FSETP.NEU.FTZ.AND P1, PT, R103, -INF , PT ;  /* 0xff8000006700780b */ /* 0x000fc40003f3d000 */
[----:B-----5:R-:W-:Y:S02]  /*4090*/  FSEL R216, R11, -INF , P3 ;  /* 0xff8000000bd87808 */ /* 0x020fe40001800000 */
[----:B------:R-:W-:Y:S02]  /*40a0*/  ISETP.GT.AND P3, PT, R5, 0x38, PT ;  /* 0x000000380500780c */ /* 0x000fe40003f64270 */
[----:B------:R-:W-:Y:S02]  /*40b0*/  FMNMX.FTZ R2, R13, R0, !PT ;  /* 0x000000000d027209 */ /* 0x000fe40007810000 */
[----:B------:R-:W-:Y:S02]  /*40c0*/  FSEL R12, R12, RZ, P1 ;  /* 0x000000ff0c0c7208 */ /* 0x000fe40000800000 */
[----:B------:R-:W-:Y:S02]  /*40d0*/  ISETP.GT.AND P1, PT, R5, 0x39, PT ;  /* 0x000000390500780c */ /* 0x000fe40003f24270 */
[----:B--2---:R-:W-:Y:S01]  /*40e0*/  FSEL R218, R10, -INF , P3 ;  /* 0xff8000000ada7808 */ /* 0x004fe20001800000 */
[--C-:B------:R-:W-:Y:S01]  /*40f0*/  FFMA.FTZ R0, R32, c[0x0][0x2d0], -R12.reuse ;  /* 0x0000b40020007a23 */ /* 0x100fe2000001080c */
[----:B------:R-:W-:Y:S01]  /*4100*/  FMNMX.FTZ R2, R216, R2, !PT ;  /* 0x00000002d8027209 */ /* 0x000fe20007810000 */
[----:B------:R-:W-:Y:S01]  /*4110*/  FFMA.FTZ R5, R33, c[0x0][0x2d0], -R12 ;  /* 0x0000b40021057a23 */ /* 0x000fe2000001080c */
[----:B-1----:R-:W-:Y:S01]  /*4120*/  FSEL R222, R9, -INF , P1 ;  /* 0xff80000009de7808 */ /* 0x002fe20000800000 */
[----:B------:R1:W-:Y:S01]  /*4130*/  MUFU.EX2 R189, R0 ;  /* 0x0000000000bd7308 */ /* 0x0003e20000000800 */
[----:B------:R-:W-:-:S02]  /*4140*/  FMNMX.FTZ R2, R218, R2, !PT ;  /* 0x00000002da027209 */ /* 0x000fc40007810000 */
[----:B---3--:R-:W-:Y:S02]  /*4150*/  FMNMX.FTZ R7, R7, R6, !PT ;  /* 0x0000000607077209 */ /* 0x008fe40007810000 */
[----:B------:R-:W-:Y:S01]  /*4160*/  FMNMX.FTZ R6, R222, R2, !PT ;  /* 0x00000002de067209 */ /* 0x000fe20007810000 */
[--C-:B------:R-:W-:Y:S01]  /*4170*/  FFMA.FTZ R2, R36, c[0x0][0x2d0], -R12.reuse ;  /* 0x0000b40024027a23 */ /* 0x100fe2000001080c */
[----:B------:R-:W-:Y:S01]  /*4180*/  FMNMX.FTZ R102, R8, R102, !PT ;  /* 0x0000006608667209 */ /* 0x000fe20007810000 */
[----:B------:R-:W2:Y:S01]  /*4190*/  SHFL.BFLY PT, R10, R7, 0x1, 0x1f ;  /* 0x0c201f00070a7f89 */ /* 0x000ea200000e0000 */
[----:B------:R3:W-:Y:S01]  /*41a0*/  MUFU.EX2 R190, R5 ;  /* 0x0000000500be7308 */ /* 0x0007e20000000800 */
[----:B------:R-:W-:Y:S02]  /*41b0*/  FFMA.FTZ R8, R37, c[0x0][0x2d0], -R12 ;  /* 0x0000b40025087a23 */ /* 0x000fe4000001080c */
[----:B------:R-:W4:Y:S01]  /*41c0*/  SHFL.BFLY PT, R9, R6, 0x2, 0x1f ;  /* 0x0c401f0006097f89 */ /* 0x000f2200000e0000 */
[----:B-1----:R-:W-:Y:S01]  /*41d0*/  IMAD.IADD R0, R150, 0x1, R4 ;  /* 0x0000000196007824 */ /* 0x002fe200078e0204 */
[----:B------:R-:W-:-:S03]  /*41e0*/  @P0 LEA R4, P1, R156, R14, 0x1 ;  /* 0x0000000e9c040211 */ /* 0x000fc600078208ff */
[----:B------:R1:W-:Y:S01]  /*41f0*/  MUFU.EX2 R186, R2 ;  /* 0x0000000200ba7308 */ /* 0x0003e20000000800 */
[----:B------:R-:W-:Y:S02]  /*4200*/  IMAD.MOV.U32 R14, RZ, RZ, R159 ;  /* 0x000000ffff0e7224 */ /* 0x000fe400078e009f */
[----:B------:R-:W-:Y:S01]  /*4210*/  IMAD.SHL.U32 R209, R0, 0x2, RZ ;  /* 0x0000000200d17824 */ /* 0x000fe200078e00ff */
[----:B---3--:R-:W-:-:S03]  /*4220*/  @P0 LEA.HI.X R5, R156, R15, R158, 0x1, P1 ;  /* 0x0000000f9c050211 */ /* 0x008fc600008f0c9e */
[----:B------:R-:W-:Y:S01]  /*4230*/  IMAD R210, R3, 0x2, R209 ;  /* 0x0000000203d27824 */ /* 0x000fe200078e02d1 */
[C---:B------:R-:W-:Y:S01]  /*4240*/  FSETP.NEU.FTZ.AND P1, PT, R102.reuse, -INF , PT ;  /* 0xff8000006600780b */ /* 0x040fe20003f3d000 */
[----:B------:R3:W5:Y:S01]  /*4250*/  MUFU.EX2 R185, R8 ;  /* 0x0000000800b97308 */ /* 0x0007620000000800 */
[----:B------:R-:W-:Y:S01]  /*4260*/  IMAD.MOV.U32 R15, RZ, RZ, R161 ;  /* 0x000000ffff0f7224 */ /* 0x000fe200078e00a1 */
[----:B------:R4:W-:Y:S01]  /*4270*/  @P0 LDGSTS.E.BYPASS.LTC128B.128 [R226+0x3900], [R4.64], !P6 ;  /* 0x0390000004e20fae */ /* 0x0009e2000f101d46 */
[----:B--2---:R-:W-:Y:S01]  /*4280*/  FMNMX.FTZ R105, R7, R10, !PT ;  /* 0x0000000a07697209 */ /* 0x004fe20007810000 */
[----:B-1----:R-:W-:Y:S02]  /*4290*/  FMUL.FTZ R2, R102, c[0x0][0x2d0] ;  /* 0x0000b40066027a20 */ /* 0x002fe40000410000 */
[----:B------:R4:W-:Y:S03]  /*42a0*/  @P0 LDGSTS.E.BYPASS.LTC128B.128 [R226+0x4900], [R4.64+0x40], !P5 ;  /* 0x0490004004e20fae */ /* 0x0009e6000e901d46 */
[----:B------:R-:W-:Y:S01]  /*42b0*/  FSEL R2, R2, RZ, P1 ;  /* 0x000000ff02027208 */ /* 0x000fe20000800000 */
[----:B------:R4:W-:Y:S01]  /*42c0*/  @P0 LDGSTS.E.BYPASS.LTC128B.128 [R226+0x5900], [R4.64+0x80], !P4 ;  /* 0x0590008004e20fae */ /* 0x0009e2000e101d46 */
[----:B------:R-:W-:-:S03]  /*42d0*/  FSETP.NEU.FTZ.AND P0, PT, R105, -INF , PT ;  /* 0xff8000006900780b */ /* 0x000fc60003f1d000 */
[--C-:B------:R-:W-:Y:S01]  /*42e0*/  FFMA.FTZ R0, R17, c[0x0][0x2d0], -R2.reuse ;  /* 0x0000b40011007a23 */ /* 0x100fe20000010802 */
[----:B------:R-:W-:Y:S01]  /*42f0*/  LDSM.16.MT88.4 R24, [R209+0x100] ;  /* 0x00010000d118783b */ /* 0x000fe20000004200 */
[--C-:B---3--:R-:W-:Y:S02]  /*4300*/  FFMA.FTZ R8, R16, c[0x0][0x2d0], -R2.reuse ;  /* 0x0000b40010087a23 */ /* 0x108fe40000010802 */
[----:B------:R1:W-:Y:S01]  /*4310*/  MUFU.EX2 R188, R0 ;  /* 0x0000000000bc7308 */ /* 0x0003e20000000800 */
[--C-:B------:R-:W-:Y:S01]  /*4320*/  FFMA.FTZ R3, R28, c[0x0][0x2d0], -R2.reuse ;  /* 0x0000b4001c037a23 */ /* 0x100fe20000010802 */
[----:B------:R-:W-:Y:S04]  /*4330*/  LDSM.16.MT88.4 R16, [R210+0x100] ;  /* 0x00010000d210783b */ /* 0x000fe80000004200 */
[----:B------:R-:W-:Y:S02]  /*4340*/  LDSM.16.MT88.4 R28, [R210+0x1100] ;  /* 0x00110000d21c783b */ /* 0x000fe40000004200 */
[----:B------:R-:W-:Y:S02]  /*4350*/  MUFU.EX2 R184, R3 ;  /* 0x0000000300b87308 */ /* 0x000fe40000000800 */
[----:B------:R-:W-:Y:S04]  /*4360*/  LDSM.16.MT88.4 R32, [R209+0x2100] ;  /* 0x00210000d120783b */ /* 0x000fe80000004200 */
[----:B------:R-:W-:Y:S01]  /*4370*/  LDSM.16.MT88.4 R36, [R210+0x2100] ;  /* 0x00210000d224783b */ /* 0x000fe20000004200 */
[----:B-1----:R-:W-:Y:S01]  /*4380*/  FFMA.FTZ R0, R20, c[0x0][0x2d0], -R2 ;  /* 0x0000b40014007a23 */ /* 0x002fe20000010802 */
[----:B------:R-:W-:Y:S02]  /*4390*/  MUFU.EX2 R187, R8 ;  /* 0x0000000800bb7308 */ /* 0x000fe40000000800 */
[----:B------:R-:W-:Y:S01]  /*43a0*/  LDSM.16.MT88.4 R20, [R209+0x1100] ;  /* 0x00110000d114783b */ /* 0x000fe20000004200 */
[----:B----4-:R-:W-:-:S02]  /*43b0*/  FMNMX.FTZ R4, R6, R9, !PT ;  /* 0x0000000906047209 */ /* 0x010fc40007810000 */
[----:B-----5:R-:W-:Y:S01]  /*43c0*/  F2FP.BF16.PACK_AB R6, R185, R186 ;  /* 0x000000bab906723e */ /* 0x020fe200000010ff */
[----:B------:R-:W0:Y:S02]  /*43d0*/  LDGDEPBAR ;  /* 0x00000000000079af */ /* 0x000e240000000000 */
[----:B------:R1:W2:Y:S02]  /*43e0*/  MUFU.EX2 R252, R0 ;  /* 0x0000000000fc7308 */ /* 0x0002a40000000800 */
[----:B------:R-:W3:Y:S01]  /*43f0*/  SHFL.BFLY PT, R5, R4, 0x1, 0x1f ;  /* 0x0c201f0004057f89 */ /* 0x000ee200000e0000 */
[----:B-1----:R-:W-:Y:S01]  /*4400*/  FMUL.FTZ R0, R105, c[0x0][0x2d0] ;  /* 0x0000b40069007a20 */ /* 0x002fe20000410000 */
[----:B--2---:R-:W-:-:S04]  /*4410*/  F2FP.BF16.PACK_AB R7, R184, R252 ;  /* 0x000000fcb807723e */ /* 0x004fc800000010ff */
[----:B------:R-:W-:Y:S02]  /*4420*/  FSEL R0, R0, RZ, P0 ;  /* 0x000000ff00007208 */ /* 0x000fe40000000000 */
[----:B---3--:R-:W-:-:S03]  /*4430*/  FMNMX.FTZ R104, R4, R5, !PT ;  /* 0x0000000504687209 */ /* 0x008fc60007810000 */
[--C-:B------:R-:W-:Y:S01]  /*4440*/  FFMA.FTZ R3, R44, c[0x0][0x2d0], -R0.reuse ;  /* 0x0000b4002c037a23 */ /* 0x100fe20000010800 */
[----:B------:R-:W-:Y:S01]  /*4450*/  F2FP.BF16.PACK_AB R4, R190, R189 ;  /* 0x000000bdbe04723e */ /* 0x000fe200000010ff */
[----:B------:R-:W-:Y:S01]  /*4460*/  FFMA.FTZ R8, R48, c[0x0][0x2d0], -R0 ;  /* 0x0000b40030087a23 */ /* 0x000fe20000010800 */
[----:B------:R-:W-:Y:S01]  /*4470*/  FSETP.NEU.FTZ.AND P0, PT, R104, -INF , PT ;  /* 0xff8000006800780b */ /* 0x000fe20003f1d000 */
[----:B------:R1:W-:Y:S01]  /*4480*/  MUFU.EX2 R247, R3 ;  /* 0x0000000300f77308 */ /* 0x0003e20000000800 */
[----:B------:R-:W-:-:S07]  /*4490*/  F2FP.BF16.PACK_AB R5, R188, R187 ;  /* 0x000000bbbc05723e */ /* 0x000fce00000010ff */
[----:B------:R2:W-:Y:S01]  /*44a0*/  MUFU.EX2 R249, R8 ;  /* 0x0000000800f97308 */ /* 0x0005e20000000800 */
[----:B------:R-:W-:Y:S01]  /*44b0*/  HMMA.16816.F32.BF16 R124, R4, R24, RZ ;  /* 0x00000018047c723c */ /* 0x000fe200000418ff */
[----:B-1----:R-:W-:-:S07]  /*44c0*/  FFMA.FTZ R3, R45, c[0x0][0x2d0], -R0 ;  /* 0x0000b4002d037a23 */ /* 0x002fce0000010800 */
[----:B------:R-:W-:Y:S01]  /*44d0*/  HMMA.16816.F32.BF16 R120, R4, R16, RZ ;  /* 0x000000100478723c */ /* 0x000fe200000418ff */
[----:B------:R1:W-:Y:S01]  /*44e0*/  MUFU.EX2 R242, R3 ;  /* 0x0000000300f27308 */ /* 0x0003e20000000800 */
[----:B--2---:R-:W-:-:S06]  /*44f0*/  FFMA.FTZ R8, R49, c[0x0][0x2d0], -R0 ;  /* 0x0000b40031087a23 */ /* 0x004fcc0000010800 */
[C---:B------:R-:W-:Y:S01]  /*4500*/  HMMA.16816.F32.BF16 R116, R4.reuse, R20, RZ ;  /* 0x000000140474723c */ /* 0x040fe200000418ff */
[----:B------:R-:W2:Y:S07]  /*4510*/  MUFU.EX2 R250, R8 ;  /* 0x0000000800fa7308 */ /* 0x000eae0000000800 */
[----:B------:R-:W-:Y:S01]  /*4520*/  HMMA.16816.F32.BF16 R112, R4, R28, RZ ;  /* 0x0000001c0470723c */ /* 0x000fe200000418ff */
[----:B-1----:R-:W-:-:S05]  /*4530*/  FMUL.FTZ R3, R104, c[0x0][0x2d0] ;  /* 0x0000b40068037a20 */ /* 0x002fca0000410000 */
[----:B------:R-:W-:Y:S02]  /*4540*/  FSEL R3, R3, RZ, P0 ;  /* 0x000000ff03037208 */ /* 0x000fe40000000000 */
[----:B------:R-:W-:Y:S01]  /*4550*/  HMMA.16816.F32.BF16 R108, R4, R32, RZ ;  /* 0x00000020046c723c */ /* 0x000fe200000418ff */
[----:B--2---:R-:W-:Y:S02]  /*4560*/  F2FP.BF16.PACK_AB R10, R250, R249 ;  /* 0x000000f9fa0a723e */ /* 0x004fe400000010ff */
[----:B------:R-:W-:-:S04]  /*4570*/  FFMA.FTZ R8, R42, c[0x0][0x2d0], -R3 ;  /* 0x0000b4002a087a23 */ /* 0x000fc80000010803 */
[----:B------:R1:W-:Y:S01]  /*4580*/  MUFU.EX2 R239, R8 ;  /* 0x0000000800ef7308 */ /* 0x0003e20000000800 */
[C---:B------:R-:W-:Y:S08]  /*4590*/  HMMA.16816.F32.BF16 R96, R4.reuse, R36, RZ ;  /* 0x000000240460723c */ /* 0x040ff000000418ff */
[----:B------:R-:W-:Y:S01]  /*45a0*/  HMMA.16816.F32.BF16 R88, R4, R26, RZ ;  /* 0x0000001a0458723c */ /* 0x000fe200000418ff */
[----:B-1----:R-:W-:-:S07]  /*45b0*/  FFMA.FTZ R8, R41, c[0x0][0x2d0], -R3 ;  /* 0x0000b40029087a23 */ /* 0x002fce0000010803 */
[C---:B------:R-:W-:Y:S01]  /*45c0*/  HMMA.16816.F32.BF16 R84, R4.reuse, R18, RZ ;  /* 0x000000120454723c */ /* 0x040fe200000418ff */
[----:B------:R1:W2:Y:S07]  /*45d0*/  MUFU.EX2 R238, R8 ;  /* 0x0000000800ee7308 */ /* 0x0002ae0000000800 */
[C---:B------:R-:W-:Y:S08]  /*45e0*/  HMMA.16816.F32.BF16 R80, R4.reuse, R22, RZ ;  /* 0x000000160450723c */ /* 0x040ff000000418ff */
[----:B------:R-:W-:Y:S01]  /*45f0*/  HMMA.16816.F32.BF16 R76, R4, R30, RZ ;  /* 0x0000001e044c723c */ /* 0x000fe200000418ff */
[----:B-1----:R-:W-:Y:S01]  /*4600*/  FFMA.FTZ R8, R43, c[0x0][0x2d0], -R3 ;  /* 0x0000b4002b087a23 */ /* 0x002fe20000010803 */
[----:B--2---:R-:W-:-:S03]  /*4610*/  F2FP.BF16.PACK_AB R9, R238, R239 ;  /* 0x000000efee09723e */ /* 0x004fc600000010ff */
[----:B------:R1:W-:Y:S03]  /*4620*/  MUFU.EX2 R241, R8 ;  /* 0x0000000800f17308 */ /* 0x0003e60000000800 */
[C---:B------:R-:W-:Y:S08]  /*4630*/  HMMA.16816.F32.BF16 R72, R4.reuse, R34, RZ ;  /* 0x000000220448723c */ /* 0x040ff000000418ff */
[----:B------:R-:W-:Y:S01]  /*4640*/  HMMA.16816.F32.BF16 R64, R4, R38, RZ ;  /* 0x000000260440723c */ /* 0x000fe200000418ff */
[----:B-1----:R-:W-:-:S06]  /*4650*/  FFMA.FTZ R8, R40, c[0x0][0x2d0], -R3 ;  /* 0x0000b40028087a23 */ /* 0x002fcc0000010803 */
[----:B------:R-:W-:Y:S01]  /*4660*/  FFMA.FTZ R4, R52, c[0x0][0x2d0], -R12 ;  /* 0x0000b40034047a23 */ /* 0x000fe2000001080c */
[----:B------:R-:W-:Y:S01]  /*4670*/  LDSM.16.MT88.4 R40, [R210+0x2500] ;  /* 0x00250000d228783b */ /* 0x000fe20000004200 */
[----:B------:R1:W2:Y:S08]  /*4680*/  MUFU.EX2 R246, R8 ;  /* 0x0000000800f67308 */ /* 0x0002b00000000800 */
[----:B------:R3:W-:Y:S01]  /*4690*/  MUFU.EX2 R240, R4 ;  /* 0x0000000400f07308 */ /* 0x0007e20000000800 */
[----:B-1----:R-:W-:-:S02]  /*46a0*/  F2FP.BF16.PACK_AB R8, R242, R247 ;  /* 0x000000f7f208723e */ /* 0x002fc400000010ff */
[----:B--2---:R-:W-:Y:S01]  /*46b0*/  F2FP.BF16.PACK_AB R11, R246, R241 ;  /* 0x000000f1f60b723e */ /* 0x004fe200000010ff */
[----:B---3--:R-:W-:-:S06]  /*46c0*/  FFMA.FTZ R4, R56, c[0x0][0x2d0], -R12 ;  /* 0x0000b40038047a23 */ /* 0x008fcc000001080c */
[C---:B------:R-:W-:Y:S01]  /*46d0*/  HMMA.16816.F32.BF16 R68, R8.reuse, R24, RZ ;  /* 0x000000180844723c */ /* 0x040fe200000418ff */
[----:B------:R1:W-:Y:S07]  /*46e0*/  MUFU.EX2 R245, R4 ;  /* 0x0000000400f57308 */ /* 0x0003ee0000000800 */
        /* <DEDUP_REMOVED lines=10> */
[----:B------:R-:W-:Y:S01]  /*4790*/  LDSM.16.MT88.4 R20, [R210+0x500] ;  /* 0x00050000d214783b */ /* 0x000fe20000004200 */
[----:B------:R1:W3:Y:S06]  /*47a0*/  MUFU.EX2 R243, R4 ;  /* 0x0000000400f37308 */ /* 0x0002ec0000000800 */
[C---:B------:R-:W-:Y:S08]  /*47b0*/  HMMA.16816.F32.BF16 R52, R8.reuse, R28, RZ ;  /* 0x0000001c0834723c */ /* 0x040ff000000418ff */
[----:B------:R-:W-:Y:S01]  /*47c0*/  HMMA.16816.F32.BF16 R144, R8, R30, RZ ;  /* 0x0000001e0890723c */ /* 0x000fe200000418ff */
[----:B------:R-:W4:Y:S01]  /*47d0*/  LDSM.16.MT88.4 R28, [R210+0x1500] ;  /* 0x00150000d21c783b */ /* 0x000f220000004200 */
[----:B-1----:R-:W-:Y:S01]  /*47e0*/  FFMA.FTZ R4, R50, c[0x0][0x2d0], -R2 ;  /* 0x0000b40032047a23 */ /* 0x002fe20000010802 */
[----:B---3--:R-:W-:-:S03]  /*47f0*/  F2FP.BF16.PACK_AB R6, R243, R244 ;  /* 0x000000f4f306723e */ /* 0x008fc600000010ff */
[----:B------:R1:W-:Y:S02]  /*4800*/  MUFU.EX2 R230, R4 ;  /* 0x0000000400e67308 */ /* 0x0003e40000000800 */
[C---:B------:R-:W-:Y:S08]  /*4810*/  HMMA.16816.F32.BF16 R156, R8.reuse, R34, RZ ;  /* 0x00000022089c723c */ /* 0x040ff000000418ff */
[----:B------:R-:W-:Y:S01]  /*4820*/  HMMA.16816.F32.BF16 R44, R8, R36, RZ ;  /* 0x00000024082c723c */ /* 0x000fe200000418ff */
[----:B-1----:R-:W-:-:S07]  /*4830*/  FFMA.FTZ R4, R51, c[0x0][0x2d0], -R2 ;  /* 0x0000b40033047a23 */ /* 0x002fce0000010802 */
[C---:B------:R-:W-:Y:S01]  /*4840*/  HMMA.16816.F32.BF16 R160, R8.reuse, R38, RZ ;  /* 0x0000002608a0723c */ /* 0x040fe200000418ff */
[----:B------:R-:W-:Y:S01]  /*4850*/  LDSM.16.MT88.4 R36, [R210+0x2900] ;  /* 0x00290000d224783b */ /* 0x000fe20000004200 */
[----:B------:R1:W3:Y:S06]  /*4860*/  MUFU.EX2 R235, R4 ;  /* 0x0000000400eb7308 */ /* 0x0002ec0000000800 */
[----:B------:R-:W-:Y:S01]  /*4870*/  HMMA.16816.F32.BF16 R48, R8, R32, RZ ;  /* 0x000000200830723c */ /* 0x000fe200000418ff */
[----:B------:R-:W5:Y:S06]  /*4880*/  LDSM.16.MT88.4 R32, [R209+0x2500] ;  /* 0x00250000d120783b */ /* 0x000f6c0000004200 */
[----:B------:R-:W-:-:S02]  /*4890*/  FFMA.FTZ R8, R138, c[0x0][0x2d0], -R0 ;  /* 0x0000b4008a087a23 */ /* 0x000fc40000010800 */
[----:B------:R-:W-:Y:S02]  /*48a0*/  IMAD.MOV.U32 R11, RZ, RZ, R187 ;  /* 0x000000ffff0b7224 */ /* 0x000fe400078e00bb */
[----:B------:R2:W-:Y:S01]  /*48b0*/  MUFU.EX2 R217, R8 ;  /* 0x0000000800d97308 */ /* 0x0005e20000000800 */
[----:B-1----:R-:W-:Y:S01]  /*48c0*/  FFMA.FTZ R4, R100, c[0x0][0x2d0], -R2 ;  /* 0x0000b40064047a23 */ /* 0x002fe20000010802 */
[----:B---3--:R-:W-:Y:S01]  /*48d0*/  F2FP.BF16.PACK_AB R5, R235, R230 ;  /* 0x000000e6eb05723e */ /* 0x008fe200000010ff */
[----:B------:R-:W-:Y:S02]  /*48e0*/  IMAD.MOV.U32 R10, RZ, RZ, R186 ;  /* 0x000000ffff0a7224 */ /* 0x000fe400078e00ba */
[----:B------:R-:W-:-:S03]  /*48f0*/  IMAD.MOV.U32 R9, RZ, RZ, R188 ;  /* 0x000000ffff097224 */ /* 0x000fc600078e00bc */
[----:B------:R1:W-:Y:S01]  /*4900*/  MUFU.EX2 R234, R4 ;  /* 0x0000000400ea7308 */ /* 0x0003e20000000800 */
[----:B--2---:R-:W-:-:S07]  /*4910*/  FFMA.FTZ R8, R101, c[0x0][0x2d0], -R0 ;  /* 0x0000b40065087a23 */ /* 0x004fce0000010800 */
[----:B------:R2:W-:Y:S01]  /*4920*/  MUFU.EX2 R215, R8 ;  /* 0x0000000800d77308 */ /* 0x0005e20000000800 */
[----:B-1----:R-:W-:-:S07]  /*4930*/  FFMA.FTZ R4, R106, c[0x0][0x2d0], -R2 ;  /* 0x0000b4006a047a23 */ /* 0x002fce0000010802 */
[----:B------:R1:W3:Y:S01]  /*4940*/  MUFU.EX2 R233, R4 ;  /* 0x0000000400e97308 */ /* 0x0002e20000000800 */
[----:B--2---:R-:W-:-:S07]  /*4950*/  FFMA.FTZ R8, R95, c[0x0][0x2d0], -R3 ;  /* 0x0000b4005f087a23 */ /* 0x004fce0000010803 */
[----:B------:R2:W-:Y:S01]  /*4960*/  MUFU.EX2 R207, R8 ;  /* 0x0000000800cf7308 */ /* 0x0005e20000000800 */
[----:B-1----:R-:W-:Y:S01]  /*4970*/  FFMA.FTZ R4, R136, c[0x0][0x2d0], -R0 ;  /* 0x0000b40088047a23 */ /* 0x002fe20000010800 */
[----:B---3--:R-:W-:-:S06]  /*4980*/  F2FP.BF16.PACK_AB R7, R233, R234 ;  /* 0x000000eae907723e */ /* 0x008fcc00000010ff */
[----:B------:R1:W-:Y:S01]  /*4990*/  MUFU.EX2 R220, R4 ;  /* 0x0000000400dc7308 */ /* 0x0003e20000000800 */
[----:B--2---:R-:W-:-:S07]  /*49a0*/  FFMA.FTZ R8, R94, c[0x0][0x2d0], -R3 ;  /* 0x0000b4005e087a23 */ /* 0x004fce0000010803 */
[----:B------:R2:W-:Y:S01]  /*49b0*/  MUFU.EX2 R214, R8 ;  /* 0x0000000800d67308 */ /* 0x0005e20000000800 */
[----:B-1----:R-:W-:-:S07]  /*49c0*/  FFMA.FTZ R4, R137, c[0x0][0x2d0], -R0 ;  /* 0x0000b40089047a23 */ /* 0x002fce0000010800 */
[----:B------:R1:W3:Y:S01]  /*49d0*/  MUFU.EX2 R219, R4 ;  /* 0x0000000400db7308 */ /* 0x0002e20000000800 */
[----:B--2---:R-:W-:-:S07]  /*49e0*/  FFMA.FTZ R8, R93, c[0x0][0x2d0], -R3 ;  /* 0x0000b4005d087a23 */ /* 0x004fce0000010803 */
[----:B------:R2:W-:Y:S01]  /*49f0*/  MUFU.EX2 R206, R8 ;  /* 0x0000000800ce7308 */ /* 0x0005e20000000800 */
[----:B-1----:R-:W-:-:S07]  /*4a00*/  F2FP.BF16.PACK_AB R4, R245, R240 ;  /* 0x000000f0f504723e */ /* 0x002fce00000010ff */
[----:B------:R-:W-:Y:S01]  /*4a10*/  HMMA.16816.F32.BF16 R168, R4, R24, R124 ;  /* 0x0000001804a8723c */ /* 0x000fe2000004187c */
[----:B--2---:R-:W-:-:S07]  /*4a20*/  FFMA.FTZ R8, R92, c[0x0][0x2d0], -R3 ;  /* 0x0000b4005c087a23 */ /* 0x004fce0000010803 */
[C---:B----4-:R-:W-:Y:S01]  /*4a30*/  HMMA.16816.F32.BF16 R124, R4.reuse, R28, R112 ;  /* 0x0000001c047c723c */ /* 0x050fe20000041870 */
[----:B------:R1:W2:Y:S07]  /*4a40*/  MUFU.EX2 R205, R8 ;  /* 0x0000000800cd7308 */ /* 0x0002ae0000000800 */
[C---:B------:R-:W-:Y:S08]  /*4a50*/  HMMA.16816.F32.BF16 R164, R4.reuse, R20, R120 ;  /* 0x0000001404a4723c */ /* 0x040ff00000041878 */
[----:B-----5:R-:W-:Y:S01]  /*4a60*/  HMMA.16816.F32.BF16 R112, R4, R32, R108 ;  /* 0x000000200470723c */ /* 0x020fe2000004186c */
[----:B-1----:R-:W-:-:S04]  /*4a70*/  FFMA.FTZ R8, R179, c[0x0][0x2d0], -R12 ;  /* 0x0000b400b3087a23 */ /* 0x002fc8000001080c */
[----:B------:R1:W-:Y:S03]  /*4a80*/  MUFU.EX2 R203, R8 ;  /* 0x0000000800cb7308 */ /* 0x0003e60000000800 */
[C---:B------:R-:W-:Y:S08]  /*4a90*/  HMMA.16816.F32.BF16 R108, R4.reuse, R40, R96 ;  /* 0x00000028046c723c */ /* 0x040ff00000041860 */
[----:B------:R-:W-:Y:S01]  /*4aa0*/  HMMA.16816.F32.BF16 R120, R4, R26, R88 ;  /* 0x0000001a0478723c */ /* 0x000fe20000041858 */
[----:B-1----:R-:W-:-:S07]  /*4ab0*/  FFMA.FTZ R8, R182, c[0x0][0x2d0], -R12 ;  /* 0x0000b400b6087a23 */ /* 0x002fce000001080c */
        /* <DEDUP_REMOVED lines=9> */
[----:B------:R-:W-:Y:S01]  /*4b50*/  HMMA.16816.F32.BF16 R84, R4, R42, R64 ;  /* 0x0000002a0454723c */ /* 0x000fe20000041840 */
[----:B------:R1:W5:Y:S06]  /*4b60*/  MUFU.EX2 R200, R8 ;  /* 0x0000000800c87308 */ /* 0x00036c0000000800 */
[----:B---3--:R-:W-:Y:S02]  /*4b70*/  F2FP.BF16.PACK_AB R4, R219, R220 ;  /* 0x000000dcdb04723e */ /* 0x008fe400000010ff */
[----:B------:R-:W-:Y:S02]  /*4b80*/  F2FP.BF16.PACK_AB R6, R215, R217 ;  /* 0x000000d9d706723e */ /* 0x000fe400000010ff */
[----:B------:R-:W-:-:S02]  /*4b90*/  F2FP.BF16.PACK_AB R5, R214, R207 ;  /* 0x000000cfd605723e */ /* 0x000fc400000010ff */
[----:B--2---:R-:W-:Y:S01]  /*4ba0*/  F2FP.BF16.PACK_AB R7, R205, R206 ;  /* 0x000000cecd07723e */ /* 0x004fe200000010ff */
[----:B-1----:R-:W-:-:S06]  /*4bb0*/  FFMA.FTZ R8, R172, c[0x0][0x2d0], -R2 ;  /* 0x0000b400ac087a23 */ /* 0x002fcc0000010802 */
[C---:B------:R-:W-:Y:S01]  /*4bc0*/  HMMA.16816.F32.BF16 R76, R4.reuse, R20, R60 ;  /* 0x00000014044c723c */ /* 0x040fe2000004183c */
[----:B------:R1:W-:Y:S07]  /*4bd0*/  MUFU.EX2 R187, R8 ;  /* 0x0000000800bb7308 */ /* 0x0003ee0000000800 */
[C---:B------:R-:W-:Y:S07]  /*4be0*/  HMMA.16816.F32.BF16 R60, R4.reuse, R26, R140 ;  /* 0x0000001a043c723c */ /* 0x040fee000004188c */
[----:B------:R-:W-:Y:S01]  /*4bf0*/  IMAD.MOV.U32 R140, RZ, RZ, R184 ;  /* 0x000000ffff8c7224 */ /* 0x000fe200078e00b8 */
[----:B------:R-:W-:Y:S01]  /*4c00*/  HMMA.16816.F32.BF16 R80, R4, R24, R68 ;  /* 0x000000180450723c */ /* 0x000fe20000041844 */
[----:B-1----:R-:W-:Y:S01]  /*4c10*/  FFMA.FTZ R8, R173, c[0x0][0x2d0], -R2 ;  /* 0x0000b400ad087a23 */ /* 0x002fe20000010802 */
[----:B------:R-:W1:Y:S01]  /*4c20*/  LDSM.16.MT88.4 R24, [R209+0x900] ;  /* 0x00090000d118783b */ /* 0x000e620000004200 */
[----:B------:R-:W-:-:S02]  /*4c30*/  IMAD.MOV.U32 R141, RZ, RZ, R185 ;  /* 0x000000ffff8d7224 */ /* 0x000fc400078e00b9 */
[----:B------:R2:W3:Y:S01]  /*4c40*/  MUFU.EX2 R186, R8 ;  /* 0x0000000800ba7308 */ /* 0x0004e20000000800 */
[----:B------:R-:W-:Y:S02]  /*4c50*/  IMAD.MOV.U32 R143, RZ, RZ, R190 ;  /* 0x000000ffff8f7224 */ /* 0x000fe400078e00be */
[----:B------:R-:W-:Y:S01]  /*4c60*/  HMMA.16816.F32.BF16 R72, R4, R16, R56 ;  /* 0x000000100448723c */ /* 0x000fe20000041838 */
[----:B------:R-:W-:-:S07]  /*4c70*/  IMAD.MOV.U32 R142, RZ, RZ, R189 ;  /* 0x000000ffff8e7224 */ /* 0x000fce00078e00bd */
[----:B------:R-:W-:Y:S01]  /*4c80*/  HMMA.16816.F32.BF16 R68, R4, R28, R52 ;  /* 0x0000001c0444723c */ /* 0x000fe20000041834 */
[----:B--2---:R-:W-:-:S07]  /*4c90*/  FFMA.FTZ R8, R175, c[0x0][0x2d0], -R2 ;  /* 0x0000b400af087a23 */ /* 0x004fce0000010802 */
[C---:B------:R-:W-:Y:S01]  /*4ca0*/  HMMA.16816.F32.BF16 R64, R4.reuse, R32, R48 ;  /* 0x000000200440723c */ /* 0x040fe20000041830 */
[----:B------:R2:W-:Y:S07]  /*4cb0*/  MUFU.EX2 R184, R8 ;  /* 0x0000000800b87308 */ /* 0x0005ee0000000800 */
[C---:B------:R-:W-:Y:S08]  /*4cc0*/  HMMA.16816.F32.BF16 R196, R4.reuse, R40, R44 ;  /* 0x0000002804c4723c */ /* 0x040ff0000004182c */
[C---:B------:R-:W-:Y:S01]  /*4cd0*/  HMMA.16816.F32.BF16 R52, R4.reuse, R22, R132 ;  /* 0x000000160434723c */ /* 0x040fe20000041884 */
[----:B--2---:R-:W-:Y:S01]  /*4ce0*/  FFMA.FTZ R8, R176, c[0x0][0x2d0], -R2 ;  /* 0x0000b400b0087a23 */ /* 0x004fe20000010802 */
[----:B------:R-:W-:Y:S03]  /*4cf0*/  LDSM.16.MT88.4 R20, [R209+0x1900] ;  /* 0x00190000d114783b */ /* 0x000fe60000004200 */
[----:B------:R2:W1:Y:S03]  /*4d00*/  MUFU.EX2 R185, R8 ;  /* 0x0000000800b97308 */ /* 0x0004660000000800 */
[C---:B------:R-:W-:Y:S01]  /*4d10*/  HMMA.16816.F32.BF16 R48, R4.reuse, R18, R128 ;  /* 0x000000120430723c */ /* 0x040fe20000041880 */
[----:B------:R-:W1:Y:S07]  /*4d20*/  LDSM.16.MT88.4 R16, [R210+0x900] ;  /* 0x00090000d210783b */ /* 0x000e6e0000004200 */
[----:B------:R-:W-:Y:S01]  /*4d30*/  HMMA.16816.F32.BF16 R44, R4, R30, R144 ;  /* 0x0000001e042c723c */ /* 0x000fe20000041890 */
[----:B------:R-:W1:Y:S01]  /*4d40*/  LDSM.16.MT88.4 R28, [R210+0x1900] ;  /* 0x00190000d21c783b */ /* 0x000e620000004200 */
[----:B--2---:R-:W-:-:S03]  /*4d50*/  FFMA.FTZ R8, R174, c[0x0][0x2d0], -R0 ;  /* 0x0000b400ae087a23 */ /* 0x004fc60000010800 */
[----:B------:R-:W-:Y:S03]  /*4d60*/  LDSM.16.MT88.4 R172, [R210+0x1d00] ;  /* 0x001d0000d2ac783b */ /* 0x000fe60000004200 */
[C---:B------:R-:W-:Y:S01]  /*4d70*/  HMMA.16816.F32.BF16 R56, R4.reuse, R34, R156 ;  /* 0x000000220438723c */ /* 0x040fe2000004189c */
[----:B------:R2:W-:Y:S01]  /*4d80*/  MUFU.EX2 R179, R8 ;  /* 0x0000000800b37308 */ /* 0x0005e20000000800 */
[----:B------:R-:W1:Y:S04]  /*4d90*/  LDSM.16.MT88.4 R32, [R209+0x2900] ;  /* 0x00290000d120783b */ /* 0x000e680000004200 */
[----:B------:R-:W1:Y:S02]  /*4da0*/  LDSM.16.MT88.4 R156, [R209+0x1d00] ;  /* 0x001d0000d19c783b */ /* 0x000e640000004200 */
[----:B------:R-:W-:Y:S07]  /*4db0*/  HMMA.16816.F32.BF16 R40, R4, R42, R160 ;  /* 0x0000002a0428723c */ /* 0x000fee00000418a0 */
[----:B----4-:R-:W-:Y:S01]  /*4dc0*/  F2FP.BF16.PACK_AB R4, R202, R203 ;  /* 0x000000cbca04723e */ /* 0x010fe200000010ff */
[----:B--2---:R-:W-:Y:S01]  /*4dd0*/  FFMA.FTZ R8, R177, c[0x0][0x2d0], -R0 ;  /* 0x0000b400b1087a23 */ /* 0x004fe20000010800 */
[----:B-----5:R-:W-:-:S02]  /*4de0*/  F2FP.BF16.PACK_AB R6, R200, R201 ;  /* 0x000000c9c806723e */ /* 0x020fc400000010ff */
[----:B---3--:R-:W-:Y:S01]  /*4df0*/  F2FP.BF16.PACK_AB R5, R186, R187 ;  /* 0x000000bbba05723e */ /* 0x008fe200000010ff */
[----:B------:R2:W3:Y:S01]  /*4e00*/  MUFU.EX2 R176, R8 ;  /* 0x0000000800b07308 */ /* 0x0004e20000000800 */
[----:B-1----:R-:W-:-:S07]  /*4e10*/  F2FP.BF16.PACK_AB R7, R185, R184 ;  /* 0x000000b8b907723e */ /* 0x002fce00000010ff */
[----:B------:R-:W-:Y:S01]  /*4e20*/  HMMA.16816.F32.BF16 R116, R4, R24, R168 ;  /* 0x000000180474723c */ /* 0x000fe200000418a8 */
[----:B--2---:R-:W-:-:S07]  /*4e30*/  FFMA.FTZ R8, R178, c[0x0][0x2d0], -R0 ;  /* 0x0000b400b2087a23 */ /* 0x004fce0000010800 */
[C---:B------:R-:W-:Y:S01]  /*4e40*/  HMMA.16816.F32.BF16 R192, R4.reuse, R36, R108 ;  /* 0x0000002404c0723c */ /* 0x040fe2000004186c */
[----:B------:R1:W-:Y:S07]  /*4e50*/  MUFU.EX2 R177, R8 ;  /* 0x0000000800b17308 */ /* 0x0003ee0000000800 */
[C---:B------:R-:W-:Y:S08]  /*4e60*/  HMMA.16816.F32.BF16 R164, R4.reuse, R16, R164 ;  /* 0x0000001004a4723c */ /* 0x040ff000000418a4 */
[----:B------:R-:W-:Y:S01]  /*4e70*/  HMMA.16816.F32.BF16 R148, R4, R20, R148 ;  /* 0x000000140494723c */ /* 0x000fe20000041894 */
[----:B-1----:R-:W-:-:S04]  /*4e80*/  FFMA.FTZ R8, R180, c[0x0][0x2d0], -R0 ;  /* 0x0000b400b4087a23 */ /* 0x002fc80000010800 */
[----:B------:R1:W2:Y:S03]  /*4e90*/  MUFU.EX2 R178, R8 ;  /* 0x0000000800b27308 */ /* 0x0002a60000000800 */
[C---:B------:R-:W-:Y:S01]  /*4ea0*/  HMMA.16816.F32.BF16 R180, R4.reuse, R28, R124 ;  /* 0x0000001c04b4723c */ /* 0x040fe2000004187c */
[----:B------:R-:W-:Y:S07]  /*4eb0*/  LDSM.16.MT88.4 R124, [R209+0xd00] ;  /* 0x000d0000d17c783b */ /* 0x000fee0000004200 */
[----:B------:R-:W-:Y:S01]  /*4ec0*/  HMMA.16816.F32.BF16 R188, R4, R32, R112 ;  /* 0x0000002004bc723c */ /* 0x000fe20000041870 */
[----:B-1----:R-:W-:-:S07]  /*4ed0*/  FFMA.FTZ R8, R155, c[0x0][0x2d0], -R3 ;  /* 0x0000b4009b087a23 */ /* 0x002fce0000010803 */
[C---:B------:R-:W-:Y:S01]  /*4ee0*/  HMMA.16816.F32.BF16 R120, R4.reuse, R26, R120 ;  /* 0x0000001a0478723c */ /* 0x040fe20000041878 */
[----:B------:R1:W-:Y:S07]  /*4ef0*/  MUFU.EX2 R107, R8 ;  /* 0x00000008006b7308 */ /* 0x0003ee0000000800 */
[C---:B------:R-:W-:Y:S08]  /*4f00*/  HMMA.16816.F32.BF16 R136, R4.reuse, R18, R136 ;  /* 0x000000120488723c */ /* 0x040ff00000041888 */
        /* <DEDUP_REMOVED lines=9> */
[----:B--2---:R-:W-:Y:S02]  /*4fa0*/  F2FP.BF16.PACK_AB R6, R178, R177 ;  /* 0x000000b1b206723e */ /* 0x004fe400000010ff */
[----:B----4-:R-:W-:Y:S01]  /*4fb0*/  F2FP.BF16.PACK_AB R5, R106, R107 ;  /* 0x0000006b6a05723e */ /* 0x010fe200000010ff */
[----:B-1----:R-:W-:-:S04]  /*4fc0*/  FFMA.FTZ R8, R152, c[0x0][0x2d0], -R3 ;  /* 0x0000b40098087a23 */ /* 0x002fc80000010803 */
[----:B------:R-:W1:Y:S02]  /*4fd0*/  MUFU.EX2 R100, R8 ;  /* 0x0000000800647308 */ /* 0x000e640000000800 */
[----:B-1----:R-:W-:Y:S01]  /*4fe0*/  F2FP.BF16.PACK_AB R7, R100, R101 ;  /* 0x000000656407723e */ /* 0x002fe200000010ff */
[----:B------:R-:W-:Y:S02]  /*4ff0*/  FFMA.FTZ R8, R248, c[0x0][0x2d0], -R12 ;  /* 0x0000b400f8087a23 */ /* 0x000fe4000001080c */
[----:B------:R-:W-:-:S04]  /*5000*/  IMAD.MOV.U32 R248, RZ, RZ, R143 ;  /* 0x000000fffff87224 */ /* 0x000fc800078e008f */
[C---:B------:R-:W-:Y:S07]  /*5010*/  HMMA.16816.F32.BF16 R160, R4.reuse, R26, R60 ;  /* 0x0000001a04a0723c */ /* 0x040fee000004183c */
[----:B------:R-:W-:Y:S01]  /*5020*/  IMAD.MOV.U32 R27, RZ, RZ, R14 ;  /* 0x000000ffff1b7224 */ /* 0x000fe200078e000e */
[C---:B------:R-:W-:Y:S01]  /*5030*/  HMMA.16816.F32.BF16 R60, R4.reuse, R18, R52 ;  /* 0x00000012043c723c */ /* 0x040fe20000041834 */
[----:B------:R1:W-:Y:S06]  /*5040*/  MUFU.EX2 R52, R8 ;  /* 0x0000000800347308 */ /* 0x0003ec0000000800 */
[----:B------:R-:W-:Y:S01]  /*5050*/  IMAD.MOV.U32 R53, RZ, RZ, R142 ;  /* 0x000000ffff357224 */ /* 0x000fe200078e008e */
[----:B------:R-:W-:Y:S01]  /*5060*/  HMMA.16816.F32.BF16 R112, R4, R24, R80 ;  /* 0x000000180470723c */ /* 0x000fe20000041850 */
[----:B------:R-:W2:Y:S01]  /*5070*/  LDSM.16.MT88.4 R80, [R209+0x2d00] ;  /* 0x002d0000d150783b */ /* 0x000ea20000004200 */
[----:B------:R-:W-:-:S02]  /*5080*/  IMAD.MOV.U32 R54, RZ, RZ, R141 ;  /* 0x000000ffff367224 */ /* 0x000fc400078e008d */
[----:B------:R-:W-:Y:S02]  /*5090*/  IMAD.MOV.U32 R55, RZ, RZ, R140 ;  /* 0x000000ffff377224 */ /* 0x000fe400078e008c */
[----:B------:R-:W-:Y:S02]  /*50a0*/  LDSM.16.MT88.4 R140, [R210+0xd00] ;  /* 0x000d0000d28c783b */ /* 0x000fe40000004200 */
[C---:B------:R-:W-:Y:S01]  /*50b0*/  HMMA.16816.F32.BF16 R48, R4.reuse, R22, R48 ;  /* 0x000000160430723c */ /* 0x040fe20000041830 */
[--C-:B-1----:R-:W-:Y:S02]  /*50c0*/  FFMA.FTZ R8, R251, c[0x0][0x2d0], -R12.reuse ;  /* 0x0000b400fb087a23 */ /* 0x102fe4000001080c */
[----:B------:R-:W-:Y:S02]  /*50d0*/  IMAD.MOV.U32 R251, RZ, RZ, R15 ;  /* 0x000000fffffb7224 */ /* 0x000fe400078e000f */
        /* <DEDUP_REMOVED lines=15> */
[----:B------:R-:W-:Y:S01]  /*51d0*/  HMMA.16816.F32.BF16 R40, R4, R38, R40 ;  /* 0x000000260428723c */ /* 0x000fe20000041828 */
[----:B------:R1:W-:Y:S01]  /*51e0*/  MUFU.EX2 R23, R8 ;  /* 0x0000000800177308 */ /* 0x0003e20000000800 */
[----:B------:R-:W3:Y:S01]  /*51f0*/  LDSM.16.MT88.4 R4, [R210+0x2d00] ;  /* 0x002d0000d204783b */ /* 0x000ee20000004200 */
[C---:B------:R-:W-:Y:S01]  /*5200*/  IADD3 R221, R213.reuse, 0x1000, RZ ;  /* 0x00001000d5dd7810 */ /* 0x040fe20007ffe0ff */
[----:B-1----:R-:W-:Y:S01]  /*5210*/  FFMA.FTZ R8, R224, c[0x0][0x2d0], -R2 ;  /* 0x0000b400e0087a23 */ /* 0x002fe20000010802 */
[----:B------:R-:W-:-:S04]  /*5220*/  IADD3 R224, R213, 0x400, RZ ;  /* 0x00000400d5e07810 */ /* 0x000fc80007ffe0ff */
[----:B------:R1:W4:Y:S02]  /*5230*/  MUFU.EX2 R22, R8 ;  /* 0x0000000800167308 */ /* 0x0003240000000800 */
[--C-:B-1----:R-:W-:Y:S01]  /*5240*/  FFMA.FTZ R8, R223, c[0x0][0x2d0], -R2.reuse ;  /* 0x0000b400df087a23 */ /* 0x102fe20000010802 */
[----:B----4-:R-:W-:Y:S01]  /*5250*/  F2FP.BF16.PACK_AB R93, R22, R23 ;  /* 0x00000017165d723e */ /* 0x010fe200000010ff */
[----:B------:R-:W-:Y:S01]  /*5260*/  FFMA.FTZ R2, R227, c[0x0][0x2d0], -R2 ;  /* 0x0000b400e3027a23 */ /* 0x000fe20000010802 */
[----:B------:R-:W-:-:S03]  /*5270*/  IADD3 R223, R213, 0x800, RZ ;  /* 0x00000800d5df7810 */ /* 0x000fc60007ffe0ff */
[----:B------:R1:W-:Y:S08]  /*5280*/  MUFU.EX2 R20, R8 ;  /* 0x0000000800147308 */ /* 0x0003f00000000800 */
[----:B------:R4:W5:Y:S01]  /*5290*/  MUFU.EX2 R21, R2 ;  /* 0x0000000200157308 */ /* 0x0009620000000800 */
[----:B-1----:R-:W-:Y:S02]  /*52a0*/  FADD.FTZ R8, R239, R238 ;  /* 0x000000eeef087221 */ /* 0x002fe40000010000 */
[----:B----4-:R-:W-:Y:S01]  /*52b0*/  FFMA.FTZ R2, R225, c[0x0][0x2d0], -R0 ;  /* 0x0000b400e1027a23 */ /* 0x010fe20000010800 */
[----:B-----5:R-:W-:-:S04]  /*52c0*/  F2FP.BF16.PACK_AB R95, R21, R20 ;  /* 0x00000014155f723e */ /* 0x020fc800000010ff */
[----:B------:R1:W-:Y:S03]  /*52d0*/  MUFU.EX2 R19, R2 ;  /* 0x0000000200137308 */ /* 0x0003e60000000800 */
[C---:B------:R-:W-:Y:S08]  /*52e0*/  HMMA.16816.F32.BF16 R152, R92.reuse, R158, R96 ;  /* 0x0000009e5c98723c */ /* 0x040ff00000041860 */
[----:B--2---:R-:W-:Y:S01]  /*52f0*/  HMMA.16816.F32.BF16 R76, R92, R82, R88 ;  /* 0x000000525c4c723c */ /* 0x004fe20000041858 */
[----:B-1----:R-:W-:-:S04]  /*5300*/  FFMA.FTZ R2, R228, c[0x0][0x2d0], -R0 ;  /* 0x0000b400e4027a23 */ /* 0x002fc80000010800 */
[----:B------:R1:W2:Y:S03]  /*5310*/  MUFU.EX2 R18, R2 ;  /* 0x0000000200127308 */ /* 0x0002a60000000800 */
[C---:B---3--:R-:W-:Y:S08]  /*5320*/  HMMA.16816.F32.BF16 R88, R92.reuse, R4, R192 ;  /* 0x000000045c58723c */ /* 0x048ff000000418c0 */
[----:B------:R-:W-:Y:S01]  /*5330*/  HMMA.16816.F32.BF16 R116, R92, R124, R116 ;  /* 0x0000007c5c74723c */ /* 0x000fe20000041874 */
[--C-:B-1----:R-:W-:Y:S01]  /*5340*/  FFMA.FTZ R2, R229, c[0x0][0x2d0], -R0.reuse ;  /* 0x0000b400e5027a23 */ /* 0x102fe20000010800 */
[----:B--2---:R-:W-:Y:S01]  /*5350*/  F2FP.BF16.PACK_AB R96, R18, R19 ;  /* 0x000000131260723e */ /* 0x004fe200000010ff */
[----:B------:R-:W-:-:S05]  /*5360*/  FFMA.FTZ R0, R231, c[0x0][0x2d0], -R0 ;  /* 0x0000b400e7007a23 */ /* 0x000fca0000010800 */
[C---:B------:R-:W-:Y:S01]  /*5370*/  HMMA.16816.F32.BF16 R120, R92.reuse, R126, R120 ;  /* 0x0000007e5c78723c */ /* 0x040fe20000041878 */
[----:B------:R-:W-:Y:S07]  /*5380*/  MUFU.EX2 R17, R2 ;  /* 0x0000000200117308 */ /* 0x000fee0000000800 */
        /* <DEDUP_REMOVED lines=9> */
[----:B-1----:R-:W-:Y:S01]  /*5420*/  FFMA.FTZ R0, R216, c[0x0][0x2d0], -R3 ;  /* 0x0000b400d8007a23 */ /* 0x002fe20000010803 */
[----:B------:R-:W-:-:S06]  /*5430*/  IADD3 R216, R213, 0x2400, RZ ;  /* 0x00002400d5d87810 */ /* 0x000fcc0007ffe0ff */
[C---:B------:R-:W-:Y:S01]  /*5440*/  HMMA.16816.F32.BF16 R72, R92.reuse, R80, R188 ;  /* 0x000000505c48723c */ /* 0x040fe200000418bc */
[----:B------:R1:W2:Y:S07]  /*5450*/  MUFU.EX2 R13, R0 ;  /* 0x00000000000d7308 */ /* 0x0002ae0000000800 */
[----:B------:R-:W-:Y:S01]  /*5460*/  HMMA.16816.F32.BF16 R92, R92, R6, R108 ;  /* 0x000000065c5c723c */ /* 0x000fe2000004186c */
[--C-:B-1----:R-:W-:Y:S01]  /*5470*/  FFMA.FTZ R0, R218, c[0x0][0x2d0], -R3.reuse ;  /* 0x0000b400da007a23 */ /* 0x102fe20000010803 */
[----:B--2---:R-:W-:Y:S01]  /*5480*/  F2FP.BF16.PACK_AB R97, R13, R12 ;  /* 0x0000000c0d61723e */ /* 0x004fe200000010ff */
[----:B------:R-:W-:Y:S01]  /*5490*/  FFMA.FTZ R3, R222, c[0x0][0x2d0], -R3 ;  /* 0x0000b400de037a23 */ /* 0x000fe20000010803 */
[C---:B------:R-:W-:Y:S01]  /*54a0*/  IADD3 R222, R213.reuse, 0xc00, RZ ;  /* 0x00000c00d5de7810 */ /* 0x040fe20007ffe0ff */
[----:B------:R1:W-:Y:S01]  /*54b0*/  MUFU.EX2 R14, R0 ;  /* 0x00000000000e7308 */ /* 0x0003e20000000800 */
[----:B------:R-:W-:-:S07]  /*54c0*/  IADD3 R218, R213, 0x1c00, RZ ;  /* 0x00001c00d5da7810 */ /* 0x000fce0007ffe0ff */
[----:B------:R2:W3:Y:S01]  /*54d0*/  MUFU.EX2 R15, R3 ;  /* 0x00000003000f7308 */ /* 0x0004e20000000800 */
[----:B-1----:R-:W-:-:S05]  /*54e0*/  @P2 IMAD.HI.U32 R0, R236, c[0x0][0x2c8], RZ ;  /* 0x0000b200ec002a27 */ /* 0x002fca00078e00ff */
[----:B------:R-:W-:Y:S01]  /*54f0*/  @P2 SHF.R.U32.HI R236, RZ, c[0x0][0x2cc], R0 ;  /* 0x0000b300ffec2a19 */ /* 0x000fe20000011600 */
[----:B--2---:R-:W-:-:S03]  /*5500*/  FADD.FTZ R3, R53, R248 ;  /* 0x000000f835037221 */ /* 0x004fc60000010000 */
[----:B------:R-:W-:Y:S02]  /*5510*/  IADD3 R0, R236, R27, -R251 ;  /* 0x0000001bec007210 */ /* 0x000fe40007ffe8fb */
[----:B---3--:R-:W-:Y:S01]  /*5520*/  F2FP.BF16.PACK_AB R99, R15, R14 ;  /* 0x0000000e0f63723e */ /* 0x008fe200000010ff */
[----:B------:R-:W-:Y:S01]  /*5530*/  FADD.FTZ R10, R10, R3 ;  /* 0x000000030a0a7221 */ /* 0x000fe20000010000 */
[----:B------:R-:W-:-:S04]  /*5540*/  SHF.R.S32.HI R2, RZ, 0x1f, R0 ;  /* 0x0000001fff027819 */ /* 0x000fc80000011400 */
[----:B------:R-:W-:Y:S01]  /*5550*/  LEA.HI R27, R2, R0, RZ, 0x6 ;  /* 0x00000000021b7211 */ /* 0x000fe200078f30ff */
        /* <DEDUP_REMOVED lines=13> */
[----:B------:R-:W-:Y:S01]  /*5630*/  IADD3 R220, R213, 0x1400, RZ ;  /* 0x00001400d5dc7810 */ /* 0x000fe20007ffe0ff */
[----:B------:R-:W-:Y:S02]  /*5640*/  FADD.FTZ R3, R207, R3 ;  /* 0x00000003cf037221 */ /* 0x000fe40000010000 */
[----:B------:R-:W-:-:S02]  /*5650*/  FADD.FTZ R4, R240, R2 ;  /* 0x00000002f0047221 */ /* 0x000fc40000010000 */
[----:B------:R-:W-:Y:S01]  /*5660*/  FADD.FTZ R2, R230, R0 ;  /* 0x00000000e6027221 */ /* 0x000fe20000010000 */
[C---:B------:R-:W-:Y:S01]  /*5670*/  HMMA.16816.F32.BF16 R160, R96.reuse, R172, R68 ;  /* 0x000000ac60a0723c */ /* 0x040fe20000041844 */
[----:B------:R-:W-:Y:S01]  /*5680*/  FADD.FTZ R0, R219, R5 ;  /* 0x00000005db007221 */ /* 0x000fe20000010000 */
[C---:B------:R-:W-:Y:S01]  /*5690*/  IADD3 R219, R213.reuse, 0x1800, RZ ;  /* 0x00001800d5db7810 */ /* 0x040fe20007ffe0ff */
[----:B------:R-:W-:Y:S01]  /*56a0*/  FADD.FTZ R3, R214, R3 ;  /* 0x00000003d6037221 */ /* 0x000fe20000010000 */
[----:B------:R-:W-:Y:S01]  /*56b0*/  IADD3 R214, R213, 0x2c00, RZ ;  /* 0x00002c00d5d67810 */ /* 0x000fe20007ffe0ff */
[----:B------:R-:W-:Y:S02]  /*56c0*/  FADD.FTZ R4, R245, R4 ;  /* 0x00000004f5047221 */ /* 0x000fe40000010000 */
[----:B------:R-:W-:Y:S01]  /*56d0*/  FADD.FTZ R0, R217, R0 ;  /* 0x00000000d9007221 */ /* 0x000fe20000010000 */
[----:B------:R-:W-:Y:S01]  /*56e0*/  HMMA.16816.F32.BF16 R128, R96, R140, R128 ;  /* 0x0000008c6080723c */ /* 0x000fe20000041880 */
[----:B------:R-:W-:Y:S01]  /*56f0*/  FADD.FTZ R5, R235, R2 ;  /* 0x00000002eb057221 */ /* 0x000fe20000010000 */
[----:B------:R-:W-:Y:S01]  /*5700*/  IADD3 R217, R213, 0x2000, RZ ;  /* 0x00002000d5d97810 */ /* 0x000fe20007ffe0ff */
[----:B------:R-:W-:-:S02]  /*5710*/  FADD.FTZ R3, R206, R3 ;  /* 0x00000003ce037221 */ /* 0x000fc40000010000 */
[----:B------:R-:W-:Y:S02]  /*5720*/  FADD.FTZ R4, R244, R4 ;  /* 0x00000004f4047221 */ /* 0x000fe40000010000 */
[----:B------:R-:W-:Y:S01]  /*5730*/  FADD.FTZ R0, R215, R0 ;  /* 0x00000000d7007221 */ /* 0x000fe20000010000 */
[C---:B------:R-:W-:Y:S01]  /*5740*/  HMMA.16816.F32.BF16 R144, R96.reuse, R156, R144 ;  /* 0x0000009c6090723c */ /* 0x040fe20000041890 */
[----:B------:R-:W-:Y:S01]  /*5750*/  FADD.FTZ R5, R234, R5 ;  /* 0x00000005ea057221 */ /* 0x000fe20000010000 */
[----:B------:R-:W-:Y:S01]  /*5760*/  IADD3 R215, R213, 0x2800, RZ ;  /* 0x00002800d5d77810 */ /* 0x000fe20007ffe0ff */
        /* <DEDUP_REMOVED lines=28> */
[----:B------:R-:W-:Y:S01]  /*5930*/  HMMA.16816.F32.BF16 R96, R96, R6, R40 ;  /* 0x000000066060723c */ /* 0x000fe20000041828 */
[----:B------:R-:W-:Y:S02]  /*5940*/  FADD.FTZ R5, R23, R5 ;  /* 0x0000000517057221 */ /* 0x000fe40000010000 */
[----:B------:R-:W-:Y:S02]  /*5950*/  FADD.FTZ R2, R13, R0 ;  /* 0x000000000d027221 */ /* 0x000fe40000010000 */
[----:B------:R-:W-:Y:S02]  /*5960*/  FADD.FTZ R0, R26, R4 ;  /* 0x000000041a007221 */ /* 0x000fe40000010000 */
[----:B------:R-:W-:Y:S02]  /*5970*/  FADD.FTZ R4, R17, R3 ;  /* 0x0000000311047221 */ /* 0x000fe40000010000 */
[----:B------:R-:W-:-:S02]  /*5980*/  FADD.FTZ R5, R22, R5 ;  /* 0x0000000516057221 */ /* 0x000fc40000010000 */
[----:B------:R-:W-:Y:S02]  /*5990*/  FADD.FTZ R3, R14, R2 ;  /* 0x000000020e037221 */ /* 0x000fe40000010000 */
[----:B------:R-:W-:Y:S01]  /*59a0*/  FADD.FTZ R2, R25, R0 ;  /* 0x0000000019027221 */ /* 0x000fe20000010000 */
[----:B------:R-:W-:Y:S01]  /*59b0*/  SHF.R.S32.HI R0, RZ, 0x6, R27 ;  /* 0x00000006ff007819 */ /* 0x000fe2000001141b */
[----:B------:R-:W-:Y:S02]  /*59c0*/  FADD.FTZ R5, R20, R5 ;  /* 0x0000000514057221 */ /* 0x000fe40000010000 */
[----:B------:R-:W-:Y:S01]  /*59d0*/  FADD.FTZ R6, R16, R4 ;  /* 0x0000000410067221 */ /* 0x000fe20000010000 */
[----:B------:R-:W-:Y:S01]  /*59e0*/  IMNMX R0, RZ, R0, !PT ;  /* 0x00000000ff007217 */ /* 0x000fe20007800200 */
[----:B------:R-:W-:Y:S02]  /*59f0*/  FADD.FTZ R4, R15, R3 ;  /* 0x000000030f047221 */ /* 0x000fe40000010000 */
[----:B------:R-:W-:Y:S01]  /*5a00*/  FADD.FTZ R3, R24, R2 ;  /* 0x0000000218037221 */ /* 0x000fe20000010000 */
[----:B------:R1:W-:Y:S01]  /*5a10*/  STL [R1+0x14], R6 ;  /* 0x0000140601007387 */ /* 0x0003e20000100800 */
[----:B------:R-:W-:Y:S01]  /*5a20*/  FADD.FTZ R2, R21, R5 ;  /* 0x0000000515027221 */ /* 0x000fe20000010000 */
[----:B------:R-:W-:-:S02]  /*5a30*/  ISETP.GE.AND P0, PT, R204, R0, PT ;  /* 0x00000000cc00720c */ /* 0x000fc40003f06270 */
[----:B------:R1:W-:Y:S04]  /*5a40*/  STL [R1+0x18], R4 ;  /* 0x0000180401007387 */ /* 0x0003e80000100800 */
[----:B------:R1:W-:Y:S04]  /*5a50*/  STL [R1+0x40], R0 ;  /* 0x0000400001007387 */ /* 0x0003e80000100800 */
[----:B------:R1:W-:Y:S04]  /*5a60*/  STL [R1+0x1c], R3 ;  /* 0x00001c0301007387 */ /* 0x0003e80000100800 */
[----:B------:R1:W-:Y:S01]  /*5a70*/  STL [R1+0x20], R2 ;  /* 0x0000200201007387 */ /* 0x0003e20000100800 */
[----:B------:R-:W-:Y:S05]  /*5a80*/  @!P0 BRA `(.L_x_622) ;  /* 0x000049f000008947 */ /* 0x000fea0003800000 */
[----:B------:R-:W2:Y:S04]  /*5a90*/  LDL.64 R32, [R1+0x60] ;  /* 0x0000600001207983 */ /* 0x000ea80000100a00 */
[----:B------:R-:W3:Y:S04]  /*5aa0*/  LDL.64 R30, [R1+0x58] ;  /* 0x00005800011e7983 */ /* 0x000ee80000100a00 */
[----:B------:R-:W4:Y:S04]  /*5ab0*/  LDL.64 R28, [R1+0x50] ;  /* 0x00005000011c7983 */ /* 0x000f280000100a00 */
[----:B------:R-:W5:Y:S01]  /*5ac0*/  LDL.64 R54, [R1+0x48] ;  /* 0x0000480001367983 */ /* 0x000f620000100a00 */
[----:B------:R-:W-:Y:S01]  /*5ad0*/  IMAD.MOV.U32 R101, RZ, RZ, R104 ;  /* 0x000000ffff657224 */ /* 0x000fe200078e0068 */
[----:B------:R-:W-:Y:S01]  /*5ae0*/  MOV R106, R103 ;  /* 0x00000067006a7202 */ /* 0x000fe20000000f00 */
[----:B------:R-:W-:-:S02]  /*5af0*/  IMAD.MOV.U32 R100, RZ, RZ, R105 ;  /* 0x000000ffff647224 */ /* 0x000fc400078e0069 */
[----:B------:R-:W-:Y:S02]  /*5b00*/  IMAD.MOV.U32 R107, RZ, RZ, R102 ;  /* 0x000000ffff6b7224 */ /* 0x000fe400078e0066 */
[----:B------:R-:W-:Y:S01]  /*5b10*/  IMAD.MOV.U32 R225, RZ, RZ, R204 ;  /* 0x000000ffffe17224 */ /* 0x000fe200078e00cc */
[C---:B-12---:R-:W-:Y:S02]  /*5b20*/  IADD3 R2, P0, R32.reuse, 0x20, RZ ;  /* 0x0000002020027810 */ /* 0x046fe40007f1e0ff */
[----:B------:R-:W-:Y:S02]  /*5b30*/  IADD3 R0, P3, R32, 0x40, RZ ;  /* 0x0000004020007810 */ /* 0x000fe40007f7e0ff */
[----:B---3--:R-:W-:Y:S01]  /*5b40*/  IADD3 R3, P1, R30, 0x20, RZ ;  /* 0x000000201e037810 */ /* 0x008fe20007f3e0ff */
[----:B------:R4:W-:Y:S04]  /*5b50*/  STL [R1+0x3c], R2 ;  /* 0x00003c0201007387 */ /* 0x0009e80000100800 */
[----:B------:R1:W-:Y:S04]  /*5b60*/  STL [R1+0x34], R0 ;  /* 0x0000340001007387 */ /* 0x0003e80000100800 */
[----:B------:R2:W-:Y:S01]  /*5b70*/  STL [R1+0x2c], R3 ;  /* 0x00002c0301007387 */ /* 0x0005e20000100800 */
[----:B----4-:R-:W-:-:S02]  /*5b80*/  IADD3.X R2, RZ, R29, RZ, P0, !PT ;  /* 0x0000001dff027210 */ /* 0x010fc400007fe4ff */
[----:B-1----:R-:W-:-:S03]  /*5b90*/  IADD3 R0, P0, R30, 0x40, RZ ;  /* 0x000000401e007810 */ /* 0x002fc60007f1e0ff */
[----:B------:R5:W-:Y:S01]  /*5ba0*/  STL [R1+0x38], R2 ;  /* 0x0000380201007387 */ /* 0x000be20000100800 */
[----:B--2---:R-:W-:-:S03]  /*5bb0*/  IADD3.X R3, RZ, R29, RZ, P3, !PT ;  /* 0x0000001dff037210 */ /* 0x004fc60001ffe4ff */
[----:B------:R1:W-:Y:S04]  /*5bc0*/  STL [R1+0x24], R0 ;  /* 0x0000240001007387 */ /* 0x0003e80000100800 */
[----:B------:R-:W-:Y:S01]  /*5bd0*/  STL [R1+0x30], R3 ;  /* 0x0000300301007387 */ /* 0x000fe20000100800 */
[----:B-----5:R-:W-:Y:S01]  /*5be0*/  IMAD.X R2, RZ, RZ, R55, P1 ;  /* 0x000000ffff027224 */ /* 0x020fe200008e0637 */
[----:B-1----:R-:W-:-:S05]  /*5bf0*/  IADD3.X R0, RZ, R55, RZ, P0, !PT ;  /* 0x00000037ff007210 */ /* 0x002fca00007fe4ff */
[----:B------:R1:W-:Y:S04]  /*5c00*/  STL [R1+0x10], R0 ;  /* 0x0000100001007387 */ /* 0x0003e80000100800 */
[----:B------:R2:W-:Y:S04]  /*5c10*/  STL [R1+0x28], R2 ;  /* 0x0000280201007387 */ /* 0x0005e80000100800 */
[----:B------:R-:W1:Y:S02]  /*5c20*/  LDL R55, [R1+0x6c] ;  /* 0x00006c0001377983 */ /* 0x000e640000100800 */
[----:B-1----:R-:W-:-:S05]  /*5c30*/  @P2 IMAD.HI.U32 R0, R55, c[0x0][0x2c8], RZ ;  /* 0x0000b20037002a27 */ /* 0x002fca00078e00ff */
[----:B------:R2:W-:Y:S02]  /*5c40*/  @P2 STL [R1+0x68], R0 ;  /* 0x0000680001002387 */ /* 0x0005e40000100800 */
.L_x_623:
[----:B------:R-:W3:Y:S01]  /*5c50*/  LDL R47, [R1+0x3c] ;  /* 0x00003c00012f7983 */ /* 0x000ee20000100800 */
[----:B------:R-:W-:Y:S04]  /*5c60*/  DEPBAR.LE SB0, 0x0 ;  /* 0x000080000000791a */ /* 0x000fe80000000000 */
[----:B------:R-:W4:Y:S01]  /*5c70*/  LDL.64 R42, [R1+0x60] ;  /* 0x00006000012a7983 */ /* 0x000f220000100a00 */
[C---:B------:R-:W-:Y:S01]  /*5c80*/  ISETP.GE.AND P3, PT, R225.reuse, RZ, PT ;  /* 0x000000ffe100720c */ /* 0x040fe20003f66270 */
[----:B------:R-:W-:Y:S01]  /*5c90*/  IMAD.MOV.U32 R46, RZ, RZ, c[0x0][0x20c] ;  /* 0x00008300ff2e7624 */ /* 0x000fe200078e00ff */
[----:B------:R-:W-:Y:S02]  /*5ca0*/  MOV R45, c[0x0][0x208] ;  /* 0x00008200002d7a02 */ /* 0x000fe40000000f00 */
[----:B------:R-:W-:Y:S01]  /*5cb0*/  MOV R238, c[0x0][0x1e0] ;  /* 0x0000780000ee7a02 */ /* 0x000fe20000000f00 */
[----:B------:R-:W5:Y:S04]  /*5cc0*/  LDL R55, [R1+0x38] ;  /* 0x0000380001377983 */ /* 0x000f680000100800 */
[----:B--2---:R-:W2:Y:S01]  /*5cd0*/  LDL.64 R40, [R1+0x50] ;  /* 0x0000500001287983 */ /* 0x004ea20000100a00 */
[----:B------:R-:W-:Y:S03]  /*5ce0*/  IMAD.SHL.U32 R238, R238, 0x20, RZ ;  /* 0x00000020eeee7824 */ /* 0x000fe600078e00ff */
[----:B------:R-:W-:Y:S01]  /*5cf0*/  @P3 SHF.R.S32.HI R0, RZ, 0x1f, R225 ;  /* 0x0000001fff003819 */ /* 0x000fe200000114e1 */
[C---:B------:R-:W-:Y:S01]  /*5d00*/  @P3 IMAD.WIDE.U32 R28, R225.reuse, c[0x0][0x208], RZ ;  /* 0x00008200e11c3a25 */ /* 0x040fe200078e00ff */
[----:B------:R-:W2:Y:S03]  /*5d10*/  LDL R58, [R1+0x34] ;  /* 0x00003400013a7983 */ /* 0x000ea60000100800 */
[----:B------:R-:W-:Y:S01]  /*5d20*/  @P3 IMAD R0, R0, c[0x0][0x208], RZ ;  /* 0x0000820000003a24 */ /* 0x000fe200078e02ff */
[----:B------:R-:W2:Y:S01]  /*5d30*/  LDL R54, [R1+0x30] ;  /* 0x0000300001367983 */ /* 0x000ea20000100800 */
[C---:B------:R-:W-:Y:S02]  /*5d40*/  @P3 IMAD.SHL.U32 R2, R28.reuse, 0x40, RZ ;  /* 0x000000401c023824 */ /* 0x040fe400078e00ff */
[----:B------:R-:W-:Y:S01]  /*5d50*/  @P3 IMAD R0, R225, c[0x0][0x20c], R0 ;  /* 0x00008300e1003a24 */ /* 0x000fe200078e0200 */
[----:B------:R-:W-:Y:S04]  /*5d60*/  BAR.SYNC.DEFER_BLOCKING 0x0 ;  /* 0x0000000000007b1d */ /* 0x000fe80000010000 */
[----:B------:R-:W-:Y:S04]  /*5d70*/  @P3 IADD3 R0, R29, R0, RZ ;  /* 0x000000001d003210 */ /* 0x000fe80007ffe0ff */
[----:B------:R-:W-:Y:S01]  /*5d80*/  @P3 SHF.L.U64.HI R0, R28, 0x6, R0 ;  /* 0x000000061c003819 */ /* 0x000fe20000010200 */
[----:B------:R-:W-:Y:S08]  /*5d90*/  LDSM.16.M88.4 R64, [R211+0x6100] ;  /* 0x00610000d340783b */ /* 0x000ff00000000200 */
[----:B------:R-:W1:Y:S08]  /*5da0*/  LDSM.16.M88.4 R16, [R208+0x3100] ;  /* 0x00310000d010783b */ /* 0x000e700000000200 */
[----:B------:R-:W1:Y:S08]  /*5db0*/  LDSM.16.M88.4 R60, [R211+0x7100] ;  /* 0x00710000d33c783b */ /* 0x000e700000000200 */
[----:B------:R-:W1:Y:S08]  /*5dc0*/  LDSM.16.M88.4 R32, [R208+0x3500] ;  /* 0x00350000d020783b */ /* 0x000e700000000200 */
[----:B------:R-:W2:Y:S06]  /*5dd0*/  LDL.64 R240, [R1+0x58] ;  /* 0x0000580001f07983 */ /* 0x000eac0000100a00 */
[----:B------:R-:W2:Y:S08]  /*5de0*/  LDSM.16.M88.4 R48, [R208+0x3900] ;  /* 0x00390000d030783b */ /* 0x000eb00000000200 */
[----:B------:R-:W2:Y:S01]  /*5df0*/  LDL.64 R234, [R1+0x48] ;  /* 0x0000480001ea7983 */ /* 0x000ea20000100a00 */
[-C--:B-1----:R-:W-:Y:S05]  /*5e00*/  HMMA.16816.F32.BF16 R4, R64, R16.reuse, RZ ;  /* 0x000000104004723c */ /* 0x082fea00000418ff */
[----:B------:R-:W1:Y:S03]  /*5e10*/  LDSM.16.M88.4 R108, [R208+0x3d00] ;  /* 0x003d0000d06c783b */ /* 0x000e660000000200 */
[C---:B------:R-:W-:Y:S05]  /*5e20*/  HMMA.16816.F32.BF16 R8, R60.reuse, R16, RZ ;  /* 0x000000103c08723c */ /* 0x040fea00000418ff */
[----:B------:R-:W-:Y:S03]  /*5e30*/  LDSM.16.M88.4 R176, [R212+0x6100] ;  /* 0x00610000d4b0783b */ /* 0x000fe60000000200 */
[-C--:B------:R-:W-:Y:S05]  /*5e40*/  HMMA.16816.F32.BF16 R12, R60, R18.reuse, RZ ;  /* 0x000000123c0c723c */ /* 0x080fea00000418ff */
[----:B------:R-:W1:Y:S03]  /*5e50*/  LDSM.16.M88.4 R180, [R213] ;  /* 0x00000000d5b4783b */ /* 0x000e660000000200 */
[C---:B------:R-:W-:Y:S05]  /*5e60*/  HMMA.16816.F32.BF16 R16, R64.reuse, R18, RZ ;  /* 0x000000124010723c */ /* 0x040fea00000418ff */
[----:B------:R-:W1:Y:S03]  /*5e70*/  LDSM.16.M88.4 R184, [R212+0x7100] ;  /* 0x00710000d4b8783b */ /* 0x000e660000000200 */
[-C--:B------:R-:W-:Y:S05]  /*5e80*/  HMMA.16816.F32.BF16 R20, R64, R32.reuse, RZ ;  /* 0x000000204014723c */ /* 0x080fea00000418ff */
[----:B------:R-:W1:Y:S03]  /*5e90*/  LDSM.16.M88.4 R188, [R224] ;  /* 0x00000000e0bc783b */ /* 0x000e660000000200 */
[C---:B------:R-:W-:Y:S05]  /*5ea0*/  HMMA.16816.F32.BF16 R24, R60.reuse, R32, RZ ;  /* 0x000000203c18723c */ /* 0x040fea00000418ff */
[----:B------:R-:W1:Y:S03]  /*5eb0*/  LDSM.16.M88.4 R192, [R223] ;  /* 0x00000000dfc0783b */ /* 0x000e660000000200 */
[-C--:B------:R-:W-:Y:S05]  /*5ec0*/  HMMA.16816.F32.BF16 R28, R60, R34.reuse, RZ ;  /* 0x000000223c1c723c */ /* 0x080fea00000418ff */
[----:B------:R-:W1:Y:S03]  /*5ed0*/  LDSM.16.M88.4 R196, [R222] ;  /* 0x00000000dec4783b */ /* 0x000e660000000200 */
[C---:B------:R-:W-:Y:S05]  /*5ee0*/  HMMA.16816.F32.BF16 R32, R64.reuse, R34, RZ ;  /* 0x000000224020723c */ /* 0x040fea00000418ff */
[----:B------:R-:W2:Y:S04]  /*5ef0*/  LDL R237, [R1+0x68] ;  /* 0x0000680001ed7983 */ /* 0x000ea80000100800 */
[----:B------:R-:W2:Y:S04]  /*5f00*/  LDL R232, [R1+0x2c] ;  /* 0x00002c0001e87983 */ /* 0x000ea80000100800 */
[----:B------:R-:W2:Y:S04]  /*5f10*/  LDL R231, [R1+0x28] ;  /* 0x0000280001e77983 */ /* 0x000ea80000100800 */
[----:B------:R-:W2:Y:S04]  /*5f20*/  LDL R252, [R1+0x24] ;  /* 0x0000240001fc7983 */ /* 0x000ea80000100800 */
[----:B------:R-:W2:Y:S04]  /*5f30*/  LDL R251, [R1+0x10] ;  /* 0x0000100001fb7983 */ /* 0x000ea80000100800 */
[----:B------:R-:W2:Y:S04]  /*5f40*/  LDL R236, [R1+0x70] ;  /* 0x0000700001ec7983 */ /* 0x000ea80000100800 */
[----:B------:R-:W2:Y:S01]  /*5f50*/  LDL R233, [R1+0x50] ;  /* 0x0000500001e97983 */ /* 0x000ea20000100800 */
[C---:B---3--:R-:W-:Y:S02]  /*5f60*/  @P3 IADD3 R36, P0, R2.reuse, R47, RZ ;  /* 0x0000002f02243210 */ /* 0x048fe40007f1e0ff */
[----:B----4-:R-:W-:Y:S03]  /*5f70*/  @P3 IADD3 R3, P1, R2, R42, RZ ;  /* 0x0000002a02033210 */ /* 0x010fe60007f3e0ff */
[----:B-----5:R-:W-:Y:S01]  /*5f80*/  @P3 IMAD.X R38, R0, 0x1, R55, P0 ;  /* 0x0000000100263824 */ /* 0x020fe200000e0637 */
[----:B------:R-:W-:Y:S02]  /*5f90*/  @P3 LEA R56, P0, R36, c[0x0][0x1f8], 0x1 ;  /* 0x00007e0024383a11 */ /* 0x000fe400078008ff */
[----:B--2---:R-:W-:Y:S02]  /*5fa0*/  @P3 IADD3.X R37, R0, R41, RZ, P1, !PT ;  /* 0x0000002900253210 */ /* 0x004fe40000ffe4ff */
[C---:B------:R-:W-:Y:S02]  /*5fb0*/  @P3 LEA R52, P1, R3.reuse, c[0x0][0x1f8], 0x1 ;  /* 0x00007e0003343a11 */ /* 0x040fe400078208ff */
[----:B------:R-:W-:Y:S02]  /*5fc0*/  @P3 LEA.HI.X R57, R36, c[0x0][0x1fc], R38, 0x1, P0 ;  /* 0x00007f0024393a11 */ /* 0x000fe400000f0c26 */
[----:B------:R-:W-:Y:S02]  /*5fd0*/  @P3 LEA.HI.X R53, R3, c[0x0][0x1fc], R37, 0x1, P1 ;  /* 0x00007f0003353a11 */ /* 0x000fe400008f0c25 */
[-C--:B------:R-:W-:Y:S01]  /*5fe0*/  HMMA.16816.F32.BF16 R36, R64, R48.reuse, RZ ;  /* 0x000000304024723c */ /* 0x080fe200000418ff */
[C---:B------:R-:W-:Y:S02]  /*5ff0*/  @P3 LEA R3, P0, R45.reuse, R2, 0x5 ;  /* 0x000000022d033211 */ /* 0x040fe400078028ff */
[----:B------:R-:W-:Y:S01]  /*6000*/  @P3 IADD3 R44, P1, R2, R58, RZ ;  /* 0x0000003a022c3210 */ /* 0x000fe20007f3e0ff */
[----:B------:R-:W-:Y:S01]  /*6010*/  @!PT LDS RZ, [RZ] ;  /* 0x00000000fffff984 */ /* 0x000fe20000000800 */
[----:B------:R-:W-:Y:S01]  /*6020*/  @!PT LDS RZ, [RZ] ;  /* 0x00000000fffff984 */ /* 0x000fe20000000800 */
[----:B------:R-:W-:Y:S01]  /*6030*/  @!PT LDS RZ, [RZ] ;  /* 0x00000000fffff984 */ /* 0x000fe20000000800 */
[----:B------:R1:W-:Y:S01]  /*6040*/  @P3 LDGSTS.E.BYPASS.LTC128B.128 [R226+0x100], [R52.64], !P6 ;  /* 0x0010000034e23fae */ /* 0x0003e2000f101d46 */
[----:B------:R-:W-:Y:S02]  /*6050*/  @P3 LEA.HI.X R2, R45, R0, R46, 0x5, P0 ;  /* 0x000000002d023211 */ /* 0x000fe400000f2c2e */
[----:B------:R-:W-:Y:S02]  /*6060*/  @P3 IADD3 R45, P0, R3, R42, RZ ;  /* 0x0000002a032d3210 */ /* 0x000fe40007f1e0ff */
[----:B------:R-:W-:Y:S03]  /*6070*/  @P3 IADD3.X R0, R0, R54, RZ, P1, !PT ;  /* 0x0000003600003210 */ /* 0x000fe60000ffe4ff */
[----:B------:R-:W-:Y:S01]  /*6080*/  @P3 IMAD.X R46, R2, 0x1, R41, P0 ;  /* 0x00000001022e3824 */ /* 0x000fe200000e0629 */
[----:B------:R2:W-:Y:S01]  /*6090*/  @P3 LDGSTS.E.BYPASS.LTC128B.128 [R226+0x1100], [R56.64], !P5 ;  /* 0x0110000038e23fae */ /* 0x0005e2000e901d46 */
[C---:B------:R-:W-:Y:S02]  /*60a0*/  HMMA.16816.F32.BF16 R40, R60.reuse, R48, RZ ;  /* 0x000000303c28723c */ /* 0x040fe400000418ff */
[C---:B------:R-:W-:Y:S02]  /*60b0*/  @P3 LEA R104, P1, R44.reuse, c[0x0][0x1f8], 0x1 ;  /* 0x00007e002c683a11 */ /* 0x040fe400078208ff */
[C---:B------:R-:W-:Y:S02]  /*60c0*/  @P3 LEA R200, P0, R45.reuse, c[0x0][0x1f8], 0x1 ;  /* 0x00007e002dc83a11 */ /* 0x040fe400078008ff */
[----:B------:R-:W-:Y:S02]  /*60d0*/  @P3 LEA.HI.X R105, R44, c[0x0][0x1fc], R0, 0x1, P1 ;  /* 0x00007f002c693a11 */ /* 0x000fe400008f0c00 */
[----:B------:R-:W-:Y:S03]  /*60e0*/  @P3 LEA.HI.X R201, R45, c[0x0][0x1fc], R46, 0x1, P0 ;  /* 0x00007f002dc93a11 */ /* 0x000fe600000f0c2e */
[----:B------:R3:W-:Y:S01]  /*60f0*/  @P3 LDGSTS.E.BYPASS.LTC128B.128 [R226+0x2100], [R104.64], !P4 ;  /* 0x0210000068e23fae */ /* 0x0007e2000e101d46 */
[C---:B------:R-:W-:Y:S02]  /*6100*/  @P3 IADD3 R0, P1, R3.reuse, R47, RZ ;  /* 0x0000002f03003210 */ /* 0x040fe40007f3e0ff */
[-C--:B------:R-:W-:Y:S01]  /*6110*/  HMMA.16816.F32.BF16 R44, R60, R50.reuse, RZ ;  /* 0x000000323c2c723c */ /* 0x080fe200000418ff */
[----:B------:R-:W-:Y:S02]  /*6120*/  @P3 IADD3 R3, P0, R3, R58, RZ ;  /* 0x0000003a03033210 */ /* 0x000fe40007f1e0ff */
[----:B------:R-:W-:Y:S02]  /*6130*/  @P3 IADD3.X R55, R2, R55, RZ, P1, !PT ;  /* 0x0000003702373210 */ /* 0x000fe40000ffe4ff */
[----:B------:R4:W-:Y:S01]  /*6140*/  @P3 LDGSTS.E.BYPASS.LTC128B.128 [R226+0x900], [R200.64], !P6 ;  /* 0x00900000c8e23fae */ /* 0x0009e2000f101d46 */
[----:B------:R-:W-:Y:S01]  /*6150*/  @P3 LEA R102, P1, R0, c[0x0][0x1f8], 0x1 ;  /* 0x00007e0000663a11 */ /* 0x000fe200078208ff */
[----:B------:R-:W-:Y:S01]  /*6160*/  @P3 IMAD.X R54, R2, 0x1, R54, P0 ;  /* 0x0000000102363824 */ /* 0x000fe200000e0636 */
[C---:B------:R-:W-:Y:S04]  /*6170*/  HMMA.16816.F32.BF16 R48, R64.reuse, R50, RZ ;  /* 0x000000324030723c */ /* 0x040fe800000418ff */
[C---:B------:R-:W-:Y:S02]  /*6180*/  @P3 LEA R2, P0, R3.reuse, c[0x0][0x1f8], 0x1 ;  /* 0x00007e0003023a11 */ /* 0x040fe400078008ff */
[----:B------:R-:W-:Y:S02]  /*6190*/  @P3 LEA.HI.X R103, R0, c[0x0][0x1fc], R55, 0x1, P1 ;  /* 0x00007f0000673a11 */ /* 0x000fe400008f0c37 */
[----:B------:R-:W-:Y:S02]  /*61a0*/  @P3 LEA.HI.X R3, R3, c[0x0][0x1fc], R54, 0x1, P0 ;  /* 0x00007f0003033a11 */ /* 0x000fe400000f0c36 */
[-C--:B-1----:R-:W-:Y:S01]  /*61b0*/  HMMA.16816.F32.BF16 R52, R64, R108.reuse, RZ ;  /* 0x0000006c4034723c */ /* 0x082fe200000418ff */
[----:B------:R1:W-:Y:S07]  /*61c0*/  @P3 LDGSTS.E.BYPASS.LTC128B.128 [R226+0x1900], [R102.64], !P5 ;  /* 0x0190000066e23fae */ /* 0x0003ee000e901d46 */
[C---:B--2---:R-:W-:Y:S01]  /*61d0*/  HMMA.16816.F32.BF16 R56, R60.reuse, R108, RZ ;  /* 0x0000006c3c38723c */ /* 0x044fe200000418ff */
[----:B------:R2:W-:Y:S01]  /*61e0*/  @P3 LDGSTS.E.BYPASS.LTC128B.128 [R226+0x2900], [R2.64], !P4 ;  /* 0x0290000002e23fae */ /* 0x0005e2000e101d46 */
[C---:B------:R-:W-:Y:S06]  /*61f0*/  ISETP.GE.AND P3, PT, R225.reuse, 0x1, PT ;  /* 0x00000001e100780c */ /* 0x040fec0003f66270 */
[-C--:B------:R-:W-:Y:S01]  /*6200*/  HMMA.16816.F32.BF16 R60, R60, R110.reuse, RZ ;  /* 0x0000006e3c3c723c */ /* 0x080fe200000418ff */
[----:B----4-:R-:W-:Y:S07]  /*6210*/  LDSM.16.M88.4 R200, [R208+0x4500] ;  /* 0x00450000d0c8783b */ /* 0x010fee0000000200 */
[----:B------:R-:W-:Y:S01]  /*6220*/  HMMA.16816.F32.BF16 R64, R64, R110, RZ ;  /* 0x0000006e4040723c */ /* 0x000fe200000418ff */
[----:B------:R-:W0:Y:S07]  /*6230*/  LDGDEPBAR ;  /* 0x00000000000079af */ /* 0x000e2e0000000000 */
[-C--:B------:R-:W-:Y:S01]  /*6240*/  HMMA.16816.F32.BF16 R4, R176, R180.reuse, R4 ;  /* 0x000000b4b004723c */ /* 0x080fe20000041804 */
[----:B------:R-:W-:Y:S07]  /*6250*/  LDSM.16.M88.4 R108, [R211+0x8100] ;  /* 0x00810000d36c783b */ /* 0x000fee0000000200 */
[C---:B------:R-:W-:Y:S01]  /*6260*/  HMMA.16816.F32.BF16 R8, R184.reuse, R180, R8 ;  /* 0x000000b4b808723c */ /* 0x040fe20000041808 */
[----:B------:R-:W-:Y:S07]  /*6270*/  LDSM.16.M88.4 R204, [R208+0x4900] ;  /* 0x00490000d0cc783b */ /* 0x000fee0000000200 */
[-C--:B------:R-:W-:Y:S08]  /*6280*/  HMMA.16816.F32.BF16 R12, R184, R182.reuse, R12 ;  /* 0x000000b6b80c723c */ /* 0x080ff0000004180c */
[C---:B------:R-:W-:Y:S01]  /*6290*/  HMMA.16816.F32.BF16 R16, R176.reuse, R182, R16 ;  /* 0x000000b6b010723c */ /* 0x040fe20000041810 */
        /* <DEDUP_REMOVED lines=10> */
[----:B------:R-:W1:Y:S07]  /*6340*/  LDSM.16.M88.4 R192, [R208+0x4d00] ;  /* 0x004d0000d0c0783b */ /* 0x000e6e0000000200 */
[-C--:B------:R-:W-:Y:S08]  /*6350*/  HMMA.16816.F32.BF16 R52, R176, R196.reuse, R52 ;  /* 0x000000c4b034723c */ /* 0x080ff00000041834 */
[C---:B------:R-:W-:Y:S08]  /*6360*/  HMMA.16816.F32.BF16 R56, R184.reuse, R196, R56 ;  /* 0x000000c4b838723c */ /* 0x040ff00000041838 */
[-C--:B------:R-:W-:Y:S01]  /*6370*/  HMMA.16816.F32.BF16 R60, R184, R198.reuse, R60 ;  /* 0x000000c6b83c723c */ /* 0x080fe2000004183c */
[----:B------:R-:W-:Y:S07]  /*6380*/  LDSM.16.M88.4 R184, [R212+0x9100] ;  /* 0x00910000d4b8783b */ /* 0x000fee0000000200 */
[----:B------:R-:W-:Y:S01]  /*6390*/  HMMA.16816.F32.BF16 R64, R176, R198, R64 ;  /* 0x000000c6b040723c */ /* 0x000fe20000041840 */
[----:B------:R-:W-:Y:S07]  /*63a0*/  LDSM.16.M88.4 R176, [R212+0x8100] ;  /* 0x00810000d4b0783b */ /* 0x000fee0000000200 */
[-C--:B----4-:R-:W-:Y:S01]  /*63b0*/  HMMA.16816.F32.BF16 R4, R108, R180.reuse, R4 ;  /* 0x000000b46c04723c */ /* 0x090fe20000041804 */
[----:B------:R-:W-:Y:S07]  /*63c0*/  LDSM.16.M88.4 R196, [R220] ;  /* 0x00000000dcc4783b */ /* 0x000fee0000000200 */
[C---:B-----5:R-:W-:Y:S08]  /*63d0*/  HMMA.16816.F32.BF16 R8, R188.reuse, R180, R8 ;  /* 0x000000b4bc08723c */ /* 0x060ff00000041808 */
[-C--:B------:R-:W-:Y:S08]  /*63e0*/  HMMA.16816.F32.BF16 R12, R188, R182.reuse, R12 ;  /* 0x000000b6bc0c723c */ /* 0x080ff0000004180c */
[C---:B------:R-:W-:Y:S01]  /*63f0*/  HMMA.16816.F32.BF16 R16, R108.reuse, R182, R16 ;  /* 0x000000b66c10723c */ /* 0x040fe20000041810 */
[----:B------:R-:W4:Y:S07]  /*6400*/  LDSM.16.M88.4 R180, [R221] ;  /* 0x00000000ddb4783b */ /* 0x000f2e0000000200 */
[-C--:B------:R-:W-:Y:S08]  /*6410*/  HMMA.16816.F32.BF16 R20, R108, R200.reuse, R20 ;  /* 0x000000c86c14723c */ /* 0x080ff00000041814 */
[C---:B------:R-:W-:Y:S08]  /*6420*/  HMMA.16816.F32.BF16 R24, R188.reuse, R200, R24 ;  /* 0x000000c8bc18723c */ /* 0x040ff00000041818 */
[-C--:B------:R-:W-:Y:S08]  /*6430*/  HMMA.16816.F32.BF16 R28, R188, R202.reuse, R28 ;  /* 0x000000cabc1c723c */ /* 0x080ff0000004181c */
[C---:B------:R-:W-:Y:S01]  /*6440*/  HMMA.16816.F32.BF16 R32, R108.reuse, R202, R32 ;  /* 0x000000ca6c20723c */ /* 0x040fe20000041820 */
[----:B------:R-:W5:Y:S07]  /*6450*/  LDSM.16.M88.4 R200, [R219] ;  /* 0x00000000dbc8783b */ /* 0x000f6e0000000200 */
[-C--:B------:R-:W-:Y:S08]  /*6460*/  HMMA.16816.F32.BF16 R36, R108, R204.reuse, R36 ;  /* 0x000000cc6c24723c */ /* 0x080ff00000041824 */
[C---:B------:R-:W-:Y:S08]  /*6470*/  HMMA.16816.F32.BF16 R40, R188.reuse, R204, R40 ;  /* 0x000000ccbc28723c */ /* 0x040ff00000041828 */
[-C--:B------:R-:W-:Y:S08]  /*6480*/  HMMA.16816.F32.BF16 R44, R188, R206.reuse, R44 ;  /* 0x000000cebc2c723c */ /* 0x080ff0000004182c */
[C---:B------:R-:W-:Y:S01]  /*6490*/  HMMA.16816.F32.BF16 R48, R108.reuse, R206, R48 ;  /* 0x000000ce6c30723c */ /* 0x040fe20000041830 */
[----:B------:R-:W2:Y:S07]  /*64a0*/  LDSM.16.M88.4 R204, [R218] ;  /* 0x00000000dacc783b */ /* 0x000eae0000000200 */
[-C--:B-1----:R-:W-:Y:S08]  /*64b0*/  HMMA.16816.F32.BF16 R52, R108, R192.reuse, R52 ;  /* 0x000000c06c34723c */ /* 0x082ff00000041834 */
[C---:B------:R-:W-:Y:S08]  /*64c0*/  HMMA.16816.F32.BF16 R56, R188.reuse, R192, R56 ;  /* 0x000000c0bc38723c */ /* 0x040ff00000041838 */
[-C--:B------:R-:W-:Y:S01]  /*64d0*/  HMMA.16816.F32.BF16 R60, R188, R194.reuse, R60 ;  /* 0x000000c2bc3c723c */ /* 0x080fe2000004183c */
[----:B------:R-:W-:Y:S07]  /*64e0*/  LDSM.16.M88.4 R188, [R211+0xb100] ;  /* 0x00b10000d3bc783b */ /* 0x000fee0000000200 */
[----:B------:R-:W-:Y:S01]  /*64f0*/  HMMA.16816.F32.BF16 R64, R108, R194, R64 ;  /* 0x000000c26c40723c */ /* 0x000fe20000041840 */
[----:B------:R-:W-:Y:S07]  /*6500*/  LDSM.16.M88.4 R108, [R211+0xa100] ;  /* 0x00a10000d36c783b */ /* 0x000fee0000000200 */
[-C--:B----4-:R-:W-:Y:S01]  /*6510*/  HMMA.16816.F32.BF16 R4, R176, R180.reuse, R4 ;  /* 0x000000b4b004723c */ /* 0x090fe20000041804 */
[----:B------:R-:W-:Y:S07]  /*6520*/  LDSM.16.M88.4 R192, [R208+0x5500] ;  /* 0x00550000d0c0783b */ /* 0x000fee0000000200 */
        /* <DEDUP_REMOVED lines=9> */
[-C--:B-----5:R-:W-:Y:S08]  /*65c0*/  HMMA.16816.F32.BF16 R36, R176, R200.reuse, R36 ;  /* 0x000000c8b024723c */ /* 0x0a0ff00000041824 */
[C---:B------:R-:W-:Y:S08]  /*65d0*/  HMMA.16816.F32.BF16 R40, R184.reuse, R200, R40 ;  /* 0x000000c8b828723c */ /* 0x040ff00000041828 */
[-C--:B------:R-:W-:Y:S08]  /*65e0*/  HMMA.16816.F32.BF16 R44, R184, R202.reuse, R44 ;  /* 0x000000cab82c723c */ /* 0x080ff0000004182c */
[C---:B------:R-:W-:Y:S01]  /*65f0*/  HMMA.16816.F32.BF16 R48, R176.reuse, R202, R48 ;  /* 0x000000cab030723c */ /* 0x040fe20000041830 */
[----:B------:R-:W-:Y:S07]  /*6600*/  LDSM.16.M88.4 R200, [R217] ;  /* 0x00000000d9c8783b */ /* 0x000fee0000000200 */
[-C--:B--2---:R-:W-:Y:S08]  /*6610*/  HMMA.16816.F32.BF16 R52, R176, R204.reuse, R52 ;  /* 0x000000ccb034723c */ /* 0x084ff00000041834 */
[C---:B------:R-:W-:Y:S07]  /*6620*/  HMMA.16816.F32.BF16 R56, R184.reuse, R204, R56 ;  /* 0x000000ccb838723c */ /* 0x040fee0000041838 */
[----:B------:R-:W-:Y:S01]  /*6630*/  IADD3 R204, R225, -0x1, RZ ;  /* 0xffffffffe1cc7810 */ /* 0x000fe20007ffe0ff */
[-C--:B------:R-:W-:Y:S01]  /*6640*/  HMMA.16816.F32.BF16 R60, R184, R206.reuse, R60 ;  /* 0x000000ceb83c723c */ /* 0x080fe2000004183c */
[----:B------:R-:W2:Y:S03]  /*6650*/  LDSM.16.M88.4 R184, [R208+0x5900] ;  /* 0x00590000d0b8783b */ /* 0x000ea60000000200 */
[----:B------:R-:W-:Y:S04]  /*6660*/  @P3 SHF.R.S32.HI R0, RZ, 0x1f, R204 ;  /* 0x0000001fff003819 */ /* 0x000fe800000114cc */
[----:B------:R-:W-:Y:S01]  /*6670*/  HMMA.16816.F32.BF16 R64, R176, R206, R64 ;  /* 0x000000ceb040723c */ /* 0x000fe20000041840 */
[----:B------:R-:W4:Y:S03]  /*6680*/  LDSM.16.M88.4 R176, [R212+0xa100] ;  /* 0x00a10000d4b0783b */ /* 0x000f260000000200 */
[----:B------:R-:W-:Y:S04]  /*6690*/  @P3 IMAD R0, R0, c[0x0][0x1e0], RZ ;  /* 0x0000780000003a24 */ /* 0x000fe800078e02ff */
[-C--:B-1----:R-:W-:Y:S05]  /*66a0*/  HMMA.16816.F32.BF16 R4, R108, R180.reuse, R4 ;  /* 0x000000b46c04723c */ /* 0x082fea0000041804 */
[----:B------:R-:W-:Y:S03]  /*66b0*/  @P3 IMAD R0, R204, c[0x0][0x1e4], R0 ;  /* 0x00007900cc003a24 */ /* 0x000fe600078e0200 */
[C---:B------:R-:W-:Y:S08]  /*66c0*/  HMMA.16816.F32.BF16 R8, R188.reuse, R180, R8 ;  /* 0x000000b4bc08723c */ /* 0x040ff00000041808 */
[-C--:B------:R-:W-:Y:S08]  /*66d0*/  HMMA.16816.F32.BF16 R12, R188, R182.reuse, R12 ;  /* 0x000000b6bc0c723c */ /* 0x080ff0000004180c */
[C---:B------:R-:W-:Y:S01]  /*66e0*/  HMMA.16816.F32.BF16 R16, R108.reuse, R182, R16 ;  /* 0x000000b66c10723c */ /* 0x040fe20000041810 */
[----:B------:R-:W1:Y:S07]  /*66f0*/  LDSM.16.M88.4 R180, [R212+0xb100] ;  /* 0x00b10000d4b4783b */ /* 0x000e6e0000000200 */
[-C--:B------:R-:W-:Y:S08]  /*6700*/  HMMA.16816.F32.BF16 R20, R108, R192.reuse, R20 ;  /* 0x000000c06c14723c */ /* 0x080ff00000041814 */
        /* <DEDUP_REMOVED lines=11> */
[-C--:B----4-:R-:W-:Y:S08]  /*67c0*/  HMMA.16816.F32.BF16 R4, R176, R200.reuse, R4 ;  /* 0x000000c8b004723c */ /* 0x090ff00000041804 */
[C---:B-1----:R-:W-:Y:S08]  /*67d0*/  HMMA.16816.F32.BF16 R8, R180.reuse, R200, R8 ;  /* 0x000000c8b408723c */ /* 0x042ff00000041808 */
        /* <DEDUP_REMOVED lines=20> */
[----:B------:R5:W-:Y:S01]  /*6920*/  MUFU.TANH R228, R7 ;  /* 0x0000000700e47308 */ /* 0x000be20000002400 */
[----:B------:R-:W-:Y:S09]  /*6930*/  FMUL.FTZ R17, R17, c[0x0][0x320] ;  /* 0x0000c80011117a20 */ /* 0x000ff20000410000 */
[----:B------:R-:W1:Y:S10]  /*6940*/  MUFU.TANH R207, R8 ;  /* 0x0000000800cf7308 */ /* 0x000e740000002400 */
[----:B------:R-:W1:Y:S01]  /*6950*/  MUFU.TANH R206, R9 ;  /* 0x0000000900ce7308 */ /* 0x000e620000002400 */
[----:B-----5:R-:W5:Y:S09]  /*6960*/  LDSM.16.M88.4 R4, [R216] ;  /* 0x00000000d804783b */ /* 0x020f720000000200 */
[----:B------:R-:W1:Y:S10]  /*6970*/  MUFU.TANH R205, R10 ;  /* 0x0000000a00cd7308 */ /* 0x000e740000002400 */
[----:B------:R1:W1:Y:S10]  /*6980*/  MUFU.TANH R201, R11 ;  /* 0x0000000b00c97308 */ /* 0x0002740000002400 */
[----:B------:R-:W-:Y:S10]  /*6990*/  MUFU.TANH R109, R13 ;  /* 0x0000000d006d7308 */ /* 0x000ff40000002400 */
[----:B------:R-:W-:Y:S01]  /*69a0*/  MUFU.TANH R108, R14 ;  /* 0x0000000e006c7308 */ /* 0x000fe20000002400 */
[-C--:B-----5:R-:W-:Y:S01]  /*69b0*/  HMMA.16816.F32.BF16 R20, R176, R4.reuse, R20 ;  /* 0x00000004b014723c */ /* 0x0a0fe20000041814 */
[----:B-1----:R-:W1:Y:S08]  /*69c0*/  LDSM.16.M88.4 R8, [R215] ;  /* 0x00000000d708783b */ /* 0x002e700000000200 */
[----:B------:R-:W-:Y:S01]  /*69d0*/  MUFU.TANH R184, R15 ;  /* 0x0000000f00b87308 */ /* 0x000fe20000002400 */
[C---:B------:R-:W-:Y:S09]  /*69e0*/  HMMA.16816.F32.BF16 R24, R180.reuse, R4, R24 ;  /* 0x00000004b418723c */ /* 0x040ff20000041818 */
[----:B------:R-:W-:Y:S01]  /*69f0*/  MUFU.TANH R199, R16 ;  /* 0x0000001000c77308 */ /* 0x000fe20000002400 */
[-C--:B------:R-:W-:Y:S04]  /*6a00*/  HMMA.16816.F32.BF16 R28, R180, R6.reuse, R28 ;  /* 0x00000006b41c723c */ /* 0x080fe8000004181c */
[----:B------:R-:W-:Y:S04]  /*6a10*/  FMUL.FTZ R21, R21, c[0x0][0x320] ;  /* 0x0000c80015157a20 */ /* 0x000fe80000410000 */
[C---:B------:R-:W-:Y:S01]  /*6a20*/  HMMA.16816.F32.BF16 R32, R176.reuse, R6, R32 ;  /* 0x00000006b020723c */ /* 0x040fe20000041820 */
[----:B------:R-:W5:Y:S03]  /*6a30*/  MUFU.TANH R110, R12 ;  /* 0x0000000c006e7308 */ /* 0x000f660000002400 */
[----:B------:R-:W-:Y:S02]  /*6a40*/  FMUL.FTZ R20, R20, c[0x0][0x320] ;  /* 0x0000c80014147a20 */ /* 0x000fe40000410000 */
[----:B------:R-:W-:Y:S02]  /*6a50*/  FMUL.FTZ R22, R22, c[0x0][0x320] ;  /* 0x0000c80016167a20 */ /* 0x000fe40000410000 */
[----:B------:R-:W-:Y:S03]  /*6a60*/  @P3 IMAD.WIDE.U32 R6, R204, c[0x0][0x1e0], RZ ;  /* 0x00007800cc063a25 */ /* 0x000fe600078e00ff */
[----:B------:R-:W-:Y:S01]  /*6a70*/  MUFU.TANH R198, R17 ;  /* 0x0000001100c67308 */ /* 0x000fe20000002400 */
[----:B------:R-:W-:Y:S01]  /*6a80*/  @P3 IMAD.IADD R0, R7, 0x1, R0 ;  /* 0x0000000107003824 */ /* 0x000fe200078e0200 */
[C---:B------:R-:W-:Y:S01]  /*6a90*/  @P3 SHF.L.U32 R3, R6.reuse, 0x6, RZ ;  /* 0x0000000606033819 */ /* 0x040fe200000006ff */
[----:B------:R-:W2:Y:S01]  /*6aa0*/  LDL R7, [R1+0x74] ;  /* 0x0000740001077983 */ /* 0x000ea20000100800 */
[----:B------:R-:W-:Y:S01]  /*6ab0*/  FMUL.FTZ R23, R23, c[0x0][0x320] ;  /* 0x0000c80017177a20 */ /* 0x000fe20000410000 */
[-C--:B-1----:R-:W-:Y:S03]  /*6ac0*/  HMMA.16816.F32.BF16 R36, R176, R8.reuse, R36 ;  /* 0x00000008b024723c */ /* 0x082fe60000041824 */
[----:B------:R-:W-:Y:S01]  /*6ad0*/  @P3 SHF.L.U64.HI R2, R6, 0x6, R0 ;  /* 0x0000000606023819 */ /* 0x000fe20000010200 */
[----:B------:R-:W-:Y:S01]  /*6ae0*/  FMUL.FTZ R30, R30, c[0x0][0x320] ;  /* 0x0000c8001e1e7a20 */ /* 0x000fe20000410000 */
[----:B------:R-:W-:Y:S01]  /*6af0*/  MUFU.TANH R17, R19 ;  /* 0x0000001300117308 */ /* 0x000fe20000002400 */
[----:B------:R1:W2:Y:S01]  /*6b00*/  LDL R0, [R1+0x6c] ;  /* 0x00006c0001007983 */ /* 0x0002a20000100800 */
[----:B------:R-:W-:Y:S01]  /*6b10*/  @P3 IADD3 R4, P0, R3, R240, RZ ;  /* 0x000000f003043210 */ /* 0x000fe20007f1e0ff */
[----:B------:R-:W-:Y:S01]  /*6b20*/  FMUL.FTZ R34, R34, c[0x0][0x320] ;  /* 0x0000c80022227a20 */ /* 0x000fe20000410000 */
[C---:B------:R-:W-:Y:S04]  /*6b30*/  HMMA.16816.F32.BF16 R40, R180.reuse, R8, R40 ;  /* 0x00000008b428723c */ /* 0x040fe80000041828 */
[----:B------:R-:W-:Y:S01]  /*6b40*/  FMUL.FTZ R35, R35, c[0x0][0x320] ;  /* 0x0000c80023237a20 */ /* 0x000fe20000410000 */
[----:B------:R-:W-:Y:S01]  /*6b50*/  @P3 IADD3.X R6, R2, R235, RZ, P0, !PT ;  /* 0x000000eb02063210 */ /* 0x000fe200007fe4ff */
[----:B------:R1:W-:Y:S01]  /*6b60*/  MUFU.TANH R187, R34 ;  /* 0x0000002200bb7308 */ /* 0x0003e20000002400 */
[----:B------:R-:W-:Y:S01]  /*6b70*/  FMUL.FTZ R32, R32, c[0x0][0x320] ;  /* 0x0000c80020207a20 */ /* 0x000fe20000410000 */
[----:B------:R-:W-:Y:S01]  /*6b80*/  @P3 IADD3 R5, P0, R3, R232, RZ ;  /* 0x000000e803053210 */ /* 0x000fe20007f1e0ff */
[----:B------:R-:W-:Y:S01]  /*6b90*/  FMUL.FTZ R33, R33, c[0x0][0x320] ;  /* 0x0000c80021217a20 */ /* 0x000fe20000410000 */
[-C--:B------:R-:W-:Y:S03]  /*6ba0*/  HMMA.16816.F32.BF16 R44, R180, R10.reuse, R44 ;  /* 0x0000000ab42c723c */ /* 0x080fe6000004182c */
[----:B------:R-:W-:Y:S02]  /*6bb0*/  FMUL.FTZ R31, R31, c[0x0][0x320] ;  /* 0x0000c8001f1f7a20 */ /* 0x000fe40000410000 */
[----:B------:R-:W-:Y:S01]  /*6bc0*/  FMUL.FTZ R36, R36, c[0x0][0x320] ;  /* 0x0000c80024247a20 */ /* 0x000fe20000410000 */
[----:B------:R-:W2:Y:S01]  /*6bd0*/  MUFU.TANH R111, R18 ;  /* 0x00000012006f7308 */ /* 0x000ea20000002400 */
[----:B------:R-:W-:Y:S01]  /*6be0*/  FMUL.FTZ R28, R28, c[0x0][0x320] ;  /* 0x0000c8001c1c7a20 */ /* 0x000fe20000410000 */
[C---:B------:R-:W-:Y:S04]  /*6bf0*/  HMMA.16816.F32.BF16 R48, R176.reuse, R10, R48 ;  /* 0x0000000ab030723c */ /* 0x040fe80000041830 */
[----:B------:R-:W-:Y:S02]  /*6c00*/  FMUL.FTZ R39, R39, c[0x0][0x320] ;  /* 0x0000c80027277a20 */ /* 0x000fe40000410000 */
[----:B------:R-:W-:Y:S02]  /*6c10*/  FMUL.FTZ R29, R29, c[0x0][0x320] ;  /* 0x0000c8001d1d7a20 */ /* 0x000fe40000410000 */
[----:B------:R3:W-:Y:S01]  /*6c20*/  MUFU.TANH R188, R35 ;  /* 0x0000002300bc7308 */ /* 0x0007e20000002400 */
[----:B------:R-:W-:Y:S03]  /*6c30*/  FMUL.FTZ R40, R40, c[0x0][0x320] ;  /* 0x0000c80028287a20 */ /* 0x000fe60000410000 */
[----:B-1----:R-:W-:Y:S01]  /*6c40*/  @P3 LEA R34, P1, R4, c[0x0][0x1c8], 0x1 ;  /* 0x0000720004223a11 */ /* 0x002fe200078208ff */
        /* <DEDUP_REMOVED lines=12> */
[----:B---3--:R-:W-:Y:S01]  /*6d10*/  @P3 LEA.HI.X R35, R4, c[0x0][0x1cc], R6, 0x1, P1 ;  /* 0x0000730004233a11 */ /* 0x008fe200008f0c06 */
[----:B------:R-:W-:Y:S01]  /*6d20*/  @P3 IMAD.X R6, R2, 0x1, R231, P0 ;  /* 0x0000000102063824 */ /* 0x000fe200000e06e7 */
[----:B------:R-:W-:Y:S01]  /*6d30*/  @P3 IADD3 R4, P0, R3, R252, RZ ;  /* 0x000000fc03043210 */ /* 0x000fe20007f1e0ff */
        /* <DEDUP_REMOVED lines=9> */
[C---:B-1----:R-:W-:Y:S09]  /*6dd0*/  @P3 LEA R32, P1, R5.reuse, c[0x0][0x1c8], 0x1 ;  /* 0x0000720005203a11 */ /* 0x042ff200078208ff */
[----:B------:R-:W1:Y:S10]  /*6de0*/  MUFU.TANH R103, R20 ;  /* 0x0000001400677308 */ /* 0x000e740000002400 */
[----:B------:R1:W-:Y:S01]  /*6df0*/  MUFU.TANH R195, R30 ;  /* 0x0000001e00c37308 */ /* 0x0003e20000002400 */
[----:B---3--:R-:W-:Y:S01]  /*6e00*/  @P3 LEA.HI.X R33, R5, c[0x0][0x1cc], R6, 0x1, P1 ;  /* 0x0000730005213a11 */ /* 0x008fe200008f0c06 */
[----:B------:R-:W-:Y:S01]  /*6e10*/  @P3 IMAD.X R5, R2, 0x1, R251, P0 ;  /* 0x0000000102053824 */ /* 0x000fe200000e06fb */
[----:B------:R-:W-:Y:S02]  /*6e20*/  @P3 IADD3 R9, P0, R238, R3, RZ ;  /* 0x00000003ee093210 */ /* 0x000fe40007f1e0ff */
[----:B------:R-:W-:Y:S05]  /*6e30*/  MOV R238, 0x5 ;  /* 0x0000000500ee7802 */ /* 0x000fea0000000f00 */
[----:B------:R-:W-:Y:S10]  /*6e40*/  MUFU.TANH R189, R25 ;  /* 0x0000001900bd7308 */ /* 0x000ff40000002400 */
[----:B------:R3:W-:Y:S01]  /*6e50*/  MUFU.TANH R196, R31 ;  /* 0x0000001f00c47308 */ /* 0x0007e20000002400 */
[C---:B-1----:R-:W-:Y:S09]  /*6e60*/  @P3 LEA R30, P1, R4.reuse, c[0x0][0x1c8], 0x1 ;  /* 0x00007200041e3a11 */ /* 0x042ff200078208ff */
[----:B------:R-:W1:Y:S10]  /*6e70*/  MUFU.TANH R105, R22 ;  /* 0x0000001600697308 */ /* 0x000e740000002400 */
[----:B------:R1:W-:Y:S01]  /*6e80*/  MUFU.TANH R193, R28 ;  /* 0x0000001c00c17308 */ /* 0x0003e20000002400 */
[----:B---3--:R-:W-:Y:S02]  /*6e90*/  @P3 LEA.HI.X R31, R4, c[0x0][0x1cc], R5, 0x1, P1 ;  /* 0x00007300041f3a11 */ /* 0x008fe400008f0c05 */
[----:B------:R-:W-:Y:S07]  /*6ea0*/  @P3 IADD3 R3, P1, R9, R240, RZ ;  /* 0x000000f009033210 */ /* 0x000fee0007f3e0ff */
[----:B------:R-:W-:Y:S10]  /*6eb0*/  MUFU.TANH R191, R27 ;  /* 0x0000001b00bf7308 */ /* 0x000ff40000002400 */
[----:B------:R3:W-:Y:S10]  /*6ec0*/  MUFU.TANH R194, R29 ;  /* 0x0000001d00c27308 */ /* 0x0007f40000002400 */
[----:B------:R1:W1:Y:S10]  /*6ed0*/  MUFU.TANH R104, R23 ;  /* 0x0000001700687308 */ /* 0x0002740000002400 */
[----:B------:R1:W-:Y:S10]  /*6ee0*/  MUFU.TANH R192, R26 ;  /* 0x0000001a00c07308 */ /* 0x0003f40000002400 */
[----:B------:R1:W1:Y:S10]  /*6ef0*/  MUFU.TANH R190, R24 ;  /* 0x0000001800be7308 */ /* 0x0002740000002400 */
[----:B------:R-:W-:Y:S10]  /*6f00*/  MUFU.TANH R203, R39 ;  /* 0x0000002700cb7308 */ /* 0x000ff40000002400 */
[----:B------:R-:W-:Y:S10]  /*6f10*/  MUFU.TANH R39, R40 ;  /* 0x0000002800277308 */ /* 0x000ff40000002400 */
[----:B------:R-:W-:Y:S10]  /*6f20*/  MUFU.TANH R247, R41 ;  /* 0x0000002900f77308 */ /* 0x000ff40000002400 */
[----:B------:R-:W-:Y:S10]  /*6f30*/  MUFU.TANH R242, R44 ;  /* 0x0000002c00f27308 */ /* 0x000ff40000002400 */
[----:B------:R-:W-:Y:S10]  /*6f40*/  MUFU.TANH R243, R45 ;  /* 0x0000002d00f37308 */ /* 0x000ff40000002400 */
[----:B------:R-:W1:Y:S10]  /*6f50*/  MUFU.TANH R200, R37 ;  /* 0x0000002500c87308 */ /* 0x000e740000002400 */
[----:B------:R1:W1:Y:S10]  /*6f60*/  MUFU.TANH R202, R38 ;  /* 0x0000002600ca7308 */ /* 0x0002740000002400 */
[----:B------:R-:W1:Y:S10]  /*6f70*/  MUFU.TANH R48, R48 ;  /* 0x0000003000307308 */ /* 0x000e740000002400 */
[----:B------:R-:W1:Y:S10]  /*6f80*/  MUFU.TANH R49, R49 ;  /* 0x0000003100317308 */ /* 0x000e740000002400 */
[----:B------:R-:W-:Y:S10]  /*6f90*/  MUFU.TANH R42, R42 ;  /* 0x0000002a002a7308 */ /* 0x000ff40000002400 */
[----:B------:R-:W-:Y:S10]  /*6fa0*/  MUFU.TANH R43, R43 ;  /* 0x0000002b002b7308 */ /* 0x000ff40000002400 */
[----:B------:R-:W-:Y:S01]  /*6fb0*/  MUFU.TANH R50, R50 ;  /* 0x0000003200327308 */ /* 0x000fe20000002400 */
[----:B--2---:R-:W-:Y:S02]  /*6fc0*/  @P2 SHF.R.U32.HI R0, RZ, c[0x0][0x2cc], R237 ;  /* 0x0000b300ff002a19 */ /* 0x004fe400000116ed */
[----:B------:R-:W-:Y:S03]  /*6fd0*/  MOV R237, 0xffffffc0 ;  /* 0xffffffc000ed7802 */ /* 0x000fe60000000f00 */
[----:B------:R-:W2:Y:S02]  /*6fe0*/  SHFL.IDX PT, R15, R0, RZ, 0x1c1f ;  /* 0x001c1fff000f7589 */ /* 0x000ea400000e0000 */
[----:B------:R-:W-:Y:S02]  /*6ff0*/  IMAD R6, R225, R237, 0x1 ;  /* 0x00000001e1067424 */ /* 0x000fe400078e02ed */
[----:B------:R-:W-:Y:S01]  /*7000*/  MUFU.TANH R51, R51 ;  /* 0x0000003300337308 */ /* 0x000fe20000002400 */
[----:B------:R-:W-:Y:S03]  /*7010*/  IMAD.MOV.U32 R237, RZ, RZ, c[0x0][0x1e0] ;  /* 0x00007800ffed7624 */ /* 0x000fe600078e00ff */
[----:B------:R-:W2:Y:S02]  /*7020*/  SHFL.IDX PT, R16, R0, 0x1, 0x1c1f ;  /* 0x003c1f0000107f89 */ /* 0x000ea400000e0000 */
[----:B------:R-:W-:Y:S04]  /*7030*/  SHF.L.U64.HI R237, R237, R238, c[0x0][0x1e4] ;  /* 0x00007900eded7619 */ /* 0x000fe800000102ee */
[----:B------:R-:W-:Y:S01]  /*7040*/  MUFU.TANH R46, R46 ;  /* 0x0000002e002e7308 */ /* 0x000fe20000002400 */
[----:B------:R-:W-:Y:S01]  /*7050*/  @P3 IADD3.X R12, R237, R2, RZ, P0, !PT ;  /* 0x00000002ed0c3210 */ /* 0x000fe200007fe4ff */
[----:B------:R-:W2:Y:S01]  /*7060*/  SHFL.IDX PT, R14, R0, 0x2, 0x1c1f ;  /* 0x005c1f00000e7f89 */ /* 0x000ea200000e0000 */
[----:B------:R-:W-:Y:S02]  /*7070*/  IADD3 R2, R233, R6, -R236 ;  /* 0x00000006e9027210 */ /* 0x000fe40007ffe8ec */
[C---:B-1----:R-:W-:Y:S01]  /*7080*/  @P3 LEA R28, P0, R3.reuse, c[0x0][0x1c8], 0x1 ;  /* 0x00007200031c3a11 */ /* 0x042fe200078008ff */
[C---:B------:R-:W-:Y:S04]  /*7090*/  @P3 IMAD.X R8, R12.reuse, 0x1, R235, P1 ;  /* 0x000000010c083824 */ /* 0x040fe800008e06eb */
[----:B------:R-:W-:Y:S01]  /*70a0*/  MUFU.TANH R47, R47 ;  /* 0x0000002f002f7308 */ /* 0x000fe20000002400 */
[----:B------:R1:W2:Y:S01]  /*70b0*/  SHFL.IDX PT, R13, R0, 0x3, 0x1c1f ;  /* 0x007c1f00000d7f89 */ /* 0x0002a200000e0000 */
[----:B---3--:R-:W-:Y:S02]  /*70c0*/  @P3 LEA.HI.X R29, R3, c[0x0][0x1cc], R8, 0x1, P0 ;  /* 0x00007300031d3a11 */ /* 0x008fe400000f0c08 */
[----:B------:R-:W-:Y:S04]  /*70d0*/  @P3 IADD3 R10, P0, R9, R232, RZ ;  /* 0x000000e8090a3210 */ /* 0x000fe80007f1e0ff */
[----:B------:R-:W-:Y:S02]  /*70e0*/  @P3 IADD3.X R36, R12, R231, RZ, P0, !PT ;  /* 0x000000e70c243210 */ /* 0x000fe400007fe4ff */
[----:B-1----:R-:W-:Y:S02]  /*70f0*/  IADD3 R0, R2, -R7, RZ ;  /* 0x8000000702007210 */ /* 0x002fe40007ffe0ff */
[----:B------:R-:W1:Y:S01]  /*7100*/  LDSM.16.M88.4 R4, [R214] ;  /* 0x00000000d604783b */ /* 0x000e620000000200 */
[----:B------:R-:W-:Y:S04]  /*7110*/  DEPBAR.LE SB0, 0x0 ;  /* 0x000080000000791a */ /* 0x000fe80000000000 */
[C---:B--2---:R-:W-:Y:S01]  /*7120*/  IMAD.IADD R8, R0.reuse, 0x1, R15 ;  /* 0x0000000100087824 */ /* 0x044fe200078e020f */
[C---:B------:R-:W-:Y:S01]  /*7130*/  IADD3 R3, R0.reuse, R16, RZ ;  /* 0x0000001000037210 */ /* 0x040fe20007ffe0ff */
[C---:B------:R-:W-:Y:S01]  /*7140*/  IMAD.IADD R2, R0.reuse, 0x1, R14 ;  /* 0x0000000100027824 */ /* 0x040fe200078e020e */
[----:B------:R-:W-:Y:S01]  /*7150*/  BAR.SYNC.DEFER_BLOCKING 0x0 ;  /* 0x0000000000007b1d */ /* 0x000fe20000010000 */
[----:B------:R-:W-:Y:S01]  /*7160*/  IMAD.IADD R0, R0, 0x1, R13 ;  /* 0x0000000100007824 */ /* 0x000fe200078e020d */
[C---:B------:R-:W-:Y:S02]  /*7170*/  ISETP.GT.AND P1, PT, R8.reuse, RZ, PT ;  /* 0x000000ff0800720c */ /* 0x040fe40003f24270 */
[----:B------:R-:W-:Y:S02]  /*7180*/  ISETP.GT.AND P0, PT, R8, 0x1, PT ;  /* 0x000000010800780c */ /* 0x000fe40003f04270 */
[----:B------:R-:W-:Y:S02]  /*7190*/  FSEL R11, R230, -INF , P1 ;  /* 0xff800000e60b7808 */ /* 0x000fe40000800000 */
[----:B------:R-:W-:Y:S02]  /*71a0*/  ISETP.GT.AND P1, PT, R3, RZ, PT ;  /* 0x000000ff0300720c */ /* 0x000fe40003f24270 */
[----:B------:R-:W-:Y:S02]  /*71b0*/  FSEL R14, R229, -INF , P0 ;  /* 0xff800000e50e7808 */ /* 0x000fe40000000000 */
[----:B----4-:R-:W-:Y:S02]  /*71c0*/  FSEL R19, R227, -INF , P1 ;  /* 0xff800000e3137808 */ /* 0x010fe40000800000 */
[----:B------:R-:W-:Y:S02]  /*71d0*/  ISETP.GT.AND P1, PT, R2, RZ, PT ;  /* 0x000000ff0200720c */ /* 0x000fe40003f24270 */
[----:B------:R-:W-:Y:S02]  /*71e0*/  ISETP.GT.AND P0, PT, R3, 0x1, PT ;  /* 0x000000010300780c */ /* 0x000fe40003f04270 */
[----:B------:R-:W-:Y:S02]  /*71f0*/  FSEL R21, R207, -INF , P1 ;  /* 0xff800000cf157808 */ /* 0x000fe40000800000 */
[----:B------:R-:W-:Y:S02]  /*7200*/  FSEL R18, R228, -INF , P0 ;  /* 0xff800000e4127808 */ /* 0x000fe40000000000 */
[----:B------:R-:W-:Y:S02]  /*7210*/  ISETP.GT.AND P0, PT, R2, 0x1, PT ;  /* 0x000000010200780c */ /* 0x000fe40003f04270 */
[----:B------:R-:W-:Y:S01]  /*7220*/  ISETP.GT.AND P1, PT, R0, RZ, PT ;  /* 0x000000ff0000720c */ /* 0x000fe20003f24270 */
[----:B------:R-:W-:Y:S01]  /*7230*/  @!PT LDS RZ, [RZ] ;  /* 0x00000000fffff984 */ /* 0x000fe20000000800 */
[----:B------:R-:W-:Y:S01]  /*7240*/  @!PT LDS RZ, [RZ] ;  /* 0x00000000fffff984 */ /* 0x000fe20000000800 */
[----:B------:R-:W-:Y:S01]  /*7250*/  @!PT LDS RZ, [RZ] ;  /* 0x00000000fffff984 */ /* 0x000fe20000000800 */
[----:B------:R2:W-:Y:S01]  /*7260*/  @P3 LDGSTS.E.BYPASS.LTC128B.128 [R226+0x3100], [R34.64], !P6 ;  /* 0x0310000022e23fae */ /* 0x0005e2000f101d46 */
[----:B------:R-:W-:Y:S02]  /*7270*/  FSEL R20, R206, -INF , P0 ;  /* 0xff800000ce147808 */ /* 0x000fe40000000000 */
[----:B------:R-:W-:Y:S02]  /*7280*/  ISETP.GT.AND P0, PT, R0, 0x1, PT ;  /* 0x000000010000780c */ /* 0x000fe40003f04270 */
[----:B------:R-:W-:Y:S01]  /*7290*/  FSEL R25, R205, -INF , P1 ;  /* 0xff800000cd197808 */ /* 0x000fe20000800000 */
[-C--:B-1----:R-:W-:Y:S02]  /*72a0*/  HMMA.16816.F32.BF16 R52, R176, R4.reuse, R52 ;  /* 0x00000004b034723c */ /* 0x082fe40000041834 */
[----:B------:R1:W-:Y:S03]  /*72b0*/  @P3 LDGSTS.E.BYPASS.LTC128B.128 [R226+0x4100], [R32.64], !P5 ;  /* 0x0410000020e23fae */ /* 0x0003e6000e901d46 */
[----:B------:R-:W-:Y:S02]  /*72c0*/  ISETP.GT.AND P1, PT, R2, 0x8, PT ;  /* 0x000000080200780c */ /* 0x000fe40003f24270 */
[----:B------:R-:W-:Y:S01]  /*72d0*/  FSEL R27, R201, -INF , P0 ;  /* 0xff800000c91b7808 */ /* 0x000fe20000000000 */
[C---:B------:R-:W-:Y:S02]  /*72e0*/  HMMA.16816.F32.BF16 R56, R180.reuse, R4, R56 ;  /* 0x00000004b438723c */ /* 0x040fe40000041838 */
[----:B------:R3:W-:Y:S02]  /*72f0*/  @P3 LDGSTS.E.BYPASS.LTC128B.128 [R226+0x5100], [R30.64], !P4 ;  /* 0x051000001ee23fae */ /* 0x0007e4000e101d46 */
[----:B-----5:R-:W-:Y:S02]  /*7300*/  FSEL R22, R110, -INF , P1 ;  /* 0xff8000006e167808 */ /* 0x020fe40000800000 */
[----:B------:R-:W-:Y:S02]  /*7310*/  ISETP.GT.AND P0, PT, R2, 0x9, PT ;  /* 0x000000090200780c */ /* 0x000fe40003f04270 */
[----:B------:R-:W-:Y:S01]  /*7320*/  ISETP.GT.AND P1, PT, R0, 0x8, PT ;  /* 0x000000080000780c */ /* 0x000fe20003f24270 */
[-C--:B------:R-:W-:Y:S01]  /*7330*/  HMMA.16816.F32.BF16 R60, R180, R6.reuse, R60 ;  /* 0x00000006b43c723c */ /* 0x080fe2000004183c */
[----:B------:R4:W-:Y:S02]  /*7340*/  @P3 LDGSTS.E.BYPASS.LTC128B.128 [R226+0x3900], [R28.64], !P6 ;  /* 0x039000001ce23fae */ /* 0x0009e4000f101d46 */
[----:B------:R-:W-:Y:S02]  /*7350*/  FSEL R23, R109, -INF , P0 ;  /* 0xff8000006d177808 */ /* 0x000fe40000000000 */
[----:B------:R-:W-:Y:S02]  /*7360*/  FSEL R26, R108, -INF , P1 ;  /* 0xff8000006c1a7808 */ /* 0x000fe40000800000 */
[----:B------:R-:W-:Y:S01]  /*7370*/  ISETP.GT.AND P0, PT, R0, 0x9, PT ;  /* 0x000000090000780c */ /* 0x000fe20003f04270 */
[----:B------:R-:W-:Y:S04]  /*7380*/  HMMA.16816.F32.BF16 R64, R176, R6, R64 ;  /* 0x00000006b040723c */ /* 0x000fe80000041840 */
[----:B------:R-:W-:Y:S01]  /*7390*/  ISETP.GT.AND P1, PT, R8, 0x8, PT ;  /* 0x000000080800780c */ /* 0x000fe20003f24270 */
[----:B------:R-:W-:Y:S01]  /*73a0*/  FMUL.FTZ R5, R53, c[0x0][0x320] ;  /* 0x0000c80035057a20 */ /* 0x000fe20000410000 */
[----:B------:R-:W-:Y:S01]  /*73b0*/  FSEL R24, R184, -INF , P0 ;  /* 0xff800000b8187808 */ /* 0x000fe20000000000 */
[----:B------:R-:W-:Y:S01]  /*73c0*/  FMUL.FTZ R52, R52, c[0x0][0x320] ;  /* 0x0000c80034347a20 */ /* 0x000fe20000410000 */
[----:B------:R-:W-:Y:S01]  /*73d0*/  FSEL R13, R199, -INF , P1 ;  /* 0xff800000c70d7808 */ /* 0x000fe20000800000 */
[----:B------:R-:W-:Y:S01]  /*73e0*/  FMUL.FTZ R38, R54, c[0x0][0x320] ;  /* 0x0000c80036267a20 */ /* 0x000fe20000410000 */
[----:B------:R-:W-:Y:S01]  /*73f0*/  ISETP.GT.AND P1, PT, R3, 0x8, PT ;  /* 0x000000080300780c */ /* 0x000fe20003f24270 */
[----:B------:R-:W-:Y:S01]  /*7400*/  MUFU.TANH R5, R5 ;  /* 0x0000000500057308 */ /* 0x000fe20000002400 */
[----:B------:R-:W-:Y:S01]  /*7410*/  ISETP.GT.AND P0, PT, R8, 0x9, PT ;  /* 0x000000090800780c */ /* 0x000fe20003f04270 */
[----:B------:R-:W-:Y:S01]  /*7420*/  FMUL.FTZ R37, R55, c[0x0][0x320] ;  /* 0x0000c80037257a20 */ /* 0x000fe20000410000 */
[----:B------:R-:W-:Y:S01]  /*7430*/  FSEL R16, R111, -INF , P1 ;  /* 0xff8000006f107808 */ /* 0x000fe20000800000 */
[----:B------:R-:W-:Y:S01]  /*7440*/  FMUL.FTZ R59, R59, c[0x0][0x320] ;  /* 0x0000c8003b3b7a20 */ /* 0x000fe20000410000 */
[----:B------:R-:W-:Y:S01]  /*7450*/  FSEL R15, R198, -INF , P0 ;  /* 0xff800000c60f7808 */ /* 0x000fe20000000000 */
[----:B------:R-:W-:Y:S01]  /*7460*/  FMUL.FTZ R56, R56, c[0x0][0x320] ;  /* 0x0000c80038387a20 */ /* 0x000fe20000410000 */
[----:B------:R-:W-:Y:S01]  /*7470*/  ISETP.GT.AND P0, PT, R3, 0x9, PT ;  /* 0x000000090300780c */ /* 0x000fe20003f04270 */
[----:B------:R-:W-:Y:S01]  /*7480*/  FMUL.FTZ R63, R63, c[0x0][0x320] ;  /* 0x0000c8003f3f7a20 */ /* 0x000fe20000410000 */
[----:B------:R-:W-:Y:S01]  /*7490*/  ISETP.GT.AND P1, PT, R8, 0x10, PT ;  /* 0x000000100800780c */ /* 0x000fe20003f24270 */
[----:B------:R-:W5:Y:S01]  /*74a0*/  MUFU.TANH R52, R52 ;  /* 0x0000003400347308 */ /* 0x000f620000002400 */
[----:B------:R-:W-:Y:S01]  /*74b0*/  FSEL R17, R17, -INF , P0 ;  /* 0xff80000011117808 */ /* 0x000fe20000000000 */
[----:B------:R-:W-:Y:S01]  /*74c0*/  FMUL.FTZ R57, R57, c[0x0][0x320] ;  /* 0x0000c80039397a20 */ /* 0x000fe20000410000 */
[----:B------:R-:W-:Y:S01]  /*74d0*/  FSEL R40, R103, -INF , P1 ;  /* 0xff80000067287808 */ /* 0x000fe20000800000 */
[----:B------:R-:W-:Y:S01]  /*74e0*/  FMUL.FTZ R64, R64, c[0x0][0x320] ;  /* 0x0000c80040407a20 */ /* 0x000fe20000410000 */
[----:B------:R-:W-:Y:S01]  /*74f0*/  ISETP.GT.AND P1, PT, R3, 0x10, PT ;  /* 0x000000100300780c */ /* 0x000fe20003f24270 */
[----:B------:R-:W-:Y:S01]  /*7500*/  FMUL.FTZ R65, R65, c[0x0][0x320] ;  /* 0x0000c80041417a20 */ /* 0x000fe20000410000 */
[----:B------:R-:W-:Y:S01]  /*7510*/  ISETP.GT.AND P0, PT, R8, 0x11, PT ;  /* 0x000000110800780c */ /* 0x000fe20003f04270 */
[----:B------:R-:W-:Y:S01]  /*7520*/  FMUL.FTZ R7, R67, c[0x0][0x320] ;  /* 0x0000c80043077a20 */ /* 0x000fe20000410000 */
[----:B------:R-:W-:Y:S01]  /*7530*/  FSEL R44, R105, -INF , P1 ;  /* 0xff800000692c7808 */ /* 0x000fe20000800000 */
[----:B------:R-:W-:Y:S01]  /*7540*/  MUFU.TANH R108, R63 ;  /* 0x0000003f006c7308 */ /* 0x000fe20000002400 */
[----:B------:R-:W-:Y:S01]  /*7550*/  FSEL R41, R102, -INF , P0 ;  /* 0xff80000066297808 */ /* 0x000fe20000000000 */
[----:B------:R-:W-:Y:S01]  /*7560*/  FMUL.FTZ R61, R61, c[0x0][0x320] ;  /* 0x0000c8003d3d7a20 */ /* 0x000fe20000410000 */
[----:B------:R-:W-:Y:S01]  /*7570*/  ISETP.GT.AND P0, PT, R3, 0x11, PT ;  /* 0x000000110300780c */ /* 0x000fe20003f04270 */
[----:B------:R-:W-:Y:S01]  /*7580*/  FMUL.FTZ R60, R60, c[0x0][0x320] ;  /* 0x0000c8003c3c7a20 */ /* 0x000fe20000410000 */
[----:B------:R-:W-:Y:S01]  /*7590*/  ISETP.GT.AND P1, PT, R2, 0x10, PT ;  /* 0x000000100200780c */ /* 0x000fe20003f24270 */
[----:B------:R-:W-:Y:S01]  /*75a0*/  FMUL.FTZ R58, R58, c[0x0][0x320] ;  /* 0x0000c8003a3a7a20 */ /* 0x000fe20000410000 */
[----:B------:R-:W-:Y:S01]  /*75b0*/  FSEL R45, R104, -INF , P0 ;  /* 0xff800000682d7808 */ /* 0x000fe20000000000 */
[----:B------:R-:W-:Y:S01]  /*75c0*/  FMUL.FTZ R62, R62, c[0x0][0x320] ;  /* 0x0000c8003e3e7a20 */ /* 0x000fe20000410000 */
[----:B------:R-:W-:Y:S01]  /*75d0*/  FSEL R190, R190, -INF , P1 ;  /* 0xff800000bebe7808 */ /* 0x000fe20000800000 */
[----:B------:R-:W-:Y:S01]  /*75e0*/  MUFU.TANH R64, R64 ;  /* 0x0000004000407308 */ /* 0x000fe20000002400 */
[----:B------:R-:W-:Y:S02]  /*75f0*/  ISETP.GT.AND P1, PT, R0, 0x10, PT ;  /* 0x000000100000780c */ /* 0x000fe40003f24270 */
[----:B------:R-:W-:Y:S02]  /*7600*/  ISETP.GT.AND P0, PT, R2, 0x11, PT ;  /* 0x000000110200780c */ /* 0x000fe40003f04270 */
[----:B------:R-:W-:Y:S02]  /*7610*/  FMNMX.FTZ R105, R11, R100, !PT ;  /* 0x000000640b697209 */ /* 0x000fe40007810000 */
[----:B------:R-:W-:Y:S02]  /*7620*/  FSEL R192, R192, -INF , P1 ;  /* 0xff800000c0c07808 */ /* 0x000fe40000800000 */
[----:B------:R-:W-:Y:S01]  /*7630*/  FSEL R189, R189, -INF , P0 ;  /* 0xff800000bdbd7808 */ /* 0x000fe20000000000 */
[----:B------:R-:W-:Y:S01]  /*7640*/  MUFU.TANH R7, R7 ;  /* 0x0000000700077308 */ /* 0x000fe20000002400 */
[----:B------:R-:W-:Y:S02]  /*7650*/  ISETP.GT.AND P1, PT, R2, 0x18, PT ;  /* 0x000000180200780c */ /* 0x000fe40003f24270 */
[----:B------:R-:W-:Y:S02]  /*7660*/  ISETP.GT.AND P0, PT, R0, 0x11, PT ;  /* 0x000000110000780c */ /* 0x000fe40003f04270 */
[----:B------:R-:W-:Y:S02]  /*7670*/  FMNMX.FTZ R105, R14, R105, !PT ;  /* 0x000000690e697209 */ /* 0x000fe40007810000 */
[----:B------:R-:W-:Y:S02]  /*7680*/  FSEL R191, R191, -INF , P0 ;  /* 0xff800000bfbf7808 */ /* 0x000fe40000000000 */
[----:B------:R-:W-:Y:S01]  /*7690*/  ISETP.GT.AND P0, PT, R2, 0x19, PT ;  /* 0x000000190200780c */ /* 0x000fe20003f04270 */
[----:B------:R-:W1:Y:S01]  /*76a0*/  MUFU.TANH R65, R65 ;  /* 0x0000004100417308 */ /* 0x000e620000002400 */
[----:B------:R-:W-:Y:S02]  /*76b0*/  FSEL R193, R193, -INF , P1 ;  /* 0xff800000c1c17808 */ /* 0x000fe40000800000 */
        /* <DEDUP_REMOVED lines=14> */
[----:B------:R-:W-:Y:S02]  /*77a0*/  FMNMX.FTZ R105, R40, R105, !PT ;  /* 0x0000006928697209 */ /* 0x000fe40007810000 */
[----:B------:R-:W-:Y:S01]  /*77b0*/  FSEL R186, R186, -INF , P0 ;  /* 0xff800000baba7808 */ /* 0x000fe20000000000 */
[----:B------:R-:W-:Y:S01]  /*77c0*/  MUFU.TANH R56, R56 ;  /* 0x0000003800387308 */ /* 0x000fe20000002400 */
[----:B------:R-:W-:Y:S02]  /*77d0*/  ISETP.GT.AND P0, PT, R3, 0x19, PT ;  /* 0x000000190300780c */ /* 0x000fe40003f04270 */
[----:B------:R-:W-:Y:S02]  /*77e0*/  FSEL R187, R187, -INF , P1 ;  /* 0xff800000bbbb7808 */ /* 0x000fe40000800000 */
[----:B------:R-:W-:Y:S02]  /*77f0*/  ISETP.GT.AND P1, PT, R8, 0x20, PT ;  /* 0x000000200800780c */ /* 0x000fe40003f24270 */
[----:B------:R-:W-:Y:S02]  /*7800*/  FMNMX.FTZ R4, R18, R4, !PT ;  /* 0x0000000412047209 */ /* 0x000fe40007810000 */
[----:B------:R-:W-:Y:S01]  /*7810*/  FMNMX.FTZ R105, R41, R105, !PT ;  /* 0x0000006929697209 */ /* 0x000fe20007810000 */
[----:B------:R-:W-:Y:S01]  /*7820*/  MUFU.TANH R57, R57 ;  /* 0x0000003900397308 */ /* 0x000fe20000002400 */
[----:B------:R-:W-:Y:S02]  /*7830*/  FSEL R188, R188, -INF , P0 ;  /* 0xff800000bcbc7808 */ /* 0x000fe40000000000 */
[----:B------:R-:W-:Y:S02]  /*7840*/  FSEL R197, R197, -INF , P1 ;  /* 0xff800000c5c57808 */ /* 0x000fe40000800000 */
[----:B------:R-:W-:Y:S02]  /*7850*/  ISETP.GT.AND P1, PT, R3, 0x20, PT ;  /* 0x000000200300780c */ /* 0x000fe40003f24270 */
[----:B------:R-:W-:Y:S02]  /*7860*/  ISETP.GT.AND P0, PT, R8, 0x21, PT ;  /* 0x000000210800780c */ /* 0x000fe40003f04270 */
[----:B------:R-:W-:Y:S01]  /*7870*/  FMNMX.FTZ R4, R16, R4, !PT ;  /* 0x0000000410047209 */ /* 0x000fe20007810000 */
[----:B------:R-:W-:Y:S01]  /*7880*/  MUFU.TANH R61, R61 ;  /* 0x0000003d003d7308 */ /* 0x000fe20000002400 */
[----:B------:R-:W-:Y:S02]  /*7890*/  FMNMX.FTZ R105, R185, R105, !PT ;  /* 0x00000069b9697209 */ /* 0x000fe40007810000 */
[----:B------:R-:W-:Y:S02]  /*78a0*/  FSEL R200, R200, -INF , P0 ;  /* 0xff800000c8c87808 */ /* 0x000fe40000000000 */
[----:B------:R-:W-:Y:S02]  /*78b0*/  ISETP.GT.AND P0, PT, R3, 0x21, PT ;  /* 0x000000210300780c */ /* 0x000fe40003f04270 */
[----:B------:R-:W-:Y:S02]  /*78c0*/  FSEL R202, R202, -INF , P1 ;  /* 0xff800000caca7808 */ /* 0x000fe40000800000 */
[----:B------:R-:W-:Y:S01]  /*78d0*/  ISETP.GT.AND P1, PT, R2, 0x20, PT ;  /* 0x000000200200780c */ /* 0x000fe20003f24270 */
[----:B------:R-:W-:Y:S01]  /*78e0*/  MUFU.TANH R60, R60 ;  /* 0x0000003c003c7308 */ /* 0x000fe20000002400 */
[----:B------:R-:W-:Y:S02]  /*78f0*/  FMNMX.FTZ R4, R17, R4, !PT ;  /* 0x0000000411047209 */ /* 0x000fe40007810000 */
[----:B------:R-:W-:Y:S02]  /*7900*/  FMNMX.FTZ R105, R186, R105, !PT ;  /* 0x00000069ba697209 */ /* 0x000fe40007810000 */
[----:B------:R-:W-:Y:S02]  /*7910*/  FSEL R231, R39, -INF , P1 ;  /* 0xff80000027e77808 */ /* 0x000fe40000800000 */
[----:B------:R-:W-:Y:S02]  /*7920*/  FSEL R203, R203, -INF , P0 ;  /* 0xff800000cbcb7808 */ /* 0x000fe40000000000 */
[C---:B------:R-:W-:Y:S01]  /*7930*/  ISETP.GT.AND P0, PT, R8.reuse, 0x28, PT ;  /* 0x000000280800780c */ /* 0x040fe20003f04270 */
[----:B------:R-:W-:Y:S01]  /*7940*/  MUFU.TANH R58, R58 ;  /* 0x0000003a003a7308 */ /* 0x000fe20000002400 */
[----:B------:R-:W-:Y:S02]  /*7950*/  ISETP.GT.AND P1, PT, R8, 0x29, PT ;  /* 0x000000290800780c */ /* 0x000fe40003f24270 */
[----:B------:R-:W-:Y:S02]  /*7960*/  FMNMX.FTZ R4, R44, R4, !PT ;  /* 0x000000042c047209 */ /* 0x000fe40007810000 */
[----:B------:R-:W-:Y:S02]  /*7970*/  FMNMX.FTZ R105, R197, R105, !PT ;  /* 0x00000069c5697209 */ /* 0x000fe40007810000 */
[----:B------:R-:W-:Y:S02]  /*7980*/  FSEL R205, R48, -INF , P0 ;  /* 0xff80000030cd7808 */ /* 0x000fe40000000000 */
[C---:B------:R-:W-:Y:S01]  /*7990*/  ISETP.GT.AND P0, PT, R8.reuse, 0x30, PT ;  /* 0x000000300800780c */ /* 0x040fe20003f04270 */
[----:B------:R-:W-:Y:S01]  /*79a0*/  MUFU.TANH R62, R62 ;  /* 0x0000003e003e7308 */ /* 0x000fe20000002400 */
[----:B------:R-:W-:Y:S02]  /*79b0*/  FSEL R206, R49, -INF , P1 ;  /* 0xff80000031ce7808 */ /* 0x000fe40000800000 */
[----:B------:R-:W-:Y:S02]  /*79c0*/  ISETP.GT.AND P1, PT, R8, 0x31, PT ;  /* 0x000000310800780c */ /* 0x000fe40003f24270 */
[----:B------:R-:W-:Y:S02]  /*79d0*/  FMNMX.FTZ R4, R45, R4, !PT ;  /* 0x000000042d047209 */ /* 0x000fe40007810000 */
[----:B------:R-:W-:Y:S02]  /*79e0*/  FMNMX.FTZ R105, R200, R105, !PT ;  /* 0x00000069c8697209 */ /* 0x000fe40007810000 */
[----:B-----5:R-:W-:Y:S02]  /*79f0*/  FSEL R228, R52, -INF , P0 ;  /* 0xff80000034e47808 */ /* 0x020fe40000000000 */
[----:B------:R-:W-:Y:S02]  /*7a00*/  FSEL R227, R5, -INF , P1 ;  /* 0xff80000005e37808 */ /* 0x000fe40000800000 */
[C---:B------:R-:W-:Y:S02]  /*7a10*/  ISETP.GT.AND P1, PT, R8.reuse, 0x39, PT ;  /* 0x000000390800780c */ /* 0x040fe40003f24270 */
[----:B------:R-:W-:Y:S01]  /*7a20*/  ISETP.GT.AND P0, PT, R8, 0x38, PT ;  /* 0x000000380800780c */ /* 0x000fe20003f04270 */
[----:B------:R-:W-:Y:S01]  /*7a30*/  FMUL.FTZ R8, R66, c[0x0][0x320] ;  /* 0x0000c80042087a20 */ /* 0x000fe20000410000 */
[----:B------:R-:W-:Y:S02]  /*7a40*/  FMNMX.FTZ R105, R205, R105, !PT ;  /* 0x00000069cd697209 */ /* 0x000fe40007810000 */
[----:B------:R-:W-:Y:S02]  /*7a50*/  FMNMX.FTZ R4, R187, R4, !PT ;  /* 0x00000004bb047209 */ /* 0x000fe40007810000 */
[----:B-1----:R-:W-:Y:S01]  /*7a60*/  FSEL R236, R65, -INF , P1 ;  /* 0xff80000041ec7808 */ /* 0x002fe20000800000 */
[----:B------:R-:W1:Y:S01]  /*7a70*/  MUFU.TANH R8, R8 ;  /* 0x0000000800087308 */ /* 0x000e620000002400 */
[----:B------:R-:W-:Y:S02]  /*7a80*/  FSEL R230, R64, -INF , P0 ;  /* 0xff80000040e67808 */ /* 0x000fe40000000000 */
[----:B------:R-:W-:Y:S02]  /*7a90*/  ISETP.GT.AND P0, PT, R2, 0x21, PT ;  /* 0x000000210200780c */ /* 0x000fe40003f04270 */
[----:B------:R-:W-:Y:S02]  /*7aa0*/  FMNMX.FTZ R105, R206, R105, !PT ;  /* 0x00000069ce697209 */ /* 0x000fe40007810000 */
[----:B------:R-:W-:Y:S02]  /*7ab0*/  ISETP.GT.AND P1, PT, R0, 0x20, PT ;  /* 0x000000200000780c */ /* 0x000fe40003f24270 */
[----:B------:R-:W-:Y:S02]  /*7ac0*/  FMNMX.FTZ R4, R188, R4, !PT ;  /* 0x00000004bc047209 */ /* 0x000fe40007810000 */
[----:B------:R-:W-:Y:S02]  /*7ad0*/  FSEL R248, R42, -INF , P1 ;  /* 0xff8000002af87808 */ /* 0x000fe40000800000 */
[----:B------:R-:W-:Y:S02]  /*7ae0*/  ISETP.GT.AND P1, PT, R3, 0x28, PT ;  /* 0x000000280300780c */ /* 0x000fe40003f24270 */
[----:B------:R-:W-:Y:S02]  /*7af0*/  FSEL R247, R247, -INF , P0 ;  /* 0xff800000f7f77808 */ /* 0x000fe40000000000 */
[----:B------:R-:W-:Y:S02]  /*7b00*/  FMNMX.FTZ R105, R228, R105, !PT ;  /* 0x00000069e4697209 */ /* 0x000fe40007810000 */
[----:B------:R-:W-:Y:S02]  /*7b10*/  ISETP.GT.AND P0, PT, R0, 0x21, PT ;  /* 0x000000210000780c */ /* 0x000fe40003f04270 */
[----:B------:R-:W-:Y:S02]  /*7b20*/  FMNMX.FTZ R4, R202, R4, !PT ;  /* 0x00000004ca047209 */ /* 0x000fe40007810000 */
[----:B------:R-:W-:Y:S02]  /*7b30*/  FSEL R250, R43, -INF , P0 ;  /* 0xff8000002bfa7808 */ /* 0x000fe40000000000 */
[----:B------:R-:W-:Y:S02]  /*7b40*/  ISETP.GT.AND P0, PT, R3, 0x29, PT ;  /* 0x000000290300780c */ /* 0x000fe40003f04270 */
[----:B------:R-:W-:Y:S02]  /*7b50*/  FSEL R199, R50, -INF , P1 ;  /* 0xff80000032c77808 */ /* 0x000fe40000800000 */
[----:B------:R-:W-:Y:S02]  /*7b60*/  FMNMX.FTZ R4, R203, R4, !PT ;  /* 0x00000004cb047209 */ /* 0x000fe40007810000 */
[----:B------:R-:W-:Y:S02]  /*7b70*/  FMNMX.FTZ R105, R227, R105, !PT ;  /* 0x00000069e3697209 */ /* 0x000fe40007810000 */
[----:B------:R-:W-:Y:S02]  /*7b80*/  ISETP.GT.AND P1, PT, R3, 0x30, PT ;  /* 0x000000300300780c */ /* 0x000fe40003f24270 */
[----:B------:R-:W-:Y:S02]  /*7b90*/  FMNMX.FTZ R4, R199, R4, !PT ;  /* 0x00000004c7047209 */ /* 0x000fe40007810000 */
[----:B------:R-:W-:Y:S02]  /*7ba0*/  FSEL R201, R51, -INF , P0 ;  /* 0xff80000033c97808 */ /* 0x000fe40000000000 */
[----:B------:R-:W-:Y:S02]  /*7bb0*/  ISETP.GT.AND P0, PT, R3, 0x31, PT ;  /* 0x000000310300780c */ /* 0x000fe40003f04270 */
[----:B------:R-:W-:Y:S02]  /*7bc0*/  FMNMX.FTZ R105, R230, R105, !PT ;  /* 0x00000069e6697209 */ /* 0x000fe40007810000 */
[----:B------:R-:W-:Y:S02]  /*7bd0*/  FSEL R229, R38, -INF , P1 ;  /* 0xff80000026e57808 */ /* 0x000fe40000800000 */
[----:B------:R-:W-:Y:S02]  /*7be0*/  FSEL R232, R37, -INF , P0 ;  /* 0xff80000025e87808 */ /* 0x000fe40000000000 */
[C---:B------:R-:W-:Y:S02]  /*7bf0*/  ISETP.GT.AND P1, PT, R3.reuse, 0x38, PT ;  /* 0x000000380300780c */ /* 0x040fe40003f24270 */
[----:B------:R-:W-:Y:S02]  /*7c00*/  ISETP.GT.AND P0, PT, R3, 0x39, PT ;  /* 0x000000390300780c */ /* 0x000fe40003f04270 */
[----:B------:R-:W-:Y:S02]  /*7c10*/  FMNMX.FTZ R3, R201, R4, !PT ;  /* 0x00000004c9037209 */ /* 0x000fe40007810000 */
[----:B------:R-:W-:Y:S02]  /*7c20*/  FMNMX.FTZ R105, R236, R105, !PT ;  /* 0x00000069ec697209 */ /* 0x000fe40007810000 */
[----:B------:R-:W-:Y:S02]  /*7c30*/  FMNMX.FTZ R3, R229, R3, !PT ;  /* 0x00000003e5037209 */ /* 0x000fe40007810000 */
[----:B-1----:R-:W-:Y:S01]  /*7c40*/  FSEL R249, R8, -INF , P1 ;  /* 0xff80000008f97808 */ /* 0x002fe20000800000 */
[----:B------:R-:W1:Y:S01]  /*7c50*/  SHFL.BFLY PT, R6, R105, 0x2, 0x1f ;  /* 0x0c401f0069067f89 */ /* 0x000e6200000e0000 */
[----:B------:R-:W-:Y:S02]  /*7c60*/  FMNMX.FTZ R3, R232, R3, !PT ;  /* 0x00000003e8037209 */ /* 0x000fe40007810000 */
[----:B------:R-:W-:Y:S02]  /*7c70*/  FMNMX.FTZ R5, R21, R106, !PT ;  /* 0x0000006a15057209 */ /* 0x000fe40007810000 */
[----:B------:R-:W-:Y:S02]  /*7c80*/  FSEL R239, R7, -INF , P0 ;  /* 0xff80000007ef7808 */ /* 0x000fe40000000000 */
[----:B------:R-:W-:Y:S01]  /*7c90*/  FMNMX.FTZ R3, R249, R3, !PT ;  /* 0x00000003f9037209 */ /* 0x000fe20007810000 */
[----:B------:R-:W5:Y:S01]  /*7ca0*/  MUFU.TANH R7, R59 ;  /* 0x0000003b00077308 */ /* 0x000f620000002400 */
[----:B------:R-:W-:Y:S02]  /*7cb0*/  FMNMX.FTZ R5, R20, R5, !PT ;  /* 0x0000000514057209 */ /* 0x000fe40007810000 */
[----:B------:R-:W-:Y:S02]  /*7cc0*/  FMNMX.FTZ R3, R239, R3, !PT ;  /* 0x00000003ef037209 */ /* 0x000fe40007810000 */
[----:B------:R-:W-:Y:S02]  /*7cd0*/  FMNMX.FTZ R5, R22, R5, !PT ;  /* 0x0000000516057209 */ /* 0x000fe40007810000 */
[----:B------:R-:W-:Y:S01]  /*7ce0*/  ISETP.GT.AND P1, PT, R2, 0x28, PT ;  /* 0x000000280200780c */ /* 0x000fe20003f24270 */
[----:B------:R-:W2:Y:S01]  /*7cf0*/  SHFL.BFLY PT, R104, R3, 0x2, 0x1f ;  /* 0x0c401f0003687f89 */ /* 0x000ea200000e0000 */
[----:B------:R-:W-:Y:S02]  /*7d00*/  FMNMX.FTZ R4, R23, R5, !PT ;  /* 0x0000000517047209 */ /* 0x000fe40007810000 */
[----:B------:R-:W-:Y:S02]  /*7d10*/  FMNMX.FTZ R5, R25, R107, !PT ;  /* 0x0000006b19057209 */ /* 0x000fe40007810000 */
[----:B------:R-:W-:Y:S02]  /*7d20*/  FMNMX.FTZ R4, R190, R4, !PT ;  /* 0x00000004be047209 */ /* 0x000fe40007810000 */
[----:B------:R-:W-:Y:S02]  /*7d30*/  FMNMX.FTZ R5, R27, R5, !PT ;  /* 0x000000051b057209 */ /* 0x000fe40007810000 */
[----:B-1----:R-:W-:Y:S02]  /*7d40*/  FMNMX.FTZ R105, R105, R6, !PT ;  /* 0x0000000669697209 */ /* 0x002fe40007810000 */
[----:B------:R-:W-:Y:S02]  /*7d50*/  FMNMX.FTZ R4, R189, R4, !PT ;  /* 0x00000004bd047209 */ /* 0x000fe40007810000 */
[----:B------:R-:W-:Y:S01]  /*7d60*/  FMNMX.FTZ R5, R26, R5, !PT ;  /* 0x000000051a057209 */ /* 0x000fe20007810000 */
[----:B------:R-:W1:Y:S01]  /*7d70*/  SHFL.BFLY PT, R6, R105, 0x1, 0x1f ;  /* 0x0c201f0069067f89 */ /* 0x000e6200000e0000 */
[----:B------:R-:W-:Y:S02]  /*7d80*/  FMNMX.FTZ R4, R193, R4, !PT ;  /* 0x00000004c1047209 */ /* 0x000fe40007810000 */
[----:B------:R-:W-:Y:S02]  /*7d90*/  FMNMX.FTZ R5, R24, R5, !PT ;  /* 0x0000000518057209 */ /* 0x000fe40007810000 */
[----:B------:R-:W-:Y:S02]  /*7da0*/  FMNMX.FTZ R4, R194, R4, !PT ;  /* 0x00000004c2047209 */ /* 0x000fe40007810000 */
[----:B------:R-:W-:Y:S02]  /*7db0*/  FMNMX.FTZ R5, R192, R5, !PT ;  /* 0x00000005c0057209 */ /* 0x000fe40007810000 */
[----:B------:R-:W-:Y:S02]  /*7dc0*/  ISETP.GT.AND P0, PT, R2, 0x29, PT ;  /* 0x000000290200780c */ /* 0x000fe40003f04270 */
[----:B------:R-:W-:Y:S02]  /*7dd0*/  FSEL R242, R242, -INF , P1 ;  /* 0xff800000f2f27808 */ /* 0x000fe40000800000 */
[----:B------:R-:W-:Y:S02]  /*7de0*/  ISETP.GT.AND P1, PT, R0, 0x28, PT ;  /* 0x000000280000780c */ /* 0x000fe40003f24270 */
[----:B------:R-:W-:Y:S02]  /*7df0*/  FMNMX.FTZ R4, R231, R4, !PT ;  /* 0x00000004e7047209 */ /* 0x000fe40007810000 */
[----:B--2---:R-:W-:Y:S02]  /*7e00*/  FMNMX.FTZ R104, R3, R104, !PT ;  /* 0x0000006803687209 */ /* 0x004fe40007810000 */
[----:B------:R-:W-:Y:S02]  /*7e10*/  FMNMX.FTZ R4, R247, R4, !PT ;  /* 0x00000004f7047209 */ /* 0x000fe40007810000 */
[----:B------:R-:W-:Y:S02]  /*7e20*/  FMNMX.FTZ R3, R191, R5, !PT ;  /* 0x00000005bf037209 */ /* 0x000fe40007810000 */
[----:B------:R-:W-:Y:S01]  /*7e30*/  FSEL R243, R243, -INF , P0 ;  /* 0xff800000f3f37808 */ /* 0x000fe20000000000 */
[----:B------:R-:W2:Y:S01]  /*7e40*/  SHFL.BFLY PT, R5, R104, 0x1, 0x1f ;  /* 0x0c201f0068057f89 */ /* 0x000ea200000e0000 */
[----:B------:R-:W-:Y:S02]  /*7e50*/  ISETP.GT.AND P0, PT, R2, 0x30, PT ;  /* 0x000000300200780c */ /* 0x000fe40003f04270 */
[----:B------:R-:W-:Y:S02]  /*7e60*/  FSEL R245, R46, -INF , P1 ;  /* 0xff8000002ef57808 */ /* 0x000fe40000800000 */
[----:B------:R-:W-:Y:S02]  /*7e70*/  ISETP.GT.AND P1, PT, R2, 0x31, PT ;  /* 0x000000310200780c */ /* 0x000fe40003f24270 */
[----:B------:R-:W-:Y:S02]  /*7e80*/  FSEL R234, R56, -INF , P0 ;  /* 0xff80000038ea7808 */ /* 0x000fe40000000000 */
[----:B------:R-:W-:Y:S02]  /*7e90*/  FSEL R235, R57, -INF , P1 ;  /* 0xff80000039eb7808 */ /* 0x000fe40000800000 */
[C---:B------:R-:W-:Y:S02]  /*7ea0*/  ISETP.GT.AND P0, PT, R2.reuse, 0x38, PT ;  /* 0x000000380200780c */ /* 0x040fe40003f04270 */
[----:B------:R-:W-:Y:S02]  /*7eb0*/  FMNMX.FTZ R3, R195, R3, !PT ;  /* 0x00000003c3037209 */ /* 0x000fe40007810000 */
[----:B------:R-:W-:Y:S02]  /*7ec0*/  ISETP.GT.AND P1, PT, R2, 0x39, PT ;  /* 0x000000390200780c */ /* 0x000fe40003f24270 */
[----:B------:R-:W-:Y:S02]  /*7ed0*/  FMNMX.FTZ R2, R242, R4, !PT ;  /* 0x00000004f2027209 */ /* 0x000fe40007810000 */
        /* <DEDUP_REMOVED lines=8> */
[----:B------:R-:W-:Y:S02]  /*7f60*/  FSEL R241, R60, -INF , P0 ;  /* 0xff8000003cf17808 */ /* 0x000fe40000000000 */
[----:B------:R-:W-:Y:S02]  /*7f70*/  ISETP.GT.AND P0, PT, R0, 0x29, PT ;  /* 0x000000290000780c */ /* 0x000fe40003f04270 */
[----:B------:R-:W-:Y:S02]  /*7f80*/  FMNMX.FTZ R2, R235, R2, !PT ;  /* 0x00000002eb027209 */ /* 0x000fe40007810000 */
[----:B------:R-:W-:Y:S02]  /*7f90*/  FMNMX.FTZ R3, R250, R3, !PT ;  /* 0x00000003fa037209 */ /* 0x000fe40007810000 */
[----:B------:R-:W-:Y:S02]  /*7fa0*/  FSEL R246, R58, -INF , P1 ;  /* 0xff8000003af67808 */ /* 0x000fe40000800000 */
[----:B------:R-:W-:Y:S02]  /*7fb0*/  FSETP.NEU.FTZ.AND P1, PT, R105, -INF , PT ;  /* 0xff8000006900780b */ /* 0x000fe40003f3d000 */
[----:B------:R-:W-:Y:S02]  /*7fc0*/  FSEL R198, R47, -INF , P0 ;  /* 0xff8000002fc67808 */ /* 0x000fe40000000000 */
[C---:B------:R-:W-:Y:S02]  /*7fd0*/  ISETP.GT.AND P0, PT, R0.reuse, 0x31, PT ;  /* 0x000000310000780c */ /* 0x040fe40003f04270 */
[----:B------:R-:W-:Y:S02]  /*7fe0*/  FMNMX.FTZ R2, R241, R2, !PT ;  /* 0x00000002f1027209 */ /* 0x000fe40007810000 */
[----:B------:R-:W-:Y:S02]  /*7ff0*/  FMNMX.FTZ R3, R245, R3, !PT ;  /* 0x00000003f5037209 */ /* 0x000fe40007810000 */
[----:B------:R-:W-:Y:S02]  /*8000*/  FSEL R109, R109, RZ, P1 ;  /* 0x000000ff6d6d7208 */ /* 0x000fe40000800000 */
[----:B-----5:R-:W-:Y:S02]  /*8010*/  FSEL R238, R7, -INF , P0 ;  /* 0xff80000007ee7808 */ /* 0x020fe40000000000 */
[----:B------:R-:W-:Y:S01]  /*8020*/  FMNMX.FTZ R2, R233, R2, !PT ;  /* 0x00000002e9027209 */ /* 0x000fe20007810000 */
[--C-:B------:R-:W-:Y:S01]  /*8030*/  FFMA.FTZ R4, R11, c[0x0][0x2d0], -R109.reuse ;  /* 0x0000b4000b047a23 */ /* 0x100fe2000001086d */
[----:B------:R-:W-:Y:S02]  /*8040*/  ISETP.GT.AND P0, PT, R0, 0x38, PT ;  /* 0x000000380000780c */ /* 0x000fe40003f04270 */
[----:B------:R-:W-:Y:S01]  /*8050*/  FMNMX.FTZ R3, R198, R3, !PT ;  /* 0x00000003c6037209 */ /* 0x000fe20007810000 */
[----:B------:R-:W1:Y:S01]  /*8060*/  SHFL.BFLY PT, R103, R2, 0x2, 0x1f ;  /* 0x0c401f0002677f89 */ /* 0x000e6200000e0000 */
[----:B------:R-:W-:Y:S01]  /*8070*/  FSEL R244, R62, -INF , P0 ;  /* 0xff8000003ef47808 */ /* 0x000fe20000000000 */
[----:B------:R-:W-:Y:S01]  /*8080*/  MUFU.EX2 R237, R4 ;  /* 0x0000000400ed7308 */ /* 0x000fe20000000800 */
[----:B------:R-:W-:Y:S02]  /*8090*/  ISETP.GT.AND P0, PT, R0, 0x39, PT ;  /* 0x000000390000780c */ /* 0x000fe40003f04270 */
[----:B------:R-:W-:Y:S01]  /*80a0*/  FMNMX.FTZ R0, R246, R3, !PT ;  /* 0x00000003f6007209 */ /* 0x000fe20007810000 */
[--C-:B------:R-:W-:Y:S01]  /*80b0*/  FFMA.FTZ R3, R14, c[0x0][0x2d0], -R109.reuse ;  /* 0x0000b4000e037a23 */ /* 0x100fe2000001086d */
[----:B------:R-:W-:Y:S02]  /*80c0*/  FSEL R108, R108, -INF , P0 ;  /* 0xff8000006c6c7808 */ /* 0x000fe40000000000 */
[----:B------:R-:W-:Y:S02]  /*80d0*/  @P3 LEA R6, P0, R10, c[0x0][0x1c8], 0x1 ;  /* 0x000072000a063a11 */ /* 0x000fe400078008ff */
[----:B--2---:R-:W-:Y:S01]  /*80e0*/  FMNMX.FTZ R104, R104, R5, !PT ;  /* 0x0000000568687209 */ /* 0x004fe20007810000 */
[----:B------:R2:W5:Y:S01]  /*80f0*/  MUFU.EX2 R240, R3 ;  /* 0x0000000300f07308 */ /* 0x0005620000000800 */
[----:B------:R-:W-:Y:S02]  /*8100*/  @P3 LEA.HI.X R7, R10, c[0x0][0x1cc], R36, 0x1, P0 ;  /* 0x000073000a073a11 */ /* 0x000fe400000f0c24 */
[----:B------:R-:W-:Y:S01]  /*8110*/  FMNMX.FTZ R0, R238, R0, !PT ;  /* 0x00000000ee007209 */ /* 0x000fe20007810000 */
[----:B------:R-:W-:Y:S02]  /*8120*/  FMUL.FTZ R110, R104, c[0x0][0x2d0] ;  /* 0x0000b400686e7a20 */ /* 0x000fe40000410000 */
[----:B------:R3:W-:Y:S01]  /*8130*/  @P3 LDGSTS.E.BYPASS.LTC128B.128 [R226+0x4900], [R6.64], !P5 ;  /* 0x0490000006e23fae */ /* 0x0007e2000e901d46 */
[----:B------:R-:W-:Y:S04]  /*8140*/  FMNMX.FTZ R0, R244, R0, !PT ;  /* 0x00000000f4007209 */ /* 0x000fe80007810000 */
[----:B------:R-:W-:Y:S02]  /*8150*/  FMNMX.FTZ R0, R108, R0, !PT ;  /* 0x000000006c007209 */ /* 0x000fe40007810000 */
[----:B-1----:R-:W-:Y:S01]  /*8160*/  FMNMX.FTZ R103, R2, R103, !PT ;  /* 0x0000006702677209 */ /* 0x002fe20007810000 */
[--C-:B------:R-:W-:Y:S04]  /*8170*/  FFMA.FTZ R2, R13, c[0x0][0x2d0], -R109.reuse ;  /* 0x0000b4000d027a23 */ /* 0x100fe8000001086d */
[----:B------:R1:W-:Y:S01]  /*8180*/  MUFU.EX2 R63, R2 ;  /* 0x00000002003f7308 */ /* 0x0003e20000000800 */
[----:B------:R-:W1:Y:S01]  /*8190*/  SHFL.BFLY PT, R8, R103, 0x1, 0x1f ;  /* 0x0c201f0067087f89 */ /* 0x000e6200000e0000 */
[----:B--2---:R-:W-:Y:S02]  /*81a0*/  @P3 IADD3 R3, P0, R9, R252, RZ ;  /* 0x000000fc09033210 */ /* 0x004fe40007f1e0ff */
[----:B-----5:R-:W-:Y:S02]  /*81b0*/  F2FP.BF16.PACK_AB R176, R240, R237 ;  /* 0x000000edf0b0723e */ /* 0x020fe400000010ff */
[----:B------:R-:W-:Y:S02]  /*81c0*/  @P3 IADD3.X R12, R12, R251, RZ, P0, !PT ;  /* 0x000000fb0c0c3210 */ /* 0x000fe400007fe4ff */
[C---:B------:R-:W-:Y:S04]  /*81d0*/  @P3 LEA R4, P0, R3.reuse, c[0x0][0x1c8], 0x1 ;  /* 0x0000720003043a11 */ /* 0x040fe800078008ff */
[----:B------:R-:W-:Y:S01]  /*81e0*/  @P3 LEA.HI.X R5, R3, c[0x0][0x1cc], R12, 0x1, P0 ;  /* 0x0000730003053a11 */ /* 0x000fe200000f0c0c */
[----:B------:R-:W-:Y:S01]  /*81f0*/  FFMA.FTZ R3, R15, c[0x0][0x2d0], -R109 ;  /* 0x0000b4000f037a23 */ /* 0x000fe2000001086d */
[----:B------:R-:W-:Y:S03]  /*8200*/  FSETP.NEU.FTZ.AND P0, PT, R104, -INF , PT ;  /* 0xff8000006800780b */ /* 0x000fe60003f1d000 */
[----:B------:R2:W5:Y:S01]  /*8210*/  MUFU.EX2 R56, R3 ;  /* 0x0000000300387308 */ /* 0x0005620000000800 */
[----:B------:R-:W-:Y:S01]  /*8220*/  FSEL R110, R110, RZ, P0 ;  /* 0x000000ff6e6e7208 */ /* 0x000fe20000000000 */
[----:B------:R3:W-:Y:S01]  /*8230*/  @P3 LDGSTS.E.BYPASS.LTC128B.128 [R226+0x5900], [R4.64], !P4 ;  /* 0x0590000004e23fae */ /* 0x0007e2000e101d46 */
[----:B-1----:R-:W-:Y:S03]  /*8240*/  FMNMX.FTZ R103, R103, R8, !PT ;  /* 0x0000000867677209 */ /* 0x002fe60007810000 */
[--C-:B------:R-:W-:Y:S02]  /*8250*/  FFMA.FTZ R8, R17, c[0x0][0x2d0], -R110.reuse ;  /* 0x0000b40011087a23 */ /* 0x100fe4000001086e */
[----:B------:R-:W-:Y:S02]  /*8260*/  FMUL.FTZ R111, R103, c[0x0][0x2d0] ;  /* 0x0000b400676f7a20 */ /* 0x000fe40000410000 */
[----:B------:R-:W1:Y:S01]  /*8270*/  SHFL.BFLY PT, R2, R0, 0x2, 0x1f ;  /* 0x0c401f0000027f89 */ /* 0x000e6200000e0000 */
[----:B------:R-:W-:Y:S07]  /*8280*/  MUFU.EX2 R60, R8 ;  /* 0x00000008003c7308 */ /* 0x000fee0000000800 */
[----:B------:R-:W-:Y:S01]  /*8290*/  LDSM.16.MT88.4 R36, [R210+0x100] ;  /* 0x00010000d224783b */ /* 0x000fe20000004200 */
[--C-:B--2---:R-:W-:Y:S01]  /*82a0*/  FFMA.FTZ R3, R19, c[0x0][0x2d0], -R110.reuse ;  /* 0x0000b40013037a23 */ /* 0x104fe2000001086e */
[----:B-----5:R-:W-:Y:S06]  /*82b0*/  F2FP.BF16.PACK_AB R178, R56, R63 ;  /* 0x0000003f38b2723e */ /* 0x020fec00000010ff */
[----:B------:R-:W-:Y:S01]  /*82c0*/  LDSM.16.MT88.4 R52, [R209+0x1100] ;  /* 0x00110000d134783b */ /* 0x000fe20000004200 */
[----:B------:R2:W-:Y:S01]  /*82d0*/  MUFU.EX2 R207, R3 ;  /* 0x0000000300cf7308 */ /* 0x0005e20000000800 */
[----:B-1----:R-:W-:Y:S01]  /*82e0*/  FMNMX.FTZ R0, R0, R2, !PT ;  /* 0x0000000200007209 */ /* 0x002fe20007810000 */
[--C-:B------:R-:W-:Y:S05]  /*82f0*/  FFMA.FTZ R2, R16, c[0x0][0x2d0], -R110.reuse ;  /* 0x0000b40010027a23 */ /* 0x100fea000001086e */
[----:B------:R-:W0:Y:S03]  /*8300*/  LDGDEPBAR ;  /* 0x00000000000079af */ /* 0x000e260000000000 */
[----:B------:R1:W5:Y:S01]  /*8310*/  MUFU.EX2 R64, R2 ;  /* 0x0000000200407308 */ /* 0x0003620000000800 */
[----:B--2---:R-:W-:Y:S09]  /*8320*/  FFMA.FTZ R3, R18, c[0x0][0x2d0], -R110 ;  /* 0x0000b40012037a23 */ /* 0x004ff2000001086e */
[----:B------:R2:W2:Y:S01]  /*8330*/  MUFU.EX2 R59, R3 ;  /* 0x00000003003b7308 */ /* 0x0004a20000000800 */
[----:B-1----:R-:W1:Y:S01]  /*8340*/  SHFL.BFLY PT, R2, R0, 0x1, 0x1f ;  /* 0x0c201f0000027f89 */ /* 0x002e6200000e0000 */
[----:B-----5:R-:W-:Y:S02]  /*8350*/  F2FP.BF16.PACK_AB R179, R60, R64 ;  /* 0x000000403cb3723e */ /* 0x020fe400000010ff */
[----:B--2---:R-:W-:Y:S02]  /*8360*/  FSEL R3, R105, RZ, P1 ;  /* 0x000000ff69037208 */ /* 0x004fe40000800000 */
[----:B------:R-:W-:Y:S02]  /*8370*/  FSETP.NEU.FTZ.AND P1, PT, R103, -INF , PT ;  /* 0xff8000006700780b */ /* 0x000fe40003f3d000 */
[----:B------:R-:W-:Y:S02]  /*8380*/  F2FP.BF16.PACK_AB R177, R59, R207 ;  /* 0x000000cf3bb1723e */ /* 0x000fe400000010ff */
[----:B------:R-:W-:Y:S02]  /*8390*/  FSEL R111, R111, RZ, P1 ;  /* 0x000000ff6f6f7208 */ /* 0x000fe40000800000 */
[----:B-1----:R-:W-:Y:S02]  /*83a0*/  FMNMX.FTZ R102, R0, R2, !PT ;  /* 0x0000000200667209 */ /* 0x002fe40007810000 */
[----:B------:R-:W-:Y:S01]  /*83b0*/  FSEL R2, R104, RZ, P0 ;  /* 0x000000ff68027208 */ /* 0x000fe20000000000 */
[--C-:B------:R-:W-:Y:S01]  /*83c0*/  FFMA.FTZ R0, R22, c[0x0][0x2d0], -R111.reuse ;  /* 0x0000b40016007a23 */ /* 0x100fe2000001086f */
[C---:B------:R-:W-:Y:S01]  /*83d0*/  FSETP.NEU.FTZ.AND P0, PT, R102.reuse, -INF , PT ;  /* 0xff8000006600780b */ /* 0x040fe20003f1d000 */
[----:B------:R-:W-:Y:S02]  /*83e0*/  FMUL.FTZ R184, R102, c[0x0][0x2d0] ;  /* 0x0000b40066b87a20 */ /* 0x000fe40000410000 */
[----:B------:R1:W-:Y:S01]  /*83f0*/  MUFU.EX2 R65, R0 ;  /* 0x0000000000417308 */ /* 0x0003e20000000800 */
[--C-:B------:R-:W-:Y:S02]  /*8400*/  FFMA.FTZ R8, R21, c[0x0][0x2d0], -R111.reuse ;  /* 0x0000b40015087a23 */ /* 0x100fe4000001086f */
[----:B------:R-:W-:Y:S07]  /*8410*/  FSEL R184, R184, RZ, P0 ;  /* 0x000000ffb8b87208 */ /* 0x000fee0000000000 */
[----:B------:R2:W-:Y:S01]  /*8420*/  MUFU.EX2 R66, R8 ;  /* 0x0000000800427308 */ /* 0x0005e20000000800 */
[--C-:B-1----:R-:W-:Y:S09]  /*8430*/  FFMA.FTZ R0, R23, c[0x0][0x2d0], -R111.reuse ;  /* 0x0000b40017007a23 */ /* 0x102ff2000001086f */
[----:B------:R1:W5:Y:S01]  /*8440*/  MUFU.EX2 R61, R0 ;  /* 0x00000000003d7308 */ /* 0x0003620000000800 */
[----:B--2---:R-:W-:Y:S02]  /*8450*/  FFMA.FTZ R8, R20, c[0x0][0x2d0], -R111 ;  /* 0x0000b40014087a23 */ /* 0x004fe4000001086f */
[----:B------:R-:W2:Y:S07]  /*8460*/  LDSM.16.MT88.4 R20, [R209+0x100] ;  /* 0x00010000d114783b */ /* 0x000eae0000004200 */
[----:B------:R3:W3:Y:S01]  /*8470*/  MUFU.EX2 R57, R8 ;  /* 0x0000000800397308 */ /* 0x0006e20000000800 */
[--C-:B-1----:R-:W-:Y:S01]  /*8480*/  FFMA.FTZ R0, R25, c[0x0][0x2d0], -R184.reuse ;  /* 0x0000b40019007a23 */ /* 0x102fe200000108b8 */
[----:B-----5:R-:W-:Y:S08]  /*8490*/  F2FP.BF16.PACK_AB R182, R61, R65 ;  /* 0x000000413db6723e */ /* 0x020ff000000010ff */
[----:B------:R1:W-:Y:S01]  /*84a0*/  MUFU.EX2 R67, R0 ;  /* 0x0000000000437308 */ /* 0x0003e20000000800 */
[--C-:B---3--:R-:W-:Y:S01]  /*84b0*/  FFMA.FTZ R8, R24, c[0x0][0x2d0], -R184.reuse ;  /* 0x0000b40018087a23 */ /* 0x108fe200000108b8 */
[----:B------:R-:W-:Y:S08]  /*84c0*/  F2FP.BF16.PACK_AB R180, R57, R66 ;  /* 0x0000004239b4723e */ /* 0x000ff000000010ff */
[----:B------:R-:W-:Y:S01]  /*84d0*/  MUFU.EX2 R62, R8 ;  /* 0x00000008003e7308 */ /* 0x000fe20000000800 */
[--C-:B-1----:R-:W-:Y:S09]  /*84e0*/  FFMA.FTZ R0, R27, c[0x0][0x2d0], -R184.reuse ;  /* 0x0000b4001b007a23 */ /* 0x102ff200000108b8 */
[----:B------:R1:W-:Y:S02]  /*84f0*/  MUFU.EX2 R9, R0 ;  /* 0x0000000000097308 */ /* 0x0003e40000000800 */
[----:B-1----:R-:W-:Y:S08]  /*8500*/  FFMA.FTZ R0, R26, c[0x0][0x2d0], -R184 ;  /* 0x0000b4001a007a23 */ /* 0x002ff000000108b8 */
[----:B------:R1:W3:Y:S02]  /*8510*/  MUFU.EX2 R58, R0 ;  /* 0x00000000003a7308 */ /* 0x0002e40000000800 */
[----:B-1----:R-:W-:Y:S01]  /*8520*/  FADD.FTZ R0, -R3, R100 ;  /* 0x0000006403007221 */ /* 0x002fe20000010100 */
[----:B---3--:R-:W-:Y:S03]  /*8530*/  F2FP.BF16.PACK_AB R183, R62, R58 ;  /* 0x0000003a3eb7723e */ /* 0x008fe600000010ff */
[----:B------:R-:W-:Y:S04]  /*8540*/  FMUL.FTZ R0, R0, c[0x0][0x2d0] ;  /* 0x0000b40000007a20 */ /* 0x000fe80000410000 */
[----:B------:R1:W3:Y:S02]  /*8550*/  MUFU.EX2 R100, R0 ;  /* 0x0000000000647308 */ /* 0x0002e40000000800 */
[----:B-1----:R-:W-:Y:S01]  /*8560*/  FADD.FTZ R0, -R2, R101 ;  /* 0x0000006502007221 */ /* 0x002fe20000010100 */
[----:B------:R-:W-:Y:S01]  /*8570*/  FSEL R2, R103, RZ, P1 ;  /* 0x000000ff67027208 */ /* 0x000fe20000800000 */
[----:B---3--:R-:W-:Y:S02]  /*8580*/  FMUL.FTZ R4, R100, R112 ;  /* 0x0000007064047220 */ /* 0x008fe40000410000 */
[----:B------:R-:W-:Y:S02]  /*8590*/  FMUL.FTZ R0, R0, c[0x0][0x2d0] ;  /* 0x0000b40000007a20 */ /* 0x000fe40000410000 */
[C---:B------:R-:W-:Y:S02]  /*85a0*/  FMUL.FTZ R5, R100.reuse, R113 ;  /* 0x0000007164057220 */ /* 0x040fe40000410000 */
[----:B------:R1:W3:Y:S01]  /*85b0*/  MUFU.EX2 R101, R0 ;  /* 0x0000000000657308 */ /* 0x0002e20000000800 */
[C---:B------:R-:W-:Y:S02]  /*85c0*/  FMUL.FTZ R16, R100.reuse, R124 ;  /* 0x0000007c64107220 */ /* 0x040fe40000410000 */
[C---:B------:R-:W-:Y:S02]  /*85d0*/  FMUL.FTZ R17, R100.reuse, R125 ;  /* 0x0000007d64117220 */ /* 0x040fe40000410000 */
[C---:B------:R-:W-:Y:S02]  /*85e0*/  FMUL.FTZ R49, R100.reuse, R157 ;  /* 0x0000009d64317220 */ /* 0x040fe40000410000 */
[----:B------:R-:W-:Y:S02]  /*85f0*/  IMAD.MOV.U32 R157, RZ, RZ, R239 ;  /* 0x000000ffff9d7224 */ /* 0x000fe400078e00ef */
[C---:B------:R-:W-:Y:S01]  /*8600*/  FMUL.FTZ R32, R100.reuse, R140 ;  /* 0x0000008c64207220 */ /* 0x040fe20000410000 */
[----:B------:R-:W-:Y:S01]  /*8610*/  MOV R140, R60 ;  /* 0x0000003c008c7202 */ /* 0x000fe20000000f00 */
[C---:B------:R-:W-:Y:S02]  /*8620*/  FMUL.FTZ R33, R100.reuse, R141 ;  /* 0x0000008d64217220 */ /* 0x040fe40000410000 */
[----:B------:R-:W-:Y:S02]  /*8630*/  IMAD.MOV.U32 R141, RZ, RZ, R61 ;  /* 0x000000ffff8d7224 */ /* 0x000fe400078e003d */
[C---:B------:R-:W-:Y:S02]  /*8640*/  FMUL.FTZ R68, R100.reuse, R68 ;  /* 0x0000004464447220 */ /* 0x040fe40000410000 */
[C---:B------:R-:W-:Y:S02]  /*8650*/  FMUL.FTZ R69, R100.reuse, R69 ;  /* 0x0000004564457220 */ /* 0x040fe40000410000 */
[C---:B------:R-:W-:Y:S02]  /*8660*/  FMUL.FTZ R80, R100.reuse, R80 ;  /* 0x0000005064507220 */ /* 0x040fe40000410000 */
[C---:B------:R-:W-:Y:S02]  /*8670*/  FMUL.FTZ R81, R100.reuse, R81 ;  /* 0x0000005164517220 */ /* 0x040fe40000410000 */
[----:B------:R-:W-:Y:S02]  /*8680*/  FMUL.FTZ R84, R100, R84 ;  /* 0x0000005464547220 */ /* 0x000fe40000410000 */
[----:B-1----:R-:W-:Y:S01]  /*8690*/  FADD.FTZ R0, -R2, R106 ;  /* 0x0000006a02007221 */ /* 0x002fe20000010100 */
[----:B------:R-:W-:Y:S01]  /*86a0*/  FSEL R2, R102, RZ, P0 ;  /* 0x000000ff66027208 */ /* 0x000fe20000000000 */
[C---:B---3--:R-:W-:Y:S02]  /*86b0*/  FMUL.FTZ R50, R101.reuse, R158 ;  /* 0x0000009e65327220 */ /* 0x048fe40000410000 */
[----:B------:R-:W-:Y:S02]  /*86c0*/  FMUL.FTZ R0, R0, c[0x0][0x2d0] ;  /* 0x0000b40000007a20 */ /* 0x000fe40000410000 */
[----:B------:R-:W-:Y:S02]  /*86d0*/  IMAD.MOV.U32 R158, RZ, RZ, R249 ;  /* 0x000000ffff9e7224 */ /* 0x000fe400078e00f9 */
[----:B------:R1:W4:Y:S01]  /*86e0*/  MUFU.EX2 R3, R0 ;  /* 0x0000000000037308 */ /* 0x0003220000000800 */
[C---:B------:R-:W-:Y:S02]  /*86f0*/  FMUL.FTZ R6, R101.reuse, R114 ;  /* 0x0000007265067220 */ /* 0x040fe40000410000 */
[C---:B------:R-:W-:Y:S02]  /*8700*/  FMUL.FTZ R7, R101.reuse, R115 ;  /* 0x0000007365077220 */ /* 0x040fe40000410000 */
[----:B------:R-:W3:Y:S01]  /*8710*/  LDSM.16.MT88.4 R112, [R210+0x1100] ;  /* 0x00110000d270783b */ /* 0x000ee20000004200 */
[C---:B------:R-:W-:Y:S02]  /*8720*/  FMUL.FTZ R18, R101.reuse, R126 ;  /* 0x0000007e65127220 */ /* 0x040fe40000410000 */
[C---:B------:R-:W-:Y:S02]  /*8730*/  FMUL.FTZ R19, R101.reuse, R127 ;  /* 0x0000007f65137220 */ /* 0x040fe40000410000 */
[-C--:B--2---:R-:W-:Y:S03]  /*8740*/  HMMA.16816.F32.BF16 R4, R176, R20.reuse, R4 ;  /* 0x00000014b004723c */ /* 0x084fe60000041804 */
[C---:B------:R-:W-:Y:S01]  /*8750*/  FMUL.FTZ R34, R101.reuse, R142 ;  /* 0x0000008e65227220 */ /* 0x040fe20000410000 */
[----:B------:R-:W-:Y:S01]  /*8760*/  MOV R142, R62 ;  /* 0x0000003e008e7202 */ /* 0x000fe20000000f00 */
[C---:B------:R-:W-:Y:S01]  /*8770*/  FMUL.FTZ R35, R101.reuse, R143 ;  /* 0x0000008f65237220 */ /* 0x040fe20000410000 */
[----:B------:R-:W-:Y:S01]  /*8780*/  LDSM.16.MT88.4 R124, [R210+0x500] ;  /* 0x00050000d27c783b */ /* 0x000fe20000004200 */
[C---:B------:R-:W-:Y:S01]  /*8790*/  FMUL.FTZ R51, R101.reuse, R159 ;  /* 0x0000009f65337220 */ /* 0x040fe20000410000 */
[----:B------:R-:W-:Y:S01]  /*87a0*/  MOV R159, R236 ;  /* 0x000000ec009f7202 */ /* 0x000fe20000000f00 */
[----:B------:R-:W-:Y:S03]  /*87b0*/  IMAD.MOV.U32 R143, RZ, RZ, R63 ;  /* 0x000000ffff8f7224 */ /* 0x000fe600078e003f */
[----:B------:R-:W-:Y:S02]  /*87c0*/  FMUL.FTZ R70, R101, R70 ;  /* 0x0000004665467220 */ /* 0x000fe40000410000 */
[----:B-1----:R-:W-:Y:S02]  /*87d0*/  FADD.FTZ R0, -R2, R107 ;  /* 0x0000006b02007221 */ /* 0x002fe40000010100 */
[----:B------:R-:W-:Y:S02]  /*87e0*/  FFMA.FTZ R2, R40, c[0x0][0x2d0], -R109 ;  /* 0x0000b40028027a23 */ /* 0x000fe4000001086d */
[----:B------:R-:W-:Y:S02]  /*87f0*/  FMUL.FTZ R0, R0, c[0x0][0x2d0] ;  /* 0x0000b40000007a20 */ /* 0x000fe40000410000 */
[----:B------:R1:W-:Y:S01]  /*8800*/  MUFU.EX2 R48, R2 ;  /* 0x0000000200307308 */ /* 0x0003e20000000800 */
[C---:B----4-:R-:W-:Y:S02]  /*8810*/  FMUL.FTZ R29, R3.reuse, R137 ;  /* 0x00000089031d7220 */ /* 0x050fe40000410000 */
[----:B------:R-:W-:Y:S02]  /*8820*/  IMAD.MOV.U32 R137, RZ, RZ, R241 ;  /* 0x000000ffff897224 */ /* 0x000fe400078e00f1 */
[----:B------:R-:W-:Y:S02]  /*8830*/  IMAD.MOV.U32 R107, RZ, RZ, R9 ;  /* 0x000000ffff6b7224 */ /* 0x000fe400078e0009 */
[C---:B------:R-:W-:Y:S02]  /*8840*/  FMUL.FTZ R8, R3.reuse, R116 ;  /* 0x0000007403087220 */ /* 0x040fe40000410000 */
[----:B------:R-:W-:Y:S01]  /*8850*/  FMUL.FTZ R9, R3, R117 ;  /* 0x0000007503097220 */ /* 0x000fe20000410000 */
[----:B------:R-:W2:Y:S01]  /*8860*/  MUFU.EX2 R0, R0 ;  /* 0x0000000000007308 */ /* 0x000ea20000000800 */
[----:B------:R-:W-:Y:S01]  /*8870*/  F2FP.BF16.PACK_AB R181, R107, R67 ;  /* 0x000000436bb5723e */ /* 0x000fe200000010ff */
[C---:B------:R-:W-:Y:S02]  /*8880*/  FMUL.FTZ R12, R3.reuse, R120 ;  /* 0x00000078030c7220 */ /* 0x040fe40000410000 */
[C---:B------:R-:W-:Y:S02]  /*8890*/  FMUL.FTZ R13, R3.reuse, R121 ;  /* 0x00000079030d7220 */ /* 0x040fe40000410000 */
[C---:B------:R-:W-:Y:S02]  /*88a0*/  FMUL.FTZ R24, R3.reuse, R132 ;  /* 0x0000008403187220 */ /* 0x040fe40000410000 */
[C---:B------:R-:W-:Y:S01]  /*88b0*/  FMUL.FTZ R25, R3.reuse, R133 ;  /* 0x0000008503197220 */ /* 0x040fe20000410000 */
[----:B------:R-:W-:Y:S01]  /*88c0*/  MOV R133, R237 ;  /* 0x000000ed00857202 */ /* 0x000fe20000000f00 */
[C---:B------:R-:W-:Y:S01]  /*88d0*/  FMUL.FTZ R28, R3.reuse, R136 ;  /* 0x00000088031c7220 */ /* 0x040fe20000410000 */
[----:B------:R-:W-:Y:S01]  /*88e0*/  MOV R136, R233 ;  /* 0x000000e900887202 */ /* 0x000fe20000000f00 */
[----:B------:R-:W-:Y:S01]  /*88f0*/  FMUL.FTZ R40, R3, R148 ;  /* 0x0000009403287220 */ /* 0x000fe20000410000 */
[----:B------:R-:W-:Y:S01]  /*8900*/  MOV R148, R66 ;  /* 0x0000004200947202 */ /* 0x000fe20000000f00 */
[----:B-1----:R-:W-:Y:S02]  /*8910*/  FFMA.FTZ R2, R41, c[0x0][0x2d0], -R109 ;  /* 0x0000b40029027a23 */ /* 0x002fe4000001086d */
[C---:B------:R-:W-:Y:S02]  /*8920*/  FMUL.FTZ R41, R3.reuse, R149 ;  /* 0x0000009503297220 */ /* 0x040fe40000410000 */
[----:B------:R1:W-:Y:S01]  /*8930*/  MUFU.EX2 R47, R2 ;  /* 0x00000002002f7308 */ /* 0x0003e20000000800 */
[----:B------:R-:W-:Y:S02]  /*8940*/  IMAD.MOV.U32 R132, RZ, RZ, R57 ;  /* 0x000000ffff847224 */ /* 0x000fe400078e0039 */
[C---:B------:R-:W-:Y:S02]  /*8950*/  FMUL.FTZ R57, R3.reuse, R165 ;  /* 0x000000a503397220 */ /* 0x040fe40000410000 */
[----:B------:R-:W-:Y:S02]  /*8960*/  FMUL.FTZ R60, R3, R168 ;  /* 0x000000a8033c7220 */ /* 0x000fe40000410000 */
[C---:B--2---:R-:W-:Y:S02]  /*8970*/  FMUL.FTZ R43, R0.reuse, R151 ;  /* 0x00000097002b7220 */ /* 0x044fe40000410000 */
[----:B------:R-:W-:Y:S02]  /*8980*/  IMAD.MOV.U32 R151, RZ, RZ, R246 ;  /* 0x000000ffff977224 */ /* 0x000fe400078e00f6 */
[C---:B------:R-:W-:Y:S01]  /*8990*/  FMUL.FTZ R42, R0.reuse, R150 ;  /* 0x00000096002a7220 */ /* 0x040fe20000410000 */
[----:B------:R-:W-:Y:S01]  /*89a0*/  MOV R150, R244 ;  /* 0x000000f400967202 */ /* 0x000fe20000000f00 */
[C---:B------:R-:W-:Y:S02]  /*89b0*/  FMUL.FTZ R10, R0.reuse, R118 ;  /* 0x00000076000a7220 */ /* 0x040fe40000410000 */
[C---:B------:R-:W-:Y:S02]  /*89c0*/  FMUL.FTZ R11, R0.reuse, R119 ;  /* 0x00000077000b7220 */ /* 0x040fe40000410000 */
[----:B------:R-:W2:Y:S01]  /*89d0*/  LDSM.16.MT88.4 R116, [R209+0x2100] ;  /* 0x00210000d174783b */ /* 0x000ea20000004200 */
[C---:B------:R-:W-:Y:S02]  /*89e0*/  FMUL.FTZ R66, R101.reuse, R174 ;  /* 0x000000ae65427220 */ /* 0x040fe40000410000 */
[----:B------:R-:W-:Y:S02]  /*89f0*/  FMUL.FTZ R14, R0, R122 ;  /* 0x0000007a000e7220 */ /* 0x000fe40000410000 */
[C---:B------:R-:W-:Y:S04]  /*8a00*/  HMMA.16816.F32.BF16 R8, R180.reuse, R20, R8 ;  /* 0x00000014b408723c */ /* 0x040fe80000041808 */
[--C-:B-1----:R-:W-:Y:S02]  /*8a10*/  FFMA.FTZ R2, R44, c[0x0][0x2d0], -R110.reuse ;  /* 0x0000b4002c027a23 */ /* 0x102fe4000001086e */
[C---:B------:R-:W-:Y:S02]  /*8a20*/  FMUL.FTZ R15, R0.reuse, R123 ;  /* 0x0000007b000f7220 */ /* 0x040fe40000410000 */
[----:B------:R1:W4:Y:S01]  /*8a30*/  MUFU.EX2 R46, R2 ;  /* 0x00000002002e7308 */ /* 0x0003220000000800 */
[----:B------:R-:W-:Y:S03]  /*8a40*/  FMUL.FTZ R30, R0, R138 ;  /* 0x0000008a001e7220 */ /* 0x000fe60000410000 */
[----:B------:R-:W-:Y:S01]  /*8a50*/  MOV R138, R240 ;  /* 0x000000f0008a7202 */ /* 0x000fe20000000f00 */
[-C--:B------:R-:W-:Y:S03]  /*8a60*/  HMMA.16816.F32.BF16 R12, R180, R22.reuse, R12 ;  /* 0x00000016b40c723c */ /* 0x080fe6000004180c */
[C---:B------:R-:W-:Y:S02]  /*8a70*/  FMUL.FTZ R20, R100.reuse, R128 ;  /* 0x0000008064147220 */ /* 0x040fe40000410000 */
[----:B------:R-:W-:Y:S02]  /*8a80*/  FMUL.FTZ R21, R100, R129 ;  /* 0x0000008164157220 */ /* 0x000fe40000410000 */
[C---:B------:R-:W-:Y:S01]  /*8a90*/  FMUL.FTZ R26, R0.reuse, R134 ;  /* 0x00000086001a7220 */ /* 0x040fe20000410000 */
[C---:B------:R-:W-:Y:S04]  /*8aa0*/  HMMA.16816.F32.BF16 R16, R176.reuse, R22, R16 ;  /* 0x00000016b010723c */ /* 0x040fe80000041810 */
[C---:B------:R-:W-:Y:S02]  /*8ab0*/  FMUL.FTZ R27, R0.reuse, R135 ;  /* 0x00000087001b7220 */ /* 0x040fe40000410000 */
[----:B------:R-:W-:Y:S02]  /*8ac0*/  FMUL.FTZ R31, R0, R139 ;  /* 0x0000008b001f7220 */ /* 0x000fe40000410000 */
[----:B------:R-:W-:Y:S04]  /*8ad0*/  FMUL.FTZ R22, R101, R130 ;  /* 0x0000008265167220 */ /* 0x000fe80000410000 */
[----:B-1----:R-:W-:Y:S02]  /*8ae0*/  FFMA.FTZ R2, R45, c[0x0][0x2d0], -R110 ;  /* 0x0000b4002d027a23 */ /* 0x002fe4000001086e */
[----:B------:R-:W-:Y:S02]  /*8af0*/  FMUL.FTZ R23, R101, R131 ;  /* 0x0000008365177220 */ /* 0x000fe40000410000 */
[----:B------:R1:W5:Y:S01]  /*8b00*/  MUFU.EX2 R252, R2 ;  /* 0x0000000200fc7308 */ /* 0x0003620000000800 */
[----:B------:R-:W-:Y:S01]  /*8b10*/  LDSM.16.MT88.4 R128, [R209+0x1500] ;  /* 0x00150000d180783b */ /* 0x000fe20000004200 */
[----:B------:R-:W-:Y:S02]  /*8b20*/  IMAD.MOV.U32 R134, RZ, RZ, R58 ;  /* 0x000000ffff867224 */ /* 0x000fe400078e003a */
[----:B------:R-:W-:Y:S01]  /*8b30*/  IMAD.MOV.U32 R135, RZ, RZ, R56 ;  /* 0x000000ffff877224 */ /* 0x000fe200078e0038 */
[-C--:B------:R-:W-:Y:S03]  /*8b40*/  HMMA.16816.F32.BF16 R20, R176, R36.reuse, R20 ;  /* 0x00000024b014723c */ /* 0x080fe60000041814 */
[C---:B------:R-:W-:Y:S02]  /*8b50*/  FMUL.FTZ R45, R3.reuse, R153 ;  /* 0x00000099032d7220 */ /* 0x040fe40000410000 */
[C---:B------:R-:W-:Y:S01]  /*8b60*/  FMUL.FTZ R44, R3.reuse, R152 ;  /* 0x00000098032c7220 */ /* 0x040fe20000410000 */
[----:B------:R-:W-:Y:S01]  /*8b70*/  MOV R152, R48 ;  /* 0x0000003000987202 */ /* 0x000fe20000000f00 */
[----:B------:R-:W-:Y:S01]  /*8b80*/  FMUL.FTZ R48, R100, R156 ;  /* 0x0000009c64307220 */ /* 0x000fe20000410000 */
[C---:B------:R-:W-:Y:S04]  /*8b90*/  HMMA.16816.F32.BF16 R24, R180.reuse, R36, R24 ;  /* 0x00000024b418723c */ /* 0x040fe80000041818 */
[----:B------:R-:W-:Y:S01]  /*8ba0*/  MOV R156, R234 ;  /* 0x000000ea009c7202 */ /* 0x000fe20000000f00 */
[----:B------:R-:W-:Y:S02]  /*8bb0*/  IMAD.MOV.U32 R139, RZ, RZ, R59 ;  /* 0x000000ffff8b7224 */ /* 0x000fe400078e003b */
[----:B------:R-:W-:Y:S01]  /*8bc0*/  FMUL.FTZ R56, R3, R164 ;  /* 0x000000a403387220 */ /* 0x000fe20000410000 */
[-C--:B------:R-:W-:Y:S04]  /*8bd0*/  HMMA.16816.F32.BF16 R28, R180, R38.reuse, R28 ;  /* 0x00000026b41c723c */ /* 0x080fe8000004181c */
[----:B-1----:R-:W-:Y:S01]  /*8be0*/  FFMA.FTZ R2, R185, c[0x0][0x2d0], -R109 ;  /* 0x0000b400b9027a23 */ /* 0x002fe2000001086d */
[----:B------:R-:W-:Y:S01]  /*8bf0*/  MOV R185, R230 ;  /* 0x000000e600b97202 */ /* 0x000fe20000000f00 */
[C---:B------:R-:W-:Y:S02]  /*8c00*/  FMUL.FTZ R58, R0.reuse, R166 ;  /* 0x000000a6003a7220 */ /* 0x040fe40000410000 */
[C---:B------:R-:W-:Y:S01]  /*8c10*/  HMMA.16816.F32.BF16 R32, R176.reuse, R38, R32 ;  /* 0x00000026b020723c */ /* 0x040fe20000041820 */
[----:B------:R1:W-:Y:S03]  /*8c20*/  MUFU.EX2 R251, R2 ;  /* 0x0000000200fb7308 */ /* 0x0003e60000000800 */
[----:B----4-:R-:W-:Y:S02]  /*8c30*/  IMAD.MOV.U32 R153, RZ, RZ, R46 ;  /* 0x000000ffff997224 */ /* 0x010fe400078e002e */
[C---:B------:R-:W-:Y:S01]  /*8c40*/  FMUL.FTZ R46, R0.reuse, R154 ;  /* 0x0000009a002e7220 */ /* 0x040fe20000410000 */
[----:B------:R-:W-:Y:S01]  /*8c50*/  MOV R154, R47 ;  /* 0x0000002f009a7202 */ /* 0x000fe20000000f00 */
[C---:B------:R-:W-:Y:S01]  /*8c60*/  FMUL.FTZ R38, R101.reuse, R146 ;  /* 0x0000009265267220 */ /* 0x040fe20000410000 */
[----:B------:R-:W-:Y:S03]  /*8c70*/  MOV R146, R238 ;  /* 0x000000ee00927202 */ /* 0x000fe60000000f00 */
[----:B------:R-:W-:Y:S02]  /*8c80*/  FMUL.FTZ R47, R0, R155 ;  /* 0x0000009b002f7220 */ /* 0x000fe40000410000 */
[----:B------:R-:W-:Y:S02]  /*8c90*/  IMAD.MOV.U32 R155, RZ, RZ, R235 ;  /* 0x000000ffff9b7224 */ /* 0x000fe400078e00eb */
[C---:B------:R-:W-:Y:S02]  /*8ca0*/  FMUL.FTZ R36, R100.reuse, R144 ;  /* 0x0000009064247220 */ /* 0x040fe40000410000 */
[C---:B------:R-:W-:Y:S01]  /*8cb0*/  FMUL.FTZ R37, R100.reuse, R145 ;  /* 0x0000009164257220 */ /* 0x040fe20000410000 */
[----:B------:R-:W-:Y:S01]  /*8cc0*/  MOV R145, R64 ;  /* 0x0000004000917202 */ /* 0x000fe20000000f00 */
[----:B------:R-:W-:Y:S01]  /*8cd0*/  FMUL.FTZ R39, R101, R147 ;  /* 0x0000009365277220 */ /* 0x000fe20000410000 */
[----:B------:R-:W-:Y:S01]  /*8ce0*/  MOV R147, R207 ;  /* 0x000000cf00937202 */ /* 0x000fe20000000f00 */
[----:B------:R-:W-:Y:S02]  /*8cf0*/  FMUL.FTZ R64, R100, R172 ;  /* 0x000000ac64407220 */ /* 0x000fe40000410000 */
[----:B------:R-:W-:Y:S02]  /*8d00*/  FMUL.FTZ R59, R0, R167 ;  /* 0x000000a7003b7220 */ /* 0x000fe40000410000 */
[----:B-1----:R-:W-:Y:S01]  /*8d10*/  FFMA.FTZ R2, R186, c[0x0][0x2d0], -R109 ;  /* 0x0000b400ba027a23 */ /* 0x002fe2000001086d */
[-C--:B------:R-:W-:Y:S03]  /*8d20*/  HMMA.16816.F32.BF16 R36, R176, R52.reuse, R36 ;  /* 0x00000034b024723c */ /* 0x080fe60000041824 */
[----:B------:R1:W-:Y:S01]  /*8d30*/  MUFU.EX2 R249, R2 ;  /* 0x0000000200f97308 */ /* 0x0003e20000000800 */
[----:B------:R-:W-:Y:S01]  /*8d40*/  MOV R186, R232 ;  /* 0x000000e800ba7202 */ /* 0x000fe20000000f00 */
[----:B------:R-:W-:Y:S02]  /*8d50*/  FMUL.FTZ R61, R3, R169 ;  /* 0x000000a9033d7220 */ /* 0x000fe40000410000 */
[C---:B------:R-:W-:Y:S01]  /*8d60*/  FMUL.FTZ R62, R0.reuse, R170 ;  /* 0x000000aa003e7220 */ /* 0x040fe20000410000 */
[C---:B------:R-:W-:Y:S04]  /*8d70*/  HMMA.16816.F32.BF16 R40, R180.reuse, R52, R40 ;  /* 0x00000034b428723c */ /* 0x040fe80000041828 */
[----:B------:R-:W-:Y:S02]  /*8d80*/  FMUL.FTZ R63, R0, R171 ;  /* 0x000000ab003f7220 */ /* 0x000fe40000410000 */
[----:B------:R-:W-:Y:S02]  /*8d90*/  IMAD.MOV.U32 R149, RZ, RZ, R67 ;  /* 0x000000ffff957224 */ /* 0x000fe400078e0043 */
[-C--:B------:R-:W-:Y:S04]  /*8da0*/  HMMA.16816.F32.BF16 R44, R180, R54.reuse, R44 ;  /* 0x00000036b42c723c */ /* 0x080fe8000004182c */
[----:B------:R-:W-:Y:S02]  /*8db0*/  FMUL.FTZ R67, R101, R175 ;  /* 0x000000af65437220 */ /* 0x000fe40000410000 */
[C---:B------:R-:W-:Y:S02]  /*8dc0*/  FMUL.FTZ R52, R100.reuse, R160 ;  /* 0x000000a064347220 */ /* 0x040fe40000410000 */
[C---:B------:R-:W-:Y:S04]  /*8dd0*/  HMMA.16816.F32.BF16 R48, R176.reuse, R54, R48 ;  /* 0x00000036b030723c */ /* 0x040fe80000041830 */
[--C-:B-1----:R-:W-:Y:S02]  /*8de0*/  FFMA.FTZ R2, R187, c[0x0][0x2d0], -R110.reuse ;  /* 0x0000b400bb027a23 */ /* 0x102fe4000001086e */
[----:B------:R-:W-:Y:S02]  /*8df0*/  IMAD.MOV.U32 R160, RZ, RZ, R229 ;  /* 0x000000ffffa07224 */ /* 0x000fe400078e00e5 */
[----:B------:R1:W-:Y:S01]  /*8e00*/  MUFU.EX2 R246, R2 ;  /* 0x0000000200f67308 */ /* 0x0003e20000000800 */
[C---:B------:R-:W-:Y:S03]  /*8e10*/  FMUL.FTZ R55, R101.reuse, R163 ;  /* 0x000000a365377220 */ /* 0x040fe60000410000 */
[----:B------:R-:W-:Y:S02]  /*8e20*/  IMAD.MOV.U32 R163, RZ, RZ, R231 ;  /* 0x000000ffffa37224 */ /* 0x000fe400078e00e7 */
[C---:B------:R-:W-:Y:S01]  /*8e30*/  FMUL.FTZ R53, R100.reuse, R161 ;  /* 0x000000a164357220 */ /* 0x040fe20000410000 */
[----:B------:R-:W-:Y:S01]  /*8e40*/  MOV R161, R227 ;  /* 0x000000e300a17202 */ /* 0x000fe20000000f00 */
[C---:B------:R-:W-:Y:S02]  /*8e50*/  FMUL.FTZ R54, R101.reuse, R162 ;  /* 0x000000a265367220 */ /* 0x040fe40000410000 */
[----:B------:R-:W-:Y:S02]  /*8e60*/  IMAD.MOV.U32 R144, RZ, RZ, R65 ;  /* 0x000000ffff907224 */ /* 0x000fe400078e0041 */
[----:B------:R-:W-:Y:S02]  /*8e70*/  FMUL.FTZ R65, R100, R173 ;  /* 0x000000ad64417220 */ /* 0x000fe40000410000 */
[----:B------:R-:W-:Y:S01]  /*8e80*/  LDSM.16.MT88.4 R172, [R210+0x1d00] ;  /* 0x001d0000d2ac783b */ /* 0x000fe20000004200 */
[-C--:B---3--:R-:W-:Y:S03]  /*8e90*/  HMMA.16816.F32.BF16 R52, R176, R112.reuse, R52 ;  /* 0x00000070b034723c */ /* 0x088fe60000041834 */
[----:B------:R-:W-:Y:S02]  /*8ea0*/  FMUL.FTZ R71, R101, R71 ;  /* 0x0000004765477220 */ /* 0x000fe40000410000 */
[C---:B------:R-:W-:Y:S02]  /*8eb0*/  FMUL.FTZ R72, R3.reuse, R72 ;  /* 0x0000004803487220 */ /* 0x040fe40000410000 */
[C---:B------:R-:W-:Y:S01]  /*8ec0*/  FMUL.FTZ R73, R3.reuse, R73 ;  /* 0x0000004903497220 */ /* 0x040fe20000410000 */
[C---:B------:R-:W-:Y:S04]  /*8ed0*/  HMMA.16816.F32.BF16 R56, R180.reuse, R112, R56 ;  /* 0x00000070b438723c */ /* 0x040fe80000041838 */
[----:B-1----:R-:W-:Y:S02]  /*8ee0*/  FFMA.FTZ R2, R188, c[0x0][0x2d0], -R110 ;  /* 0x0000b400bc027a23 */ /* 0x002fe4000001086e */
[C---:B------:R-:W-:Y:S02]  /*8ef0*/  FMUL.FTZ R74, R0.reuse, R74 ;  /* 0x0000004a004a7220 */ /* 0x040fe40000410000 */
[-C--:B------:R-:W-:Y:S01]  /*8f00*/  HMMA.16816.F32.BF16 R60, R180, R114.reuse, R60 ;  /* 0x00000072b43c723c */ /* 0x080fe2000004183c */
[----:B------:R1:W-:Y:S03]  /*8f10*/  MUFU.EX2 R244, R2 ;  /* 0x0000000200f47308 */ /* 0x0003e60000000800 */
[C---:B------:R-:W-:Y:S02]  /*8f20*/  FMUL.FTZ R75, R0.reuse, R75 ;  /* 0x0000004b004b7220 */ /* 0x040fe40000410000 */
[C---:B------:R-:W-:Y:S02]  /*8f30*/  FMUL.FTZ R76, R3.reuse, R76 ;  /* 0x0000004c034c7220 */ /* 0x040fe40000410000 */
[C---:B------:R-:W-:Y:S01]  /*8f40*/  HMMA.16816.F32.BF16 R64, R176.reuse, R114, R64 ;  /* 0x00000072b040723c */ /* 0x040fe20000041840 */
[----:B------:R-:W3:Y:S03]  /*8f50*/  LDSM.16.MT88.4 R112, [R210+0x2100] ;  /* 0x00210000d270783b */ /* 0x000ee60000004200 */
[----:B------:R-:W-:Y:S02]  /*8f60*/  FMUL.FTZ R77, R3, R77 ;  /* 0x0000004d034d7220 */ /* 0x000fe40000410000 */
[C---:B------:R-:W-:Y:S02]  /*8f70*/  FMUL.FTZ R78, R0.reuse, R78 ;  /* 0x0000004e004e7220 */ /* 0x040fe40000410000 */
[-C--:B--2---:R-:W-:Y:S04]  /*8f80*/  HMMA.16816.F32.BF16 R68, R176, R116.reuse, R68 ;  /* 0x00000074b044723c */ /* 0x084fe80000041844 */
[----:B------:R-:W-:Y:S02]  /*8f90*/  FMUL.FTZ R79, R0, R79 ;  /* 0x0000004f004f7220 */ /* 0x000fe40000410000 */
[C---:B------:R-:W-:Y:S02]  /*8fa0*/  FMUL.FTZ R82, R101.reuse, R82 ;  /* 0x0000005265527220 */ /* 0x040fe40000410000 */
[C---:B------:R-:W-:Y:S04]  /*8fb0*/  HMMA.16816.F32.BF16 R72, R180.reuse, R116, R72 ;  /* 0x00000074b448723c */ /* 0x040fe80000041848 */
[--C-:B-1----:R-:W-:Y:S02]  /*8fc0*/  FFMA.FTZ R2, R190, c[0x0][0x2d0], -R111.reuse ;  /* 0x0000b400be027a23 */ /* 0x102fe4000001086f */
[----:B------:R-:W-:Y:S02]  /*8fd0*/  FMUL.FTZ R83, R101, R83 ;  /* 0x0000005365537220 */ /* 0x000fe40000410000 */
[-C--:B------:R-:W-:Y:S01]  /*8fe0*/  HMMA.16816.F32.BF16 R76, R180, R118.reuse, R76 ;  /* 0x00000076b44c723c */ /* 0x080fe2000004184c */
[----:B------:R1:W-:Y:S03]  /*8ff0*/  MUFU.EX2 R241, R2 ;  /* 0x0000000200f17308 */ /* 0x0003e60000000800 */
[C---:B------:R-:W-:Y:S02]  /*9000*/  FMUL.FTZ R88, R3.reuse, R88 ;  /* 0x0000005803587220 */ /* 0x040fe40000410000 */
[----:B------:R-:W-:Y:S02]  /*9010*/  FMUL.FTZ R89, R3, R89 ;  /* 0x0000005903597220 */ /* 0x000fe40000410000 */
[C---:B------:R-:W-:Y:S01]  /*9020*/  HMMA.16816.F32.BF16 R80, R176.reuse, R118, R80 ;  /* 0x00000076b050723c */ /* 0x040fe20000041850 */
[----:B------:R-:W2:Y:S03]  /*9030*/  LDSM.16.MT88.4 R116, [R209+0x500] ;  /* 0x00050000d174783b */ /* 0x000ea60000004200 */
[----:B------:R-:W-:Y:S02]  /*9040*/  FMUL.FTZ R85, R100, R85 ;  /* 0x0000005564557220 */ /* 0x000fe40000410000 */
[C---:B------:R-:W-:Y:S02]  /*9050*/  FMUL.FTZ R86, R101.reuse, R86 ;  /* 0x0000005665567220 */ /* 0x040fe40000410000 */
[----:B------:R-:W-:Y:S04]  /*9060*/  FMUL.FTZ R87, R101, R87 ;  /* 0x0000005765577220 */ /* 0x000fe80000410000 */
[C---:B------:R-:W-:Y:S02]  /*9070*/  FMUL.FTZ R90, R0.reuse, R90 ;  /* 0x0000005a005a7220 */ /* 0x040fe40000410000 */
[C---:B------:R-:W-:Y:S01]  /*9080*/  FMUL.FTZ R91, R0.reuse, R91 ;  /* 0x0000005b005b7220 */ /* 0x040fe20000410000 */
[-C--:B---3--:R-:W-:Y:S03]  /*9090*/  HMMA.16816.F32.BF16 R84, R176, R112.reuse, R84 ;  /* 0x00000070b054723c */ /* 0x088fe60000041854 */
[----:B-1----:R-:W-:Y:S02]  /*90a0*/  FFMA.FTZ R2, R189, c[0x0][0x2d0], -R111 ;  /* 0x0000b400bd027a23 */ /* 0x002fe4000001086f */
[C---:B------:R-:W-:Y:S02]  /*90b0*/  FMUL.FTZ R92, R3.reuse, R92 ;  /* 0x0000005c035c7220 */ /* 0x040fe40000410000 */
[----:B------:R-:W1:Y:S01]  /*90c0*/  MUFU.EX2 R240, R2 ;  /* 0x0000000200f07308 */ /* 0x000e620000000800 */
[C---:B------:R-:W-:Y:S04]  /*90d0*/  HMMA.16816.F32.BF16 R88, R180.reuse, R112, R88 ;  /* 0x00000070b458723c */ /* 0x040fe80000041858 */
[----:B------:R-:W-:Y:S02]  /*90e0*/  FMUL.FTZ R93, R3, R93 ;  /* 0x0000005d035d7220 */ /* 0x000fe40000410000 */
[----:B------:R-:W-:Y:S01]  /*90f0*/  FMUL.FTZ R94, R0, R94 ;  /* 0x0000005e005e7220 */ /* 0x000fe20000410000 */
[----:B------:R-:W-:Y:S01]  /*9100*/  F2FP.BF16.PACK_AB R112, R154, R152 ;  /* 0x000000989a70723e */ /* 0x000fe200000010ff */
[----:B------:R-:W-:Y:S01]  /*9110*/  FMUL.FTZ R95, R0, R95 ;  /* 0x0000005f005f7220 */ /* 0x000fe20000410000 */
[----:B-----5:R-:W-:Y:S03]  /*9120*/  F2FP.BF16.PACK_AB R113, R252, R153 ;  /* 0x00000099fc71723e */ /* 0x020fe600000010ff */
[----:B------:R-:W-:Y:S02]  /*9130*/  FFMA.FTZ R106, R206, c[0x0][0x2d0], -R109 ;  /* 0x0000b400ce6a7a23 */ /* 0x000fe4000001086d */
[----:B------:R-:W-:Y:S01]  /*9140*/  IMAD.MOV.U32 R162, RZ, RZ, R228 ;  /* 0x000000ffffa27224 */ /* 0x000fe200078e00e4 */
[-C--:B------:R-:W-:Y:S01]  /*9150*/  HMMA.16816.F32.BF16 R92, R180, R114.reuse, R92 ;  /* 0x00000072b45c723c */ /* 0x080fe2000004185c */
[----:B------:R3:W-:Y:S01]  /*9160*/  MUFU.EX2 R228, R106 ;  /* 0x0000006a00e47308 */ /* 0x0007e20000000800 */
[----:B------:R-:W-:Y:S01]  /*9170*/  LDSM.16.MT88.4 R180, [R209+0x2d00] ;  /* 0x002d0000d1b4783b */ /* 0x000fe20000004200 */
[C---:B------:R-:W-:Y:S02]  /*9180*/  FMUL.FTZ R96, R100.reuse, R96 ;  /* 0x0000006064607220 */ /* 0x040fe40000410000 */
[----:B------:R-:W-:Y:S02]  /*9190*/  FMUL.FTZ R97, R100, R97 ;  /* 0x0000006164617220 */ /* 0x000fe40000410000 */
[C---:B------:R-:W-:Y:S01]  /*91a0*/  FMUL.FTZ R98, R101.reuse, R98 ;  /* 0x0000006265627220 */ /* 0x040fe20000410000 */
[----:B-1----:R-:W-:Y:S01]  /*91b0*/  F2FP.BF16.PACK_AB R120, R240, R241 ;  /* 0x000000f1f078723e */ /* 0x002fe200000010ff */
[--C-:B------:R-:W-:Y:S03]  /*91c0*/  FFMA.FTZ R2, R192, c[0x0][0x2d0], -R184.reuse ;  /* 0x0000b400c0027a23 */ /* 0x100fe600000108b8 */
[----:B------:R-:W-:Y:S01]  /*91d0*/  FMUL.FTZ R99, R101, R99 ;  /* 0x0000006365637220 */ /* 0x000fe20000410000 */
[----:B------:R1:W-:Y:S06]  /*91e0*/  MUFU.EX2 R239, R2 ;  /* 0x0000000200ef7308 */ /* 0x0003ec0000000800 */
[----:B------:R-:W-:Y:S04]  /*91f0*/  HMMA.16816.F32.BF16 R96, R176, R114, R96 ;  /* 0x00000072b060723c */ /* 0x000fe80000041860 */
[--C-:B---3--:R-:W-:Y:S03]  /*9200*/  FFMA.FTZ R106, R247, c[0x0][0x2d0], -R111.reuse ;  /* 0x0000b400f76a7a23 */ /* 0x108fe6000001086f */
[----:B------:R-:W-:Y:S02]  /*9210*/  F2FP.BF16.PACK_AB R114, R249, R251 ;  /* 0x000000fbf972723e */ /* 0x000fe400000010ff */
[----:B------:R-:W-:Y:S03]  /*9220*/  F2FP.BF16.PACK_AB R115, R244, R246 ;  /* 0x000000f6f473723e */ /* 0x000fe600000010ff */
[----:B------:R-:W-:Y:S04]  /*9230*/  MOV R247, R154 ;  /* 0x0000009a00f77202 */ /* 0x000fe80000000f00 */
[-C--:B--2---:R-:W-:Y:S05]  /*9240*/  HMMA.16816.F32.BF16 R4, R112, R116.reuse, R4 ;  /* 0x000000747004723c */ /* 0x084fea0000041804 */
[--C-:B-1----:R-:W-:Y:S04]  /*9250*/  FFMA.FTZ R2, R191, c[0x0][0x2d0], -R184.reuse ;  /* 0x0000b400bf027a23 */ /* 0x102fe800000108b8 */
[----:B------:R1:W2:Y:S03]  /*9260*/  MUFU.EX2 R238, R2 ;  /* 0x0000000200ee7308 */ /* 0x0002a60000000800 */
[--C-:B-1----:R-:W-:Y:S01]  /*9270*/  FFMA.FTZ R2, R193, c[0x0][0x2d0], -R111.reuse ;  /* 0x0000b400c1027a23 */ /* 0x102fe2000001086f */
[----:B--2---:R-:W-:Y:S06]  /*9280*/  F2FP.BF16.PACK_AB R121, R238, R239 ;  /* 0x000000efee79723e */ /* 0x004fec00000010ff */
[----:B------:R1:W-:Y:S02]  /*9290*/  MUFU.EX2 R237, R2 ;  /* 0x0000000200ed7308 */ /* 0x0003e40000000800 */
[----:B-1----:R-:W-:Y:S08]  /*92a0*/  FFMA.FTZ R2, R194, c[0x0][0x2d0], -R111 ;  /* 0x0000b400c2027a23 */ /* 0x002ff0000001086f */
        /* <DEDUP_REMOVED lines=9> */
[C---:B------:R-:W-:Y:S08]  /*9340*/  HMMA.16816.F32.BF16 R8, R120.reuse, R116, R8 ;  /* 0x000000747808723c */ /* 0x040ff00000041808 */
[-C--:B------:R-:W-:Y:S08]  /*9350*/  HMMA.16816.F32.BF16 R12, R120, R118.reuse, R12 ;  /* 0x00000076780c723c */ /* 0x080ff0000004180c */
[C---:B------:R-:W-:Y:S01]  /*9360*/  HMMA.16816.F32.BF16 R16, R112.reuse, R118, R16 ;  /* 0x000000767010723c */ /* 0x040fe20000041810 */
[----:B------:R-:W2:Y:S03]  /*9370*/  LDSM.16.MT88.4 R116, [R210+0x1500] ;  /* 0x00150000d274783b */ /* 0x000ea60000004200 */
[--C-:B-1----:R-:W-:Y:S04]  /*9380*/  FFMA.FTZ R2, R200, c[0x0][0x2d0], -R109.reuse ;  /* 0x0000b400c8027a23 */ /* 0x102fe8000001086d */
[-C--:B------:R-:W-:Y:S01]  /*9390*/  HMMA.16816.F32.BF16 R20, R112, R124.reuse, R20 ;  /* 0x0000007c7014723c */ /* 0x080fe20000041814 */
[----:B------:R1:W3:Y:S07]  /*93a0*/  MUFU.EX2 R233, R2 ;  /* 0x0000000200e97308 */ /* 0x0002ee0000000800 */
        /* <DEDUP_REMOVED lines=11> */
[--C-:B-1----:R-:W-:Y:S04]  /*9460*/  FFMA.FTZ R2, R203, c[0x0][0x2d0], -R110.reuse ;  /* 0x0000b400cb027a23 */ /* 0x102fe8000001086e */
[-C--:B--2---:R-:W-:Y:S01]  /*9470*/  HMMA.16816.F32.BF16 R52, R112, R116.reuse, R52 ;  /* 0x000000747034723c */ /* 0x084fe20000041834 */
[----:B------:R1:W2:Y:S07]  /*9480*/  MUFU.EX2 R229, R2 ;  /* 0x0000000200e57308 */ /* 0x0002ae0000000800 */
[C---:B------:R-:W-:Y:S08]  /*9490*/  HMMA.16816.F32.BF16 R56, R120.reuse, R116, R56 ;  /* 0x000000747838723c */ /* 0x040ff00000041838 */
[-C--:B------:R-:W-:Y:S08]  /*94a0*/  HMMA.16816.F32.BF16 R60, R120, R118.reuse, R60 ;  /* 0x00000076783c723c */ /* 0x080ff0000004183c */
[C---:B------:R-:W-:Y:S01]  /*94b0*/  HMMA.16816.F32.BF16 R64, R112.reuse, R118, R64 ;  /* 0x000000767040723c */ /* 0x040fe20000041840 */
[----:B------:R-:W2:Y:S03]  /*94c0*/  LDSM.16.MT88.4 R116, [R209+0x900] ;  /* 0x00090000d174783b */ /* 0x000ea60000004200 */
[----:B-1----:R-:W-:Y:S02]  /*94d0*/  FFMA.FTZ R2, R205, c[0x0][0x2d0], -R109 ;  /* 0x0000b400cd027a23 */ /* 0x002fe4000001086d */
[----:B------:R-:W-:Y:S02]  /*94e0*/  MUFU.EX2 R205, R106 ;  /* 0x0000006a00cd7308 */ /* 0x000fe40000000800 */
[-C--:B----4-:R-:W-:Y:S08]  /*94f0*/  HMMA.16816.F32.BF16 R68, R112, R124.reuse, R68 ;  /* 0x0000007c7044723c */ /* 0x090ff00000041844 */
[C---:B------:R-:W-:Y:S01]  /*9500*/  HMMA.16816.F32.BF16 R72, R120.reuse, R124, R72 ;  /* 0x0000007c7848723c */ /* 0x040fe20000041848 */
[----:B------:R1:W4:Y:S07]  /*9510*/  MUFU.EX2 R230, R2 ;  /* 0x0000000200e67308 */ /* 0x00032e0000000800 */
[-C--:B------:R-:W-:Y:S08]  /*9520*/  HMMA.16816.F32.BF16 R76, R120, R126.reuse, R76 ;  /* 0x0000007e784c723c */ /* 0x080ff0000004184c */
[C---:B------:R-:W-:Y:S01]  /*9530*/  HMMA.16816.F32.BF16 R80, R112.reuse, R126, R80 ;  /* 0x0000007e7050723c */ /* 0x040fe20000041850 */
[----:B------:R-:W2:Y:S07]  /*9540*/  LDSM.16.MT88.4 R124, [R210+0x900] ;  /* 0x00090000d27c783b */ /* 0x000eae0000004200 */
[-C--:B-----5:R-:W-:Y:S04]  /*9550*/  HMMA.16816.F32.BF16 R84, R112, R128.reuse, R84 ;  /* 0x000000807054723c */ /* 0x0a0fe80000041854 */
[--C-:B-1----:R-:W-:Y:S04]  /*9560*/  FFMA.FTZ R2, R199, c[0x0][0x2d0], -R110.reuse ;  /* 0x0000b400c7027a23 */ /* 0x102fe8000001086e */
[C---:B------:R-:W-:Y:S01]  /*9570*/  HMMA.16816.F32.BF16 R88, R120.reuse, R128, R88 ;  /* 0x000000807858723c */ /* 0x040fe20000041858 */
[----:B------:R1:W-:Y:S07]  /*9580*/  MUFU.EX2 R227, R2 ;  /* 0x0000000200e37308 */ /* 0x0003ee0000000800 */
[-C--:B------:R-:W-:Y:S08]  /*9590*/  HMMA.16816.F32.BF16 R92, R120, R130.reuse, R92 ;  /* 0x00000082785c723c */ /* 0x080ff0000004185c */
[----:B------:R-:W-:Y:S01]  /*95a0*/  HMMA.16816.F32.BF16 R96, R112, R130, R96 ;  /* 0x000000827060723c */ /* 0x000fe20000041860 */
[----:B------:R-:W5:Y:S06]  /*95b0*/  LDSM.16.MT88.4 R128, [R209+0x1900] ;  /* 0x00190000d180783b */ /* 0x000f6c0000004200 */
[----:B---3--:R-:W-:Y:S01]  /*95c0*/  F2FP.BF16.PACK_AB R112, R233, R232 ;  /* 0x000000e8e970723e */ /* 0x008fe200000010ff */
[----:B-1----:R-:W-:Y:S01]  /*95d0*/  FFMA.FTZ R2, R201, c[0x0][0x2d0], -R110 ;  /* 0x0000b400c9027a23 */ /* 0x002fe2000001086e */
[----:B--2---:R-:W-:Y:S03]  /*95e0*/  F2FP.BF16.PACK_AB R113, R229, R231 ;  /* 0x000000e7e571723e */ /* 0x004fe600000010ff */
[----:B------:R1:W2:Y:S01]  /*95f0*/  MUFU.EX2 R207, R2 ;  /* 0x0000000200cf7308 */ /* 0x0002a20000000800 */
[----:B----4-:R-:W-:Y:S01]  /*9600*/  F2FP.BF16.PACK_AB R114, R228, R230 ;  /* 0x000000e6e472723e */ /* 0x010fe200000010ff */
[--C-:B-1----:R-:W-:Y:S01]  /*9610*/  FFMA.FTZ R2, R163, c[0x0][0x2d0], -R111.reuse ;  /* 0x0000b400a3027a23 */ /* 0x102fe2000001086f */
[----:B--2---:R-:W-:Y:S07]  /*9620*/  F2FP.BF16.PACK_AB R115, R207, R227 ;  /* 0x000000e3cf73723e */ /* 0x004fee00000010ff */
[----:B------:R1:W2:Y:S01]  /*9630*/  MUFU.EX2 R206, R2 ;  /* 0x0000000200ce7308 */ /* 0x0002a20000000800 */
[-C--:B------:R-:W-:Y:S03]  /*9640*/  HMMA.16816.F32.BF16 R4, R112, R116.reuse, R4 ;  /* 0x000000747004723c */ /* 0x080fe60000041804 */
[--C-:B-1----:R-:W-:Y:S01]  /*9650*/  FFMA.FTZ R2, R248, c[0x0][0x2d0], -R184.reuse ;  /* 0x0000b400f8027a23 */ /* 0x102fe200000108b8 */
[----:B--2---:R-:W-:Y:S02]  /*9660*/  F2FP.BF16.PACK_AB R120, R205, R206 ;  /* 0x000000cecd78723e */ /* 0x004fe400000010ff */
[----:B------:R-:W-:Y:S03]  /*9670*/  MOV R248, R153 ;  /* 0x0000009900f87202 */ /* 0x000fe60000000f00 */
[----:B------:R1:W-:Y:S03]  /*9680*/  MUFU.EX2 R203, R2 ;  /* 0x0000000200cb7308 */ /* 0x0003e60000000800 */
[----:B-1----:R-:W-:Y:S02]  /*9690*/  FFMA.FTZ R2, R250, c[0x0][0x2d0], -R184 ;  /* 0x0000b400fa027a23 */ /* 0x002fe400000108b8 */
[----:B------:R-:W-:Y:S05]  /*96a0*/  IMAD.MOV.U32 R250, RZ, RZ, R152 ;  /* 0x000000fffffa7224 */ /* 0x000fea00078e0098 */
        /* <DEDUP_REMOVED lines=17> */
[C---:B------:R-:W-:Y:S01]  /*97c0*/  HMMA.16816.F32.BF16 R16, R112.reuse, R118, R16 ;  /* 0x000000767010723c */ /* 0x040fe20000041810 */
[----:B------:R-:W2:Y:S03]  /*97d0*/  LDSM.16.MT88.4 R116, [R210+0x1900] ;  /* 0x00190000d274783b */ /* 0x000ea60000004200 */
[--C-:B-1----:R-:W-:Y:S04]  /*97e0*/  FFMA.FTZ R2, R161, c[0x0][0x2d0], -R109.reuse ;  /* 0x0000b400a1027a23 */ /* 0x102fe8000001086d */
[-C--:B------:R-:W-:Y:S01]  /*97f0*/  HMMA.16816.F32.BF16 R20, R112, R124.reuse, R20 ;  /* 0x0000007c7014723c */ /* 0x080fe20000041814 */
[----:B------:R1:W-:Y:S07]  /*9800*/  MUFU.EX2 R196, R2 ;  /* 0x0000000200c47308 */ /* 0x0003ee0000000800 */
[C---:B------:R-:W-:Y:S08]  /*9810*/  HMMA.16816.F32.BF16 R24, R120.reuse, R124, R24 ;  /* 0x0000007c7818723c */ /* 0x040ff00000041818 */
[-C--:B------:R-:W-:Y:S08]  /*9820*/  HMMA.16816.F32.BF16 R28, R120, R126.reuse, R28 ;  /* 0x0000007e781c723c */ /* 0x080ff0000004181c */
[C---:B------:R-:W-:Y:S01]  /*9830*/  HMMA.16816.F32.BF16 R32, R112.reuse, R126, R32 ;  /* 0x0000007e7020723c */ /* 0x040fe20000041820 */
[----:B------:R-:W3:Y:S03]  /*9840*/  LDSM.16.MT88.4 R124, [R209+0x2900] ;  /* 0x00290000d17c783b */ /* 0x000ee60000004200 */
[--C-:B-1----:R-:W-:Y:S04]  /*9850*/  FFMA.FTZ R2, R160, c[0x0][0x2d0], -R110.reuse ;  /* 0x0000b400a0027a23 */ /* 0x102fe8000001086e */
[-C--:B-----5:R-:W-:Y:S01]  /*9860*/  HMMA.16816.F32.BF16 R36, R112, R128.reuse, R36 ;  /* 0x000000807024723c */ /* 0x0a0fe20000041824 */
[----:B------:R1:W-:Y:S07]  /*9870*/  MUFU.EX2 R195, R2 ;  /* 0x0000000200c37308 */ /* 0x0003ee0000000800 */
        /* <DEDUP_REMOVED lines=9> */
[C---:B------:R-:W-:Y:S04]  /*9910*/  HMMA.16816.F32.BF16 R64, R112.reuse, R118, R64 ;  /* 0x000000767040723c */ /* 0x040fe80000041840 */
[--C-:B-1----:R-:W-:Y:S02]  /*9920*/  FFMA.FTZ R2, R185, c[0x0][0x2d0], -R109.reuse ;  /* 0x0000b400b9027a23 */ /* 0x102fe4000001086d */
[----:B------:R-:W-:Y:S02]  /*9930*/  FFMA.FTZ R109, R159, c[0x0][0x2d0], -R109 ;  /* 0x0000b4009f6d7a23 */ /* 0x000fe4000001086d */
[-C--:B---3--:R-:W-:Y:S01]  /*9940*/  HMMA.16816.F32.BF16 R68, R112, R124.reuse, R68 ;  /* 0x0000007c7044723c */ /* 0x088fe20000041844 */
[----:B------:R1:W-:Y:S07]  /*9950*/  MUFU.EX2 R194, R2 ;  /* 0x0000000200c27308 */ /* 0x0003ee0000000800 */
[C---:B------:R-:W-:Y:S03]  /*9960*/  HMMA.16816.F32.BF16 R72, R120.reuse, R124, R72 ;  /* 0x0000007c7848723c */ /* 0x040fe60000041848 */
[----:B------:R2:W3:Y:S05]  /*9970*/  MUFU.EX2 R192, R109 ;  /* 0x0000006d00c07308 */ /* 0x0004ea0000000800 */
[-C--:B------:R-:W-:Y:S08]  /*9980*/  HMMA.16816.F32.BF16 R76, R120, R126.reuse, R76 ;  /* 0x0000007e784c723c */ /* 0x080ff0000004184c */
[C---:B------:R-:W-:Y:S04]  /*9990*/  HMMA.16816.F32.BF16 R80, R112.reuse, R126, R80 ;  /* 0x0000007e7050723c */ /* 0x040fe80000041850 */
[--C-:B-1----:R-:W-:Y:S02]  /*99a0*/  FFMA.FTZ R2, R158, c[0x0][0x2d0], -R110.reuse ;  /* 0x0000b4009e027a23 */ /* 0x102fe4000001086e */
[----:B------:R-:W-:Y:S02]  /*99b0*/  FFMA.FTZ R110, R157, c[0x0][0x2d0], -R110 ;  /* 0x0000b4009d6e7a23 */ /* 0x000fe4000001086e */
[-C--:B----4-:R-:W-:Y:S01]  /*99c0*/  HMMA.16816.F32.BF16 R84, R112, R128.reuse, R84 ;  /* 0x000000807054723c */ /* 0x090fe20000041854 */
[----:B------:R1:W-:Y:S01]  /*99d0*/  MUFU.EX2 R191, R2 ;  /* 0x0000000200bf7308 */ /* 0x0003e20000000800 */
[----:B--2---:R-:W2:Y:S04]  /*99e0*/  LDL.LU R109, [R1+0x14] ;  /* 0x00001400016d7983 */ /* 0x004ea80000300800 */
[----:B------:R-:W4:Y:S02]  /*99f0*/  LDL.LU R118, [R1+0x18] ;  /* 0x0000180001767983 */ /* 0x000f240000300800 */
[C---:B------:R-:W-:Y:S02]  /*9a00*/  HMMA.16816.F32.BF16 R88, R120.reuse, R128, R88 ;  /* 0x000000807858723c */ /* 0x040fe40000041858 */
[----:B------:R-:W5:Y:S01]  /*9a10*/  LDL.LU R117, [R1+0x1c] ;  /* 0x00001c0001757983 */ /* 0x000f620000300800 */
[----:B------:R3:W-:Y:S03]  /*9a20*/  MUFU.EX2 R190, R110 ;  /* 0x0000006e00be7308 */ /* 0x0007e60000000800 */
[----:B------:R-:W5:Y:S02]  /*9a30*/  LDL.LU R116, [R1+0x20] ;  /* 0x0000200001747983 */ /* 0x000f640000300800 */
[-C--:B------:R-:W-:Y:S08]  /*9a40*/  HMMA.16816.F32.BF16 R92, R120, R130.reuse, R92 ;  /* 0x00000082785c723c */ /* 0x080ff0000004185c */
[----:B------:R-:W-:Y:S04]  /*9a50*/  HMMA.16816.F32.BF16 R96, R112, R130, R96 ;  /* 0x000000827060723c */ /* 0x000fe80000041860 */
[--C-:B-1----:R-:W-:Y:S02]  /*9a60*/  FFMA.FTZ R2, R156, c[0x0][0x2d0], -R111.reuse ;  /* 0x0000b4009c027a23 */ /* 0x102fe4000001086f */
[----:B------:R-:W-:Y:S02]  /*9a70*/  LDSM.16.MT88.4 R156, [R209+0x1d00] ;  /* 0x001d0000d19c783b */ /* 0x000fe40000004200 */
[----:B------:R1:W-:Y:S01]  /*9a80*/  MUFU.EX2 R188, R2 ;  /* 0x0000000200bc7308 */ /* 0x0003e20000000800 */
[----:B---3--:R-:W-:Y:S03]  /*9a90*/  F2FP.BF16.PACK_AB R110, R192, R194 ;  /* 0x000000c2c06e723e */ /* 0x008fe600000010ff */
[----:B-1----:R-:W-:Y:S06]  /*9aa0*/  FFMA.FTZ R2, R155, c[0x0][0x2d0], -R111 ;  /* 0x0000b4009b027a23 */ /* 0x002fec000001086f */
[----:B------:R1:W3:Y:S02]  /*9ab0*/  MUFU.EX2 R189, R2 ;  /* 0x0000000200bd7308 */ /* 0x0002e40000000800 */
[----:B-1----:R-:W-:Y:S01]  /*9ac0*/  FFMA.FTZ R2, R151, c[0x0][0x2d0], -R184 ;  /* 0x0000b40097027a23 */ /* 0x002fe200000108b8 */
[----:B------:R-:W-:Y:S01]  /*9ad0*/  MOV R151, R150 ;  /* 0x0000009600977202 */ /* 0x000fe20000000f00 */
[----:B------:R-:W-:Y:S01]  /*9ae0*/  IMAD.MOV.U32 R150, RZ, RZ, R149 ;  /* 0x000000ffff967224 */ /* 0x000fe200078e0095 */
[----:B------:R-:W-:Y:S05]  /*9af0*/  MOV R149, R148 ;  /* 0x0000009400957202 */ /* 0x000fea0000000f00 */
[----:B------:R1:W-:Y:S01]  /*9b00*/  MUFU.EX2 R186, R2 ;  /* 0x0000000200ba7308 */ /* 0x0003e20000000800 */
[----:B------:R-:W-:Y:S01]  /*9b10*/  IMAD.MOV.U32 R148, RZ, RZ, R147 ;  /* 0x000000ffff947224 */ /* 0x000fe200078e0093 */
[----:B---3--:R-:W-:Y:S01]  /*9b20*/  F2FP.BF16.PACK_AB R176, R189, R188 ;  /* 0x000000bcbdb0723e */ /* 0x008fe200000010ff */
[----:B------:R-:W-:Y:S01]  /*9b30*/  IMAD.MOV.U32 R147, RZ, RZ, R142 ;  /* 0x000000ffff937224 */ /* 0x000fe200078e008e */
[----:B------:R-:W-:Y:S01]  /*9b40*/  MOV R155, R150 ;  /* 0x00000096009b7202 */ /* 0x000fe20000000f00 */
[----:B------:R-:W-:Y:S01]  /*9b50*/  IMAD.MOV.U32 R142, RZ, RZ, R140 ;  /* 0x000000ffff8e7224 */ /* 0x000fe200078e008c */
[----:B------:R-:W-:Y:S01]  /*9b60*/  MOV R140, R138 ;  /* 0x0000008a008c7202 */ /* 0x000fe20000000f00 */
[----:B------:R-:W-:Y:S01]  /*9b70*/  IMAD.MOV.U32 R160, RZ, RZ, R149 ;  /* 0x000000ffffa07224 */ /* 0x000fe200078e0095 */
[----:B------:R-:W-:Y:S02]  /*9b80*/  MOV R138, R107 ;  /* 0x0000006b008a7202 */ /* 0x000fe40000000f00 */
[----:B------:R-:W-:Y:S02]  /*9b90*/  MOV R161, R148 ;  /* 0x0000009400a17202 */ /* 0x000fe40000000f00 */
[----:B------:R-:W-:Y:S05]  /*9ba0*/  MOV R149, R142 ;  /* 0x0000008e00957202 */ /* 0x000fea0000000f00 */
[----:B------:R-:W-:Y:S02]  /*9bb0*/  IMAD.MOV.U32 R245, RZ, RZ, R149 ;  /* 0x000000fffff57224 */ /* 0x000fe400078e0095 */
[----:B-1----:R-:W-:Y:S01]  /*9bc0*/  FFMA.FTZ R2, R146, c[0x0][0x2d0], -R184 ;  /* 0x0000b40092027a23 */ /* 0x002fe200000108b8 */
[----:B------:R-:W-:Y:S02]  /*9bd0*/  MOV R146, R143 ;  /* 0x0000008f00927202 */ /* 0x000fe40000000f00 */
[----:B------:R-:W-:Y:S01]  /*9be0*/  MOV R143, R141 ;  /* 0x0000008d008f7202 */ /* 0x000fe20000000f00 */
[----:B------:R1:W3:Y:S01]  /*9bf0*/  MUFU.EX2 R187, R2 ;  /* 0x0000000200bb7308 */ /* 0x0002e20000000800 */
[----:B------:R-:W-:Y:S01]  /*9c00*/  MOV R141, R139 ;  /* 0x0000008b008d7202 */ /* 0x000fe20000000f00 */
[----:B------:R-:W-:Y:S02]  /*9c10*/  IMAD.MOV.U32 R139, RZ, RZ, R132 ;  /* 0x000000ffff8b7224 */ /* 0x000fe400078e0084 */
[----:B------:R-:W-:Y:S01]  /*9c20*/  IMAD.MOV.U32 R150, RZ, RZ, R143 ;  /* 0x000000ffff967224 */ /* 0x000fe200078e008f */
[----:B------:R-:W-:Y:S04]  /*9c30*/  MOV R148, R141 ;  /* 0x0000008d00947202 */ /* 0x000fe80000000f00 */
[----:B------:R-:W-:Y:S01]  /*9c40*/  MOV R243, R150 ;  /* 0x0000009600f37202 */ /* 0x000fe20000000f00 */
[--C-:B-1----:R-:W-:Y:S01]  /*9c50*/  FFMA.FTZ R2, R137, c[0x0][0x2d0], -R111.reuse ;  /* 0x0000b40089027a23 */ /* 0x102fe2000001086f */
[----:B------:R-:W-:Y:S01]  /*9c60*/  MOV R137, R134 ;  /* 0x0000008600897202 */ /* 0x000fe20000000f00 */
[----:B------:R-:W-:Y:S01]  /*9c70*/  FFMA.FTZ R111, R136, c[0x0][0x2d0], -R111 ;  /* 0x0000b400886f7a23 */ /* 0x000fe2000001086f */
[----:B---3--:R-:W-:Y:S01]  /*9c80*/  F2FP.BF16.PACK_AB R177, R187, R186 ;  /* 0x000000babbb1723e */ /* 0x008fe200000010ff */
[----:B------:R1:W-:Y:S01]  /*9c90*/  MUFU.EX2 R185, R2 ;  /* 0x0000000200b97308 */ /* 0x0003e20000000800 */
[----:B------:R-:W-:Y:S02]  /*9ca0*/  IMAD.MOV.U32 R136, RZ, RZ, R135 ;  /* 0x000000ffff887224 */ /* 0x000fe400078e0087 */
[----:B------:R-:W3:Y:S07]  /*9cb0*/  LDSM.16.MT88.4 R132, [R209+0xd00] ;  /* 0x000d0000d184783b */ /* 0x000eee0000004200 */
[----:B------:R3:W3:Y:S01]  /*9cc0*/  MUFU.EX2 R107, R111 ;  /* 0x0000006f006b7308 */ /* 0x0006e20000000800 */
[--C-:B-1----:R-:W-:Y:S01]  /*9cd0*/  FFMA.FTZ R2, R151, c[0x0][0x2d0], -R184.reuse ;  /* 0x0000b40097027a23 */ /* 0x102fe200000108b8 */
[----:B------:R-:W-:Y:S01]  /*9ce0*/  MOV R151, R147 ;  /* 0x0000009300977202 */ /* 0x000fe20000000f00 */
[----:B------:R-:W-:Y:S01]  /*9cf0*/  FFMA.FTZ R184, R108, c[0x0][0x2d0], -R184 ;  /* 0x0000b4006cb87a23 */ /* 0x000fe200000108b8 */
[----:B------:R-:W-:Y:S06]  /*9d00*/  F2FP.BF16.PACK_AB R108, R196, R197 ;  /* 0x000000c5c46c723e */ /* 0x000fec00000010ff */
[----:B------:R-:W-:Y:S01]  /*9d10*/  MUFU.EX2 R106, R2 ;  /* 0x00000002006a7308 */ /* 0x000fe20000000800 */
[----:B------:R-:W-:Y:S01]  /*9d20*/  IMAD.MOV.U32 R147, RZ, RZ, R140 ;  /* 0x000000ffff937224 */ /* 0x000fe200078e008c */
[----:B------:R-:W-:Y:S01]  /*9d30*/  MOV R242, R151 ;  /* 0x0000009700f27202 */ /* 0x000fe20000000f00 */
[----:B------:R-:W1:Y:S01]  /*9d40*/  LDSM.16.MT88.4 R140, [R210+0xd00] ;  /* 0x000d0000d28c783b */ /* 0x000e620000004200 */
[----:B---3--:R-:W-:Y:S02]  /*9d50*/  F2FP.BF16.PACK_AB R111, R190, R191 ;  /* 0x000000bfbe6f723e */ /* 0x008fe400000010ff */
[----:B------:R-:W-:Y:S04]  /*9d60*/  F2FP.BF16.PACK_AB R178, R107, R185 ;  /* 0x000000b96bb2723e */ /* 0x000fe800000010ff */
[----:B------:R-:W3:Y:S02]  /*9d70*/  MUFU.EX2 R184, R184 ;  /* 0x000000b800b87308 */ /* 0x000ee40000000800 */
[----:B---3--:R-:W-:Y:S01]  /*9d80*/  F2FP.BF16.PACK_AB R179, R184, R106 ;  /* 0x0000006ab8b3723e */ /* 0x008fe200000010ff */
[----:B--2---:R-:W-:Y:S01]  /*9d90*/  FFMA.FTZ R100, R100, R109, R162 ;  /* 0x0000006d64647223 */ /* 0x004fe200000100a2 */
[----:B------:R-:W-:Y:S01]  /*9da0*/  F2FP.BF16.PACK_AB R109, R193, R195 ;  /* 0x000000c3c16d723e */ /* 0x000fe200000010ff */
[----:B----4-:R-:W-:Y:S06]  /*9db0*/  FFMA.FTZ R101, R101, R118, R161 ;  /* 0x0000007665657223 */ /* 0x010fec00000100a1 */
[-C--:B------:R-:W-:Y:S01]  /*9dc0*/  HMMA.16816.F32.BF16 R112, R108, R132.reuse, R4 ;  /* 0x000000846c70723c */ /* 0x080fe20000041804 */
[----:B------:R-:W2:Y:S04]  /*9dd0*/  LDSM.16.MT88.4 R4, [R210+0x2d00] ;  /* 0x002d0000d204783b */ /* 0x000ea80000004200 */
[----:B-----5:R-:W-:Y:S01]  /*9de0*/  FFMA.FTZ R2, R3, R117, R160 ;  /* 0x0000007503027223 */ /* 0x020fe200000100a0 */
[----:B------:R-:W-:Y:S01]  /*9df0*/  MOV R3, R148 ;  /* 0x0000009400037202 */ /* 0x000fe20000000f00 */
[----:B------:R-:W-:Y:S02]  /*9e00*/  FFMA.FTZ R0, R0, R116, R155 ;  /* 0x0000007400007223 */ /* 0x000fe4000001009b */
[C---:B------:R-:W-:Y:S04]  /*9e10*/  HMMA.16816.F32.BF16 R116, R176.reuse, R132, R8 ;  /* 0x00000084b074723c */ /* 0x040fe80000041808 */
[----:B------:R-:W-:Y:S02]  /*9e20*/  FADD.FTZ R3, R3, R101 ;  /* 0x0000006503037221 */ /* 0x000fe40000010000 */
[----:B------:R-:W-:Y:S01]  /*9e30*/  IMAD.MOV.U32 R101, RZ, RZ, R104 ;  /* 0x000000ffff657224 */ /* 0x000fe200078e0068 */
[----:B------:R-:W-:Y:S01]  /*9e40*/  MOV R10, R145 ;  /* 0x00000091000a7202 */ /* 0x000fe20000000f00 */
[-C--:B------:R-:W-:Y:S04]  /*9e50*/  HMMA.16816.F32.BF16 R120, R176, R134.reuse, R12 ;  /* 0x00000086b078723c */ /* 0x080fe8000004180c */
[----:B------:R-:W-:Y:S01]  /*9e60*/  FADD.FTZ R10, R10, R3 ;  /* 0x000000030a0a7221 */ /* 0x000fe20000010000 */
[----:B------:R-:W-:Y:S01]  /*9e70*/  MOV R9, R144 ;  /* 0x0000009000097202 */ /* 0x000fe20000000f00 */
[----:B------:R-:W-:Y:S01]  /*9e80*/  IMAD.MOV.U32 R11, RZ, RZ, R146 ;  /* 0x000000ffff0b7224 */ /* 0x000fe200078e0092 */
[----:B------:R-:W-:Y:S01]  /*9e90*/  MOV R13, R138 ;  /* 0x0000008a000d7202 */ /* 0x000fe20000000f00 */
[C---:B------:R-:W-:Y:S01]  /*9ea0*/  HMMA.16816.F32.BF16 R124, R108.reuse, R134, R16 ;  /* 0x000000866c7c723c */ /* 0x040fe20000041810 */
[----:B------:R-:W3:Y:S03]  /*9eb0*/  LDL R19, [R1+0x40] ;  /* 0x0000400001137983 */ /* 0x000ee60000100800 */
[----:B------:R-:W-:Y:S01]  /*9ec0*/  IMAD.MOV.U32 R15, RZ, RZ, R136 ;  /* 0x000000ffff0f7224 */ /* 0x000fe200078e0088 */
[----:B------:R-:W-:Y:S01]  /*9ed0*/  MOV R14, R137 ;  /* 0x00000089000e7202 */ /* 0x000fe20000000f00 */
[----:B------:R-:W-:Y:S01]  /*9ee0*/  FADD.FTZ R0, R13, R0 ;  /* 0x000000000d007221 */ /* 0x000fe20000010000 */
[----:B------:R-:W-:Y:S01]  /*9ef0*/  MOV R8, R147 ;  /* 0x0000009300087202 */ /* 0x000fe20000000f00 */
[-C--:B-1----:R-:W-:Y:S04]  /*9f00*/  HMMA.16816.F32.BF16 R128, R108, R140.reuse, R20 ;  /* 0x0000008c6c80723c */ /* 0x082fe80000041814 */
[----:B------:R-:W-:Y:S02]  /*9f10*/  IMAD.MOV.U32 R12, RZ, RZ, R139 ;  /* 0x000000ffff0c7224 */ /* 0x000fe400078e008b */
[----:B------:R-:W-:Y:S01]  /*9f20*/  FADD.FTZ R8, R8, R100 ;  /* 0x0000006408087221 */ /* 0x000fe20000010000 */
[----:B------:R-:W-:Y:S01]  /*9f30*/  MOV R100, R105 ;  /* 0x0000006900647202 */ /* 0x000fe20000000f00 */
        /* <DEDUP_REMOVED lines=33> */
[----:B------:R-:W-:Y:S01]  /*a150*/  FADD.FTZ R10, R236, R3 ;  /* 0x00000003ec0a7221 */ /* 0x000fe20000010000 */
[-C--:B------:R-:W-:Y:S03]  /*a160*/  HMMA.16816.F32.BF16 R68, R108, R180.reuse, R68 ;  /* 0x000000b46c44723c */ /* 0x080fe60000041844 */
[----:B------:R-:W-:Y:S02]  /*a170*/  FADD.FTZ R9, R234, R2 ;  /* 0x00000002ea097221 */ /* 0x000fe40000010000 */
[----:B------:R-:W-:Y:S02]  /*a180*/  FADD.FTZ R8, R232, R0 ;  /* 0x00000000e8087221 */ /* 0x000fe40000010000 */
[----:B------:R-:W-:Y:S01]  /*a190*/  FADD.FTZ R3, R231, R11 ;  /* 0x0000000be7037221 */ /* 0x000fe20000010000 */
        /* <DEDUP_REMOVED lines=12> */
[-C--:B--2---:R-:W-:Y:S03]  /*a260*/  HMMA.16816.F32.BF16 R84, R108, R4.reuse, R84 ;  /* 0x000000046c54723c */ /* 0x084fe60000041854 */
        /* <DEDUP_REMOVED lines=25> */
[----:B------:R-:W-:Y:S01]  /*a400*/  MOV R107, R102 ;  /* 0x00000066006b7202 */ /* 0x000fe20000000f00 */
[----:B------:R-:W-:Y:S01]  /*a410*/  FADD.FTZ R0, R184, R0 ;  /* 0x00000000b8007221 */ /* 0x000fe20000010000 */
[----:B------:R1:W-:Y:S04]  /*a420*/  STL [R1+0x18], R3 ;  /* 0x0000180301007387 */ /* 0x0003e80000100800 */
[----:B------:R1:W-:Y:S04]  /*a430*/  STL [R1+0x1c], R2 ;  /* 0x00001c0201007387 */ /* 0x0003e80000100800 */
[----:B------:R1:W-:Y:S01]  /*a440*/  STL [R1+0x20], R0 ;  /* 0x0000200001007387 */ /* 0x0003e20000100800 */
[----:B---3--:R-:W-:Y:S02]  /*a450*/  ISETP.GT.AND P0, PT, R225, R19, PT ;  /* 0x00000013e100720c */ /* 0x008fe40003f04270 */
[----:B------:R-:W-:Y:S11]  /*a460*/  MOV R225, R204 ;  /* 0x000000cc00e17202 */ /* 0x000ff60000000f00 */
[----:B-1----:R-:W-:-:S05]  /*a470*/  @P0 BRA `(.L_x_623) ;  /* 0xffffb7d000000947 */ /* 0x002fca000383ffff */
.L_x_622:
[----:B------:R-:W-:-:S13]  /*a480*/  ISETP.GE.AND P0, PT, R204, RZ, PT ;  /* 0x000000ffcc00720c */ /* 0x000fda0003f06270 */
[----:B------:R-:W-:Y:S05]  /*a490*/  @!P0 BRA `(.L_x_624) ;  /* 0x00003ee000008947 */ /* 0x000fea0003800000 */
[----:B------:R-:W2:Y:S01]  /*a4a0*/  LDL.64 R14, [R1+0x58] ;  /* 0x00005800010e7983 */ /* 0x000ea20000100a00 */
[----:B------:R-:W-:-:S03]  /*a4b0*/  ULDC.64 UR4, c[0x0][0x208] ;  /* 0x0000820000047ab9 */ /* 0x000fc60000000a00 */
[----:B-1----:R-:W3:Y:S04]  /*a4c0*/  LDL.64 R6, [R1+0x60] ;  /* 0x0000600001067983 */ /* 0x002ee80000100a00 */
[----:B------:R-:W4:Y:S04]  /*a4d0*/  LDL.64 R4, [R1+0x50] ;  /* 0x0000500001047983 */ /* 0x000f280000100a00 */
[----:B------:R-:W5:Y:S01]  /*a4e0*/  LDL.64 R8, [R1+0x48] ;  /* 0x0000480001087983 */ /* 0x000f620000100a00 */
[----:B------:R-:W-:Y:S01]  /*a4f0*/  IMAD.MOV.U32 R3, RZ, RZ, R104 ;  /* 0x000000ffff037224 */ /* 0x000fe200078e0068 */
[----:B------:R-:W-:Y:S01]  /*a500*/  MOV R107, R102 ;  /* 0x00000066006b7202 */ /* 0x000fe20000000f00 */
[----:B------:R-:W-:-:S02]  /*a510*/  IMAD.MOV.U32 R2, RZ, RZ, R105 ;  /* 0x000000ffff027224 */ /* 0x000fc400078e0069 */
[----:B------:R-:W-:Y:S01]  /*a520*/  IMAD.MOV.U32 R106, RZ, RZ, R103 ;  /* 0x000000ffff6a7224 */ /* 0x000fe200078e0067 */
[----:B------:R-:W-:Y:S02]  /*a530*/  USHF.L.U64.HI UR5, UR4, 0x5, UR5 ;  /* 0x0000000504057899 */ /* 0x000fe40008010205 */
[----:B------:R-:W-:Y:S01]  /*a540*/  USHF.L.U32 UR4, UR4, 0x5, URZ ;  /* 0x0000000504047899 */ /* 0x000fe2000800063f */
[----:B--2---:R-:W-:Y:S02]  /*a550*/  IADD3 R11, P1, R14, 0x20, RZ ;  /* 0x000000200e0b7810 */ /* 0x004fe40007f3e0ff */
[----:B---3--:R-:W-:-:S03]  /*a560*/  IADD3 R10, P2, R6, 0x40, RZ ;  /* 0x00000040060a7810 */ /* 0x008fc60007f5e0ff */
[----:B------:R1:W-:Y:S01]  /*a570*/  STL [R1+0x30], R11 ;  /* 0x0000300b01007387 */ /* 0x0003e20000100800 */
[----:B------:R-:W-:Y:S02]  /*a580*/  IADD3 R0, P0, R14, 0x40, RZ ;  /* 0x000000400e007810 */ /* 0x000fe40007f1e0ff */
[----:B------:R-:W-:-:S03]  /*a590*/  IADD3 R12, P3, R6, 0x20, RZ ;  /* 0x00000020060c7810 */ /* 0x000fc60007f7e0ff */
[----:B------:R5:W-:Y:S01]  /*a5a0*/  STL [R1+0x28], R0 ;  /* 0x0000280001007387 */ /* 0x000be20000100800 */
[----:B----4-:R-:W-:Y:S02]  /*a5b0*/  IADD3.X R13, RZ, R5, RZ, P3, !PT ;  /* 0x00000005ff0d7210 */ /* 0x010fe40001ffe4ff */
[----:B------:R-:W-:Y:S01]  /*a5c0*/  MOV R4, R6 ;  /* 0x0000000600047202 */ /* 0x000fe20000000f00 */
[----:B-1----:R-:W-:-:S05]  /*a5d0*/  IMAD.X R11, RZ, RZ, R5, P2 ;  /* 0x000000ffff0b7224 */ /* 0x002fca00010e0605 */
[----:B------:R1:W-:Y:S01]  /*a5e0*/  STL.64 [R1], R10 ;  /* 0x0000000a01007387 */ /* 0x0003e20000100a00 */
[----:B-----5:R-:W-:-:S03]  /*a5f0*/  IMAD.X R0, RZ, RZ, R9, P0 ;  /* 0x000000ffff007224 */ /* 0x020fc600000e0609 */
[----:B------:R2:W-:Y:S04]  /*a600*/  STL.64 [R1+0x8], R12 ;  /* 0x0000080c01007387 */ /* 0x0005e80000100a00 */
[----:B------:R2:W-:Y:S01]  /*a610*/  STL [R1+0x24], R0 ;  /* 0x0000240001007387 */ /* 0x0005e20000100800 */
[----:B-1----:R-:W-:-:S05]  /*a620*/  IADD3.X R10, RZ, R9, RZ, P1, !PT ;  /* 0x00000009ff0a7210 */ /* 0x002fca0000ffe4ff */
[----:B------:R2:W-:Y:S04]  /*a630*/  STL [R1+0x2c], R10 ;  /* 0x00002c0a01007387 */ /* 0x0005e80000100800 */
[----:B------:R2:W-:Y:S02]  /*a640*/  STL.64 [R1+0x50], R4 ;  /* 0x0000500401007387 */ /* 0x0005e40000100a00 */
.L_x_625:
[----:B---3--:R-:W3:Y:S01]  /*a650*/  LDL.64 R190, [R1+0x50] ;  /* 0x0000500001be7983 */ /* 0x008ee20000100a00 */
[----:B------:R-:W-:Y:S04]  /*a660*/  DEPBAR.LE SB0, 0x0 ;  /* 0x000080000000791a */ /* 0x000fe80000000000 */
[----:B------:R-:W-:Y:S01]  /*a670*/  MOV R53, 0x6 ;  /* 0x0000000600357802 */ /* 0x000fe20000000f00 */
[----:B------:R-:W4:Y:S01]  /*a680*/  LDL.64 R206, [R1+0x8] ;  /* 0x0000080001ce7983 */ /* 0x000f220000100a00 */
[----:B------:R-:W-:Y:S02]  /*a690*/  MOV R52, c[0x0][0x208] ;  /* 0x0000820000347a02 */ /* 0x000fe40000000f00 */
[----:B------:R-:W-:Y:S02]  /*a6a0*/  MOV R189, c[0x0][0x208] ;  /* 0x0000820000bd7a02 */ /* 0x000fe40000000f00 */
[----:B------:R-:W-:Y:S01]  /*a6b0*/  SHF.L.U64.HI R52, R52, R53, c[0x0][0x20c] ;  /* 0x0000830034347619 */ /* 0x000fe20000010235 */
[----:B------:R-:W5:Y:S01]  /*a6c0*/  LDL.64 R202, [R1] ;  /* 0x0000000001ca7983 */ /* 0x000f620000100a00 */
[----:B------:R-:W-:Y:S02]  /*a6d0*/  SHF.L.U32 R189, R189, 0x6, RZ ;  /* 0x00000006bdbd7819 */ /* 0x000fe400000006ff */
[----:B--2---:R-:W-:Y:S01]  /*a6e0*/  SHF.R.S32.HI R0, RZ, 0x1f, R204 ;  /* 0x0000001fff007819 */ /* 0x004fe200000114cc */
[----:B------:R-:W-:Y:S02]  /*a6f0*/  IMAD R188, R52, R204, RZ ;  /* 0x000000cc34bc7224 */ /* 0x000fe400078e02ff */
[----:B------:R-:W2:Y:S01]  /*a700*/  LDL.64 R194, [R1+0x60] ;  /* 0x0000600001c27983 */ /* 0x000ea20000100a00 */
[-C--:B------:R-:W-:Y:S04]  /*a710*/  IMAD.WIDE.U32 R186, R204, R189.reuse, UR4 ;  /* 0x00000004ccba7e25 */ /* 0x080fe8000f8e00bd */
[-C--:B------:R-:W-:Y:S01]  /*a720*/  IMAD R188, R0, R189.reuse, R188 ;  /* 0x000000bd00bc7224 */ /* 0x080fe200078e02bc */
[----:B------:R-:W-:Y:S08]  /*a730*/  BAR.SYNC.DEFER_BLOCKING 0x0 ;  /* 0x0000000000007b1d */ /* 0x000ff00000010000 */
[----:B------:R-:W-:Y:S08]  /*a740*/  LDSM.16.M88.4 R64, [R211+0x6100] ;  /* 0x00610000d340783b */ /* 0x000ff00000000200 */
[----:B------:R-:W1:Y:S08]  /*a750*/  LDSM.16.M88.4 R16, [R208+0x3100] ;  /* 0x00310000d010783b */ /* 0x000e700000000200 */
[----:B------:R-:W1:Y:S08]  /*a760*/  LDSM.16.M88.4 R60, [R211+0x7100] ;  /* 0x00710000d33c783b */ /* 0x000e700000000200 */
[----:B------:R-:W1:Y:S08]  /*a770*/  LDSM.16.M88.4 R32, [R208+0x3500] ;  /* 0x00350000d020783b */ /* 0x000e700000000200 */
[----:B------:R-:W1:Y:S08]  /*a780*/  LDSM.16.M88.4 R48, [R208+0x3900] ;  /* 0x00390000d030783b */ /* 0x000e700000000200 */
[----:B------:R-:W1:Y:S02]  /*a790*/  LDSM.16.M88.4 R100, [R208+0x3d00] ;  /* 0x003d0000d064783b */ /* 0x000e640000000200 */
[-C--:B-1----:R-:W-:Y:S06]  /*a7a0*/  HMMA.16816.F32.BF16 R4, R64, R16.reuse, RZ ;  /* 0x000000104004723c */ /* 0x082fec00000418ff */
[----:B------:R-:W-:Y:S02]  /*a7b0*/  LDSM.16.M88.4 R108, [R212+0x6100] ;  /* 0x00610000d46c783b */ /* 0x000fe40000000200 */
[C---:B------:R-:W-:Y:S06]  /*a7c0*/  HMMA.16816.F32.BF16 R8, R60.reuse, R16, RZ ;  /* 0x000000103c08723c */ /* 0x040fec00000418ff */
[----:B------:R-:W1:Y:S02]  /*a7d0*/  LDSM.16.M88.4 R176, [R213] ;  /* 0x00000000d5b0783b */ /* 0x000e640000000200 */
[-C--:B------:R-:W-:Y:S06]  /*a7e0*/  HMMA.16816.F32.BF16 R12, R60, R18.reuse, RZ ;  /* 0x000000123c0c723c */ /* 0x080fec00000418ff */
[----:B------:R-:W1:Y:S02]  /*a7f0*/  LDSM.16.M88.4 R180, [R212+0x7100] ;  /* 0x00710000d4b4783b */ /* 0x000e640000000200 */
        /* <DEDUP_REMOVED lines=12> */
[----:B------:R-:W-:Y:S08]  /*a8c0*/  HMMA.16816.F32.BF16 R64, R64, R102, RZ ;  /* 0x000000664040723c */ /* 0x000ff000000418ff */
[-C--:B-1----:R-:W-:Y:S08]  /*a8d0*/  HMMA.16816.F32.BF16 R4, R108, R176.reuse, R4 ;  /* 0x000000b06c04723c */ /* 0x082ff00000041804 */
[C---:B------:R-:W-:Y:S08]  /*a8e0*/  HMMA.16816.F32.BF16 R8, R180.reuse, R176, R8 ;  /* 0x000000b0b408723c */ /* 0x040ff00000041808 */
[-C--:B------:R-:W-:Y:S08]  /*a8f0*/  HMMA.16816.F32.BF16 R12, R180, R178.reuse, R12 ;  /* 0x000000b2b40c723c */ /* 0x080ff0000004180c */
[C---:B------:R-:W-:Y:S04]  /*a900*/  HMMA.16816.F32.BF16 R16, R108.reuse, R178, R16 ;  /* 0x000000b26c10723c */ /* 0x040fe80000041810 */
[-C--:B---3--:R-:W-:Y:S05]  /*a910*/  IMAD.WIDE.U32 R184, R204, R189.reuse, R190 ;  /* 0x000000bdccb87225 */ /* 0x088fea00078e00be */
[----:B------:R-:W-:Y:S03]  /*a920*/  LEA R192, P1, R184, c[0x0][0x1f8], 0x1 ;  /* 0x00007e00b8c07a11 */ /* 0x000fe600078208ff */
[-C--:B----4-:R-:W-:Y:S01]  /*a930*/  IMAD.WIDE.U32 R104, R204, R189.reuse, R206 ;  /* 0x000000bdcc687225 */ /* 0x090fe200078e00ce */
[----:B------:R-:W-:Y:S04]  /*a940*/  IADD3 R0, R185, R188, RZ ;  /* 0x000000bcb9007210 */ /* 0x000fe80007ffe0ff */
[----:B------:R-:W-:Y:S01]  /*a950*/  LEA R200, P0, R104, c[0x0][0x1f8], 0x1 ;  /* 0x00007e0068c87a11 */ /* 0x000fe200078008ff */
[----:B-----5:R-:W-:Y:S01]  /*a960*/  IMAD.WIDE.U32 R100, R204, R189, R202 ;  /* 0x000000bdcc647225 */ /* 0x020fe200078e00ca */
[----:B------:R-:W-:Y:S02]  /*a970*/  IADD3 R105, R188, R105, RZ ;  /* 0x00000069bc697210 */ /* 0x000fe40007ffe0ff */
[----:B------:R-:W-:Y:S02]  /*a980*/  LEA.HI.X R193, R184, c[0x0][0x1fc], R0, 0x1, P1 ;  /* 0x00007f00b8c17a11 */ /* 0x000fe400008f0c00 */
[----:B------:R-:W-:Y:S02]  /*a990*/  IADD3 R0, R188, R187, RZ ;  /* 0x000000bbbc007210 */ /* 0x000fe40007ffe0ff */
[----:B------:R-:W-:Y:S02]  /*a9a0*/  LEA.HI.X R201, R104, c[0x0][0x1fc], R105, 0x1, P0 ;  /* 0x00007f0068c97a11 */ /* 0x000fe400000f0c69 */
[-C--:B--2---:R-:W-:Y:S02]  /*a9b0*/  IADD3 R104, P0, R194, R186.reuse, RZ ;  /* 0x000000bac2687210 */ /* 0x084fe40007f1e0ff */
[----:B------:R-:W-:Y:S02]  /*a9c0*/  LEA R198, P3, R100, c[0x0][0x1f8], 0x1 ;  /* 0x00007e0064c67a11 */ /* 0x000fe400078608ff */
[----:B------:R-:W-:Y:S02]  /*a9d0*/  IADD3 R188, R188, R101, RZ ;  /* 0x00000065bcbc7210 */ /* 0x000fe40007ffe0ff */
[----:B------:R-:W-:Y:S02]  /*a9e0*/  LEA R194, P2, R104, c[0x0][0x1f8], 0x1 ;  /* 0x00007e0068c27a11 */ /* 0x000fe400078408ff */
[----:B------:R-:W-:Y:S02]  /*a9f0*/  IADD3.X R101, R0, R191, RZ, P0, !PT ;  /* 0x000000bf00657210 */ /* 0x000fe400007fe4ff */
[----:B------:R-:W-:Y:S02]  /*aa00*/  LEA.HI.X R199, R100, c[0x0][0x1fc], R188, 0x1, P3 ;  /* 0x00007f0064c77a11 */ /* 0x000fe400018f0cbc */
[----:B------:R-:W-:Y:S01]  /*aa10*/  LEA.HI.X R195, R104, c[0x0][0x1fc], R101, 0x1, P2 ;  /* 0x00007f0068c37a11 */ /* 0x000fe200010f0c65 */
[----:B------:R-:W-:Y:S01]  /*aa20*/  LDSM.16.M88.4 R188, [R222] ;  /* 0x00000000debc783b */ /* 0x000fe20000000200 */
[-C--:B------:R-:W-:Y:S02]  /*aa30*/  IADD3 R105, P1, R206, R186.reuse, RZ ;  /* 0x000000bace697210 */ /* 0x080fe40007f3e0ff */
[----:B------:R-:W-:Y:S02]  /*aa40*/  IADD3 R196, P0, R202, R186, RZ ;  /* 0x000000bacac47210 */ /* 0x000fe40007f1e0ff */
[C---:B------:R-:W-:Y:S02]  /*aa50*/  IADD3.X R104, R0.reuse, R207, RZ, P1, !PT ;  /* 0x000000cf00687210 */ /* 0x040fe40000ffe4ff */
[----:B------:R-:W-:Y:S01]  /*aa60*/  IADD3.X R0, R0, R203, RZ, P0, !PT ;  /* 0x000000cb00007210 */ /* 0x000fe200007fe4ff */
[----:B------:R-:W1:Y:S01]  /*aa70*/  LDSM.16.M88.4 R100, [R224] ;  /* 0x00000000e064783b */ /* 0x000e620000000200 */
[C---:B------:R-:W-:Y:S02]  /*aa80*/  ISETP.GT.AND P0, PT, R204.reuse, RZ, PT ;  /* 0x000000ffcc00720c */ /* 0x040fe40003f04270 */
[----:B------:R-:W-:Y:S05]  /*aa90*/  IADD3 R204, R204, -0x1, RZ ;  /* 0xffffffffcccc7810 */ /* 0x000fea0007ffe0ff */
[----:B------:R-:W2:Y:S08]  /*aaa0*/  LDSM.16.M88.4 R184, [R223] ;  /* 0x00000000dfb8783b */ /* 0x000eb00000000200 */
[----:B------:R-:W-:Y:S01]  /*aab0*/  @!PT LDS RZ, [RZ] ;  /* 0x00000000fffff984 */ /* 0x000fe20000000800 */
[----:B------:R-:W-:Y:S01]  /*aac0*/  @!PT LDS RZ, [RZ] ;  /* 0x00000000fffff984 */ /* 0x000fe20000000800 */
[----:B------:R-:W-:Y:S01]  /*aad0*/  @!PT LDS RZ, [RZ] ;  /* 0x00000000fffff984 */ /* 0x000fe20000000800 */
[----:B------:R3:W-:Y:S08]  /*aae0*/  LDGSTS.E.BYPASS.LTC128B.128 [R226+0x100], [R192.64], !P6 ;  /* 0x00100000c0e27fae */ /* 0x0007f0000f101d46 */
[----:B------:R4:W-:Y:S08]  /*aaf0*/  LDGSTS.E.BYPASS.LTC128B.128 [R226+0x1100], [R200.64], !P5 ;  /* 0x01100000c8e27fae */ /* 0x0009f0000e901d46 */
[----:B------:R5:W-:Y:S01]  /*ab00*/  LDGSTS.E.BYPASS.LTC128B.128 [R226+0x2100], [R198.64], !P4 ;  /* 0x02100000c6e27fae */ /* 0x000be2000e101d46 */
[-C--:B-1----:R-:W-:Y:S07]  /*ab10*/  HMMA.16816.F32.BF16 R20, R108, R100.reuse, R20 ;  /* 0x000000646c14723c */ /* 0x082fee0000041814 */
[----:B------:R1:W-:Y:S01]  /*ab20*/  LDGSTS.E.BYPASS.LTC128B.128 [R226+0x900], [R194.64], !P6 ;  /* 0x00900000c2e27fae */ /* 0x0003e2000f101d46 */
[C---:B---3--:R-:W-:Y:S04]  /*ab30*/  LEA R192, P2, R105.reuse, c[0x0][0x1f8], 0x1 ;  /* 0x00007e0069c07a11 */ /* 0x048fe800078408ff */
[----:B------:R-:W-:Y:S01]  /*ab40*/  LEA.HI.X R193, R105, c[0x0][0x1fc], R104, 0x1, P2 ;  /* 0x00007f0069c17a11 */ /* 0x000fe200010f0c68 */
[C---:B------:R-:W-:Y:S04]  /*ab50*/  HMMA.16816.F32.BF16 R24, R180.reuse, R100, R24 ;  /* 0x00000064b418723c */ /* 0x040fe80000041818 */
[----:B------:R1:W-:Y:S01]  /*ab60*/  LDGSTS.E.BYPASS.LTC128B.128 [R226+0x1900], [R192.64], !P5 ;  /* 0x01900000c0e27fae */ /* 0x0003e2000e901d46 */
[C---:B------:R-:W-:Y:S03]  /*ab70*/  LEA R104, P1, R196.reuse, c[0x0][0x1f8], 0x1 ;  /* 0x00007e00c4687a11 */ /* 0x040fe600078208ff */
[-C--:B------:R-:W-:Y:S04]  /*ab80*/  HMMA.16816.F32.BF16 R28, R180, R102.reuse, R28 ;  /* 0x00000066b41c723c */ /* 0x080fe8000004181c */
[----:B------:R-:W-:Y:S04]  /*ab90*/  LEA.HI.X R105, R196, c[0x0][0x1fc], R0, 0x1, P1 ;  /* 0x00007f00c4697a11 */ /* 0x000fe800008f0c00 */
[C---:B------:R-:W-:Y:S01]  /*aba0*/  HMMA.16816.F32.BF16 R32, R108.reuse, R102, R32 ;  /* 0x000000666c20723c */ /* 0x040fe20000041820 */
[----:B------:R3:W-:Y:S07]  /*abb0*/  LDGSTS.E.BYPASS.LTC128B.128 [R226+0x2900], [R104.64], !P4 ;  /* 0x0290000068e27fae */ /* 0x0007ee000e101d46 */
[-C--:B--2---:R-:W-:Y:S01]  /*abc0*/  HMMA.16816.F32.BF16 R36, R108, R184.reuse, R36 ;  /* 0x000000b86c24723c */ /* 0x084fe20000041824 */
[----:B-----5:R-:W-:Y:S07]  /*abd0*/  LDSM.16.M88.4 R196, [R208+0x4100] ;  /* 0x00410000d0c4783b */ /* 0x020fee0000000200 */
[C---:B------:R-:W-:Y:S01]  /*abe0*/  HMMA.16816.F32.BF16 R40, R180.reuse, R184, R40 ;  /* 0x000000b8b428723c */ /* 0x040fe20000041828 */
[----:B------:R-:W0:Y:S07]  /*abf0*/  LDGDEPBAR ;  /* 0x00000000000079af */ /* 0x000e2e0000000000 */
[-C--:B------:R-:W-:Y:S01]  /*ac00*/  HMMA.16816.F32.BF16 R44, R180, R186.reuse, R44 ;  /* 0x000000bab42c723c */ /* 0x080fe2000004182c */
[----:B-1----:R-:W1:Y:S07]  /*ac10*/  LDSM.16.M88.4 R192, [R211+0x8100] ;  /* 0x00810000d3c0783b */ /* 0x002e6e0000000200 */
[C---:B------:R-:W-:Y:S01]  /*ac20*/  HMMA.16816.F32.BF16 R48, R108.reuse, R186, R48 ;  /* 0x000000ba6c30723c */ /* 0x040fe20000041830 */
[----:B----4-:R-:W2:Y:S07]  /*ac30*/  LDSM.16.M88.4 R200, [R211+0x9100] ;  /* 0x00910000d3c8783b */ /* 0x010eae0000000200 */
[-C--:B------:R-:W-:Y:S01]  /*ac40*/  HMMA.16816.F32.BF16 R52, R108, R188.reuse, R52 ;  /* 0x000000bc6c34723c */ /* 0x080fe20000041834 */
[----:B------:R-:W4:Y:S07]  /*ac50*/  LDSM.16.M88.4 R176, [R208+0x4500] ;  /* 0x00450000d0b0783b */ /* 0x000f2e0000000200 */
[C---:B------:R-:W-:Y:S01]  /*ac60*/  HMMA.16816.F32.BF16 R56, R180.reuse, R188, R56 ;  /* 0x000000bcb438723c */ /* 0x040fe20000041838 */
[----:B------:R-:W5:Y:S07]  /*ac70*/  LDSM.16.M88.4 R100, [R208+0x4900] ;  /* 0x00490000d064783b */ /* 0x000f6e0000000200 */
[-C--:B------:R-:W-:Y:S01]  /*ac80*/  HMMA.16816.F32.BF16 R60, R180, R190.reuse, R60 ;  /* 0x000000beb43c723c */ /* 0x080fe2000004183c */
[----:B------:R-:W-:Y:S07]  /*ac90*/  LDSM.16.M88.4 R180, [R212+0x8100] ;  /* 0x00810000d4b4783b */ /* 0x000fee0000000200 */
[----:B------:R-:W-:Y:S01]  /*aca0*/  HMMA.16816.F32.BF16 R64, R108, R190, R64 ;  /* 0x000000be6c40723c */ /* 0x000fe20000041840 */
[----:B------:R-:W3:Y:S07]  /*acb0*/  LDSM.16.M88.4 R108, [R208+0x4d00] ;  /* 0x004d0000d06c783b */ /* 0x000eee0000000200 */
[-C--:B-1----:R-:W-:Y:S01]  /*acc0*/  HMMA.16816.F32.BF16 R4, R192, R196.reuse, R4 ;  /* 0x000000c4c004723c */ /* 0x082fe20000041804 */
[----:B------:R-:W1:Y:S07]  /*acd0*/  LDSM.16.M88.4 R184, [R221] ;  /* 0x00000000ddb8783b */ /* 0x000e6e0000000200 */
[C---:B--2---:R-:W-:Y:S01]  /*ace0*/  HMMA.16816.F32.BF16 R8, R200.reuse, R196, R8 ;  /* 0x000000c4c808723c */ /* 0x044fe20000041808 */
[----:B------:R-:W2:Y:S07]  /*acf0*/  LDSM.16.M88.4 R188, [R212+0x9100] ;  /* 0x00910000d4bc783b */ /* 0x000eae0000000200 */
[-C--:B------:R-:W-:Y:S08]  /*ad00*/  HMMA.16816.F32.BF16 R12, R200, R198.reuse, R12 ;  /* 0x000000c6c80c723c */ /* 0x080ff0000004180c */
[C---:B------:R-:W-:Y:S01]  /*ad10*/  HMMA.16816.F32.BF16 R16, R192.reuse, R198, R16 ;  /* 0x000000c6c010723c */ /* 0x040fe20000041810 */
[----:B------:R-:W1:Y:S07]  /*ad20*/  LDSM.16.M88.4 R196, [R220] ;  /* 0x00000000dcc4783b */ /* 0x000e6e0000000200 */
[-C--:B----4-:R-:W-:Y:S08]  /*ad30*/  HMMA.16816.F32.BF16 R20, R192, R176.reuse, R20 ;  /* 0x000000b0c014723c */ /* 0x090ff00000041814 */
[C---:B------:R-:W-:Y:S08]  /*ad40*/  HMMA.16816.F32.BF16 R24, R200.reuse, R176, R24 ;  /* 0x000000b0c818723c */ /* 0x040ff00000041818 */
[-C--:B------:R-:W-:Y:S08]  /*ad50*/  HMMA.16816.F32.BF16 R28, R200, R178.reuse, R28 ;  /* 0x000000b2c81c723c */ /* 0x080ff0000004181c */
[C---:B------:R-:W-:Y:S01]  /*ad60*/  HMMA.16816.F32.BF16 R32, R192.reuse, R178, R32 ;  /* 0x000000b2c020723c */ /* 0x040fe20000041820 */
[----:B------:R-:W4:Y:S07]  /*ad70*/  LDSM.16.M88.4 R176, [R219] ;  /* 0x00000000dbb0783b */ /* 0x000f2e0000000200 */
[-C--:B-----5:R-:W-:Y:S08]  /*ad80*/  HMMA.16816.F32.BF16 R36, R192, R100.reuse, R36 ;  /* 0x00000064c024723c */ /* 0x0a0ff00000041824 */
[C---:B------:R-:W-:Y:S08]  /*ad90*/  HMMA.16816.F32.BF16 R40, R200.reuse, R100, R40 ;  /* 0x00000064c828723c */ /* 0x040ff00000041828 */
[-C--:B------:R-:W-:Y:S08]  /*ada0*/  HMMA.16816.F32.BF16 R44, R200, R102.reuse, R44 ;  /* 0x00000066c82c723c */ /* 0x080ff0000004182c */
[C---:B------:R-:W-:Y:S01]  /*adb0*/  HMMA.16816.F32.BF16 R48, R192.reuse, R102, R48 ;  /* 0x00000066c030723c */ /* 0x040fe20000041830 */
[----:B------:R-:W5:Y:S07]  /*adc0*/  LDSM.16.M88.4 R100, [R218] ;  /* 0x00000000da64783b */ /* 0x000f6e0000000200 */
[-C--:B---3--:R-:W-:Y:S08]  /*add0*/  HMMA.16816.F32.BF16 R52, R192, R108.reuse, R52 ;  /* 0x0000006cc034723c */ /* 0x088ff00000041834 */
[C---:B------:R-:W-:Y:S08]  /*ade0*/  HMMA.16816.F32.BF16 R56, R200.reuse, R108, R56 ;  /* 0x0000006cc838723c */ /* 0x040ff00000041838 */
[-C--:B------:R-:W-:Y:S08]  /*adf0*/  HMMA.16816.F32.BF16 R60, R200, R110.reuse, R60 ;  /* 0x0000006ec83c723c */ /* 0x080ff0000004183c */
[----:B------:R-:W-:Y:S01]  /*ae00*/  HMMA.16816.F32.BF16 R64, R192, R110, R64 ;  /* 0x0000006ec040723c */ /* 0x000fe20000041840 */
[----:B------:R-:W-:Y:S07]  /*ae10*/  LDSM.16.M88.4 R108, [R211+0xa100] ;  /* 0x00a10000d36c783b */ /* 0x000fee0000000200 */
[-C--:B-1----:R-:W-:Y:S01]  /*ae20*/  HMMA.16816.F32.BF16 R4, R180, R184.reuse, R4 ;  /* 0x000000b8b404723c */ /* 0x082fe20000041804 */
[----:B------:R-:W-:Y:S07]  /*ae30*/  LDSM.16.M88.4 R192, [R211+0xb100] ;  /* 0x00b10000d3c0783b */ /* 0x000fee0000000200 */
[C---:B--2---:R-:W-:Y:S08]  /*ae40*/  HMMA.16816.F32.BF16 R8, R188.reuse, R184, R8 ;  /* 0x000000b8bc08723c */ /* 0x044ff00000041808 */
        /* <DEDUP_REMOVED lines=12> */
[----:B------:R-:W2:Y:S07]  /*af10*/  LDSM.16.M88.4 R176, [R208+0x5500] ;  /* 0x00550000d0b0783b */ /* 0x000eae0000000200 */
[-C--:B-----5:R-:W-:Y:S08]  /*af20*/  HMMA.16816.F32.BF16 R52, R180, R100.reuse, R52 ;  /* 0x00000064b434723c */ /* 0x0a0ff00000041834 */
        /* <DEDUP_REMOVED lines=46> */
[----:B------:R-:W-:Y:S09]  /*b210*/  FMUL.FTZ R17, R17, c[0x0][0x320] ;  /* 0x0000c80011117a20 */ /* 0x000ff20000410000 */
[----:B------:R1:W-:Y:S10]  /*b220*/  MUFU.TANH R177, R7 ;  /* 0x0000000700b17308 */ /* 0x0003f40000002400 */
[----:B------:R-:W-:Y:S10]  /*b230*/  MUFU.TANH R16, R16 ;  /* 0x0000001000107308 */ /* 0x000ff40000002400 */
[----:B------:R-:W2:Y:S01]  /*b240*/  MUFU.TANH R179, R8 ;  /* 0x0000000800b37308 */ /* 0x000ea20000002400 */
[----:B-1----:R-:W1:Y:S09]  /*b250*/  LDSM.16.M88.4 R4, [R216] ;  /* 0x00000000d804783b */ /* 0x002e720000000200 */
[----:B------:R-:W-:Y:S10]  /*b260*/  MUFU.TANH R17, R17 ;  /* 0x0000001100117308 */ /* 0x000ff40000002400 */
[----:B------:R-:W3:Y:S01]  /*b270*/  MUFU.TANH R188, R9 ;  /* 0x0000000900bc7308 */ /* 0x000ee20000002400 */
[----:B--2---:R-:W-:Y:S09]  /*b280*/  FMNMX.FTZ R0, R179, R106, !PT ;  /* 0x0000006ab3007209 */ /* 0x004ff20007810000 */
[----:B------:R-:W2:Y:S10]  /*b290*/  MUFU.TANH R180, R13 ;  /* 0x0000000d00b47308 */ /* 0x000eb40000002400 */
[----:B------:R-:W-:Y:S01]  /*b2a0*/  MUFU.TANH R189, R10 ;  /* 0x0000000a00bd7308 */ /* 0x000fe20000002400 */
[-C--:B-1----:R-:W-:Y:S03]  /*b2b0*/  HMMA.16816.F32.BF16 R20, R100, R4.reuse, R20 ;  /* 0x000000046414723c */ /* 0x082fe60000041814 */
[----:B---3--:R-:W-:Y:S06]  /*b2c0*/  FMNMX.FTZ R0, R188, R0, !PT ;  /* 0x00000000bc007209 */ /* 0x008fec0007810000 */
[----:B------:R-:W-:Y:S03]  /*b2d0*/  MUFU.TANH R183, R14 ;  /* 0x0000000e00b77308 */ /* 0x000fe60000002400 */
[----:B------:R-:W-:Y:S01]  /*b2e0*/  FMNMX.FTZ R0, R181, R0, !PT ;  /* 0x00000000b5007209 */ /* 0x000fe20007810000 */
[C---:B------:R-:W-:Y:S04]  /*b2f0*/  HMMA.16816.F32.BF16 R24, R184.reuse, R4, R24 ;  /* 0x00000004b818723c */ /* 0x040fe80000041818 */
[----:B--2---:R-:W-:Y:S02]  /*b300*/  FMNMX.FTZ R0, R180, R0, !PT ;  /* 0x00000000b4007209 */ /* 0x004fe40007810000 */
        /* <DEDUP_REMOVED lines=22> */
[----:B------:R3:W-:Y:S01]  /*b470*/  MUFU.TANH R192, R33 ;  /* 0x0000002100c07308 */ /* 0x0007e20000002400 */
[----:B------:R-:W-:Y:S02]  /*b480*/  FMUL.FTZ R35, R35, c[0x0][0x320] ;  /* 0x0000c80023237a20 */ /* 0x000fe40000410000 */
[----:B------:R-:W-:Y:S01]  /*b490*/  FMUL.FTZ R24, R24, c[0x0][0x320] ;  /* 0x0000c80018187a20 */ /* 0x000fe20000410000 */
[----:B--2---:R-:W2:Y:S01]  /*b4a0*/  LDL R23, [R1+0x24] ;  /* 0x0000240001177983 */ /* 0x004ea20000100800 */
[----:B------:R-:W-:Y:S02]  /*b4b0*/  FMUL.FTZ R27, R27, c[0x0][0x320] ;  /* 0x0000c8001b1b7a20 */ /* 0x000fe40000410000 */
[----:B------:R-:W-:Y:S03]  /*b4c0*/  FMUL.FTZ R34, R34, c[0x0][0x320] ;  /* 0x0000c80022227a20 */ /* 0x000fe60000410000 */
[----:B------:R4:W-:Y:S10]  /*b4d0*/  MUFU.TANH R233, R31 ;  /* 0x0000001f00e97308 */ /* 0x0009f40000002400 */
[----:B------:R-:W-:Y:S01]  /*b4e0*/  MUFU.TANH R193, R20 ;  /* 0x0000001400c17308 */ /* 0x000fe20000002400 */
[-C--:B-1----:R-:W-:Y:S01]  /*b4f0*/  HMMA.16816.F32.BF16 R36, R100, R8.reuse, R36 ;  /* 0x000000086424723c */ /* 0x082fe20000041824 */
[----:B---3--:R-:W3:Y:S08]  /*b500*/  LDL R33, [R1+0x30] ;  /* 0x0000300001217983 */ /* 0x008ef00000100800 */
[----:B------:R1:W-:Y:S01]  /*b510*/  MUFU.TANH R191, R32 ;  /* 0x0000002000bf7308 */ /* 0x0003e20000002400 */
[C---:B------:R-:W-:Y:S01]  /*b520*/  HMMA.16816.F32.BF16 R40, R184.reuse, R8, R40 ;  /* 0x00000008b828723c */ /* 0x040fe20000041828 */
[----:B----4-:R-:W4:Y:S06]  /*b530*/  LDL.64 R30, [R1+0x48] ;  /* 0x00004800011e7983 */ /* 0x010f2c0000100a00 */
[----:B------:R-:W-:Y:S02]  /*b540*/  MOV R9, c[0x0][0x1e0] ;  /* 0x0000780000097a02 */ /* 0x000fe40000000f00 */
[----:B------:R-:W5:Y:S01]  /*b550*/  MUFU.TANH R18, R18 ;  /* 0x0000001200127308 */ /* 0x000f620000002400 */
[-C--:B------:R-:W-:Y:S03]  /*b560*/  HMMA.16816.F32.BF16 R44, R184, R10.reuse, R44 ;  /* 0x0000000ab82c723c */ /* 0x080fe6000004182c */
[----:B------:R-:W-:Y:S01]  /*b570*/  SHF.L.U32 R9, R9, 0x5, RZ ;  /* 0x0000000509097819 */ /* 0x000fe200000006ff */
[----:B------:R-:W-:Y:S04]  /*b580*/  FMUL.FTZ R36, R36, c[0x0][0x320] ;  /* 0x0000c80024247a20 */ /* 0x000fe80000410000 */
[C---:B------:R-:W-:Y:S01]  /*b590*/  HMMA.16816.F32.BF16 R48, R100.reuse, R10, R48 ;  /* 0x0000000a6430723c */ /* 0x040fe20000041830 */
[----:B------:R5:W-:Y:S03]  /*b5a0*/  MUFU.TANH R201, R29 ;  /* 0x0000001d00c97308 */ /* 0x000be60000002400 */
[----:B------:R-:W-:Y:S01]  /*b5b0*/  FMUL.FTZ R37, R37, c[0x0][0x320] ;  /* 0x0000c80025257a20 */ /* 0x000fe20000410000 */
[----:B-1----:R-:W2:Y:S01]  /*b5c0*/  LDL R32, [R1+0x28] ;  /* 0x0000280001207983 */ /* 0x002ea20000100800 */
[----:B------:R-:W-:Y:S02]  /*b5d0*/  FMUL.FTZ R38, R38, c[0x0][0x320] ;  /* 0x0000c80026267a20 */ /* 0x000fe40000410000 */
[----:B------:R-:W-:Y:S01]  /*b5e0*/  FMUL.FTZ R39, R39, c[0x0][0x320] ;  /* 0x0000c80027277a20 */ /* 0x000fe20000410000 */
[-C--:B------:R-:W-:Y:S02]  /*b5f0*/  HMMA.16816.F32.BF16 R52, R100, R4.reuse, R52 ;  /* 0x000000046434723c */ /* 0x080fe40000041834 */
[----:B------:R-:W-:Y:S01]  /*b600*/  MUFU.TANH R231, R36 ;  /* 0x0000002400e77308 */ /* 0x000fe20000002400 */
[----:B------:R-:W-:Y:S02]  /*b610*/  FMUL.FTZ R42, R42, c[0x0][0x320] ;  /* 0x0000c8002a2a7a20 */ /* 0x000fe40000410000 */
[----:B------:R-:W-:Y:S02]  /*b620*/  FMUL.FTZ R41, R41, c[0x0][0x320] ;  /* 0x0000c80029297a20 */ /* 0x000fe40000410000 */
[----:B------:R-:W-:Y:S01]  /*b630*/  FMUL.FTZ R46, R46, c[0x0][0x320] ;  /* 0x0000c8002e2e7a20 */ /* 0x000fe20000410000 */
[C---:B------:R-:W-:Y:S04]  /*b640*/  HMMA.16816.F32.BF16 R56, R184.reuse, R4, R56 ;  /* 0x00000004b838723c */ /* 0x040fe80000041838 */
[----:B------:R1:W-:Y:S01]  /*b650*/  MUFU.TANH R232, R37 ;  /* 0x0000002500e87308 */ /* 0x0003e20000002400 */
[----:B------:R-:W-:Y:S02]  /*b660*/  FMUL.FTZ R40, R40, c[0x0][0x320] ;  /* 0x0000c80028287a20 */ /* 0x000fe40000410000 */
[----:B------:R-:W-:Y:S01]  /*b670*/  FMUL.FTZ R50, R50, c[0x0][0x320] ;  /* 0x0000c80032327a20 */ /* 0x000fe20000410000 */
[----:B-----5:R-:W5:Y:S01]  /*b680*/  LDL R29, [R1+0x2c] ;  /* 0x00002c00011d7983 */ /* 0x020f620000100800 */
[-C--:B------:R-:W-:Y:S03]  /*b690*/  HMMA.16816.F32.BF16 R60, R184, R6.reuse, R60 ;  /* 0x00000006b83c723c */ /* 0x080fe6000004183c */
[----:B------:R-:W-:Y:S01]  /*b6a0*/  FMNMX.FTZ R5, R176, R2, !PT ;  /* 0x00000002b0057209 */ /* 0x000fe20007810000 */
[----:B------:R-:W-:Y:S01]  /*b6b0*/  FMUL.FTZ R49, R49, c[0x0][0x320] ;  /* 0x0000c80031317a20 */ /* 0x000fe20000410000 */
[----:B------:R-:W-:Y:S01]  /*b6c0*/  MUFU.TANH R185, R46 ;  /* 0x0000002e00b97308 */ /* 0x000fe20000002400 */
[----:B------:R-:W-:Y:S01]  /*b6d0*/  FMNMX.FTZ R4, R178, R3, !PT ;  /* 0x00000003b2047209 */ /* 0x000fe20007810000 */
[----:B------:R-:W-:Y:S01]  /*b6e0*/  FMUL.FTZ R52, R52, c[0x0][0x320] ;  /* 0x0000c80034347a20 */ /* 0x000fe20000410000 */
[----:B------:R-:W-:Y:S04]  /*b6f0*/  HMMA.16816.F32.BF16 R64, R100, R6, R64 ;  /* 0x000000066440723c */ /* 0x000fe80000041840 */
[----:B------:R-:W-:Y:S01]  /*b700*/  FMUL.FTZ R53, R53, c[0x0][0x320] ;  /* 0x0000c80035357a20 */ /* 0x000fe20000410000 */
[----:B------:R-:W-:Y:S01]  /*b710*/  FMNMX.FTZ R4, R177, R4, !PT ;  /* 0x00000004b1047209 */ /* 0x000fe20007810000 */
[----:B------:R-:W-:Y:S01]  /*b720*/  FMUL.FTZ R54, R54, c[0x0][0x320] ;  /* 0x0000c80036367a20 */ /* 0x000fe20000410000 */
[----:B------:R-:W1:Y:S01]  /*b730*/  MUFU.TANH R194, R21 ;  /* 0x0000001500c27308 */ /* 0x000e620000002400 */
[----:B------:R-:W-:Y:S01]  /*b740*/  FMUL.FTZ R55, R55, c[0x0][0x320] ;  /* 0x0000c80037377a20 */ /* 0x000fe20000410000 */
[----:B------:R-:W-:Y:S01]  /*b750*/  FMNMX.FTZ R4, R18, R4, !PT ;  /* 0x0000000412047209 */ /* 0x000fe20007810000 */
[----:B-1----:R-:W2:Y:S02]  /*b760*/  LDL.64 R36, [R1+0x58] ;  /* 0x0000580001247983 */ /* 0x002ea40000100a00 */
[----:B------:R-:W-:Y:S01]  /*b770*/  FMUL.FTZ R51, R51, c[0x0][0x320] ;  /* 0x0000c80033337a20 */ /* 0x000fe20000410000 */
[----:B------:R-:W-:Y:S01]  /*b780*/  FMNMX.FTZ R6, R189, R107, !PT ;  /* 0x0000006bbd067209 */ /* 0x000fe20007810000 */
[----:B------:R-:W-:Y:S01]  /*b790*/  FMUL.FTZ R44, R44, c[0x0][0x320] ;  /* 0x0000c8002c2c7a20 */ /* 0x000fe20000410000 */
[----:B------:R-:W-:Y:S01]  /*b7a0*/  FMNMX.FTZ R5, R111, R5, !PT ;  /* 0x000000056f057209 */ /* 0x000fe20007810000 */
[----:B------:R-:W-:Y:S01]  /*b7b0*/  FMUL.FTZ R57, R57, c[0x0][0x320] ;  /* 0x0000c80039397a20 */ /* 0x000fe20000410000 */
[----:B------:R-:W1:Y:S01]  /*b7c0*/  MUFU.TANH R19, R19 ;  /* 0x0000001300137308 */ /* 0x000e620000002400 */
        /* <DEDUP_REMOVED lines=12> */
[----:B------:R-:W-:Y:S02]  /*b890*/  FMUL.FTZ R67, R67, c[0x0][0x320] ;  /* 0x0000c80043437a20 */ /* 0x000fe40000410000 */
[----:B------:R-:W-:Y:S01]  /*b8a0*/  FMUL.FTZ R64, R64, c[0x0][0x320] ;  /* 0x0000c80040407a20 */ /* 0x000fe20000410000 */
[----:B------:R-:W-:Y:S01]  /*b8b0*/  FMNMX.FTZ R5, R194, R5, !PT ;  /* 0x00000005c2057209 */ /* 0x000fe20007810000 */
[----:B------:R-:W-:Y:S02]  /*b8c0*/  FMUL.FTZ R58, R58, c[0x0][0x320] ;  /* 0x0000c8003a3a7a20 */ /* 0x000fe40000410000 */
[----:B------:R-:W-:Y:S01]  /*b8d0*/  FMUL.FTZ R59, R59, c[0x0][0x320] ;  /* 0x0000c8003b3b7a20 */ /* 0x000fe20000410000 */
[----:B------:R-:W1:Y:S01]  /*b8e0*/  MUFU.TANH R195, R34 ;  /* 0x0000002200c37308 */ /* 0x000e620000002400 */
[----:B------:R-:W-:Y:S01]  /*b8f0*/  FMUL.FTZ R48, R48, c[0x0][0x320] ;  /* 0x0000c80030307a20 */ /* 0x000fe20000410000 */
[----:B------:R-:W-:Y:S01]  /*b900*/  FMNMX.FTZ R5, R191, R5, !PT ;  /* 0x00000005bf057209 */ /* 0x000fe20007810000 */
[----:B------:R-:W-:Y:S01]  /*b910*/  FMUL.FTZ R62, R62, c[0x0][0x320] ;  /* 0x0000c8003e3e7a20 */ /* 0x000fe20000410000 */
[----:B-1----:R-:W-:Y:S01]  /*b920*/  FMNMX.FTZ R4, R19, R4, !PT ;  /* 0x0000000413047209 */ /* 0x002fe20007810000 */
[----:B------:R-:W-:Y:S01]  /*b930*/  FMUL.FTZ R45, R45, c[0x0][0x320] ;  /* 0x0000c8002d2d7a20 */ /* 0x000fe20000410000 */
[----:B------:R-:W-:Y:S01]  /*b940*/  FMNMX.FTZ R5, R192, R5, !PT ;  /* 0x00000005c0057209 */ /* 0x000fe20007810000 */
[----:B------:R-:W-:Y:S02]  /*b950*/  FMUL.FTZ R56, R56, c[0x0][0x320] ;  /* 0x0000c80038387a20 */ /* 0x000fe40000410000 */
[----:B------:R-:W-:Y:S01]  /*b960*/  FMUL.FTZ R47, R47, c[0x0][0x320] ;  /* 0x0000c8002f2f7a20 */ /* 0x000fe20000410000 */
[----:B------:R1:W1:Y:S01]  /*b970*/  MUFU.TANH R196, R35 ;  /* 0x0000002300c47308 */ /* 0x0002620000002400 */
[----:B------:R-:W-:Y:S02]  /*b980*/  FMNMX.FTZ R5, R231, R5, !PT ;  /* 0x00000005e7057209 */ /* 0x000fe40007810000 */
[----:B------:R-:W-:Y:S02]  /*b990*/  FMNMX.FTZ R4, R197, R4, !PT ;  /* 0x00000004c5047209 */ /* 0x000fe40007810000 */
[----:B------:R-:W-:Y:S02]  /*b9a0*/  FMNMX.FTZ R5, R232, R5, !PT ;  /* 0x00000005e8057209 */ /* 0x000fe40007810000 */
[----:B------:R-:W-:Y:S03]  /*b9b0*/  FMNMX.FTZ R4, R198, R4, !PT ;  /* 0x00000004c6047209 */ /* 0x000fe60007810000 */
[----:B------:R-:W1:Y:S01]  /*b9c0*/  MUFU.TANH R203, R48 ;  /* 0x0000003000cb7308 */ /* 0x000e620000002400 */
[----:B------:R-:W-:Y:S02]  /*b9d0*/  FMNMX.FTZ R4, R195, R4, !PT ;  /* 0x00000004c3047209 */ /* 0x000fe40007810000 */
[----:B------:R-:W-:Y:S07]  /*b9e0*/  MOV R34, c[0x0][0x1e0] ;  /* 0x0000780000227a02 */ /* 0x000fee0000000f00 */
[----:B------:R-:W1:Y:S02]  /*b9f0*/  MUFU.TANH R235, R38 ;  /* 0x0000002600eb7308 */ /* 0x000e640000002400 */
[----:B-1----:R-:W-:Y:S02]  /*ba00*/  MOV R35, 0x5 ;  /* 0x0000000500237802 */ /* 0x002fe40000000f00 */
[----:B------:R-:W-:Y:S02]  /*ba10*/  FMNMX.FTZ R4, R196, R4, !PT ;  /* 0x00000004c4047209 */ /* 0x000fe40007810000 */
[----:B------:R-:W-:Y:S04]  /*ba20*/  SHF.L.U64.HI R34, R34, R35, c[0x0][0x1e4] ;  /* 0x0000790022227619 */ /* 0x000fe80000010223 */
[----:B------:R-:W1:Y:S01]  /*ba30*/  MUFU.TANH R229, R49 ;  /* 0x0000003100e57308 */ /* 0x000e620000002400 */
[----:B------:R-:W-:Y:S09]  /*ba40*/  FMNMX.FTZ R5, R203, R5, !PT ;  /* 0x00000005cb057209 */ /* 0x000ff20007810000 */
[----:B------:R-:W1:Y:S01]  /*ba50*/  MUFU.TANH R207, R52 ;  /* 0x0000003400cf7308 */ /* 0x000e620000002400 */
[----:B------:R-:W-:Y:S09]  /*ba60*/  FMNMX.FTZ R4, R235, R4, !PT ;  /* 0x00000004eb047209 */ /* 0x000ff20007810000 */
[----:B------:R-:W1:Y:S02]  /*ba70*/  MUFU.TANH R236, R39 ;  /* 0x0000002700ec7308 */ /* 0x000e640000002400 */
[----:B-1----:R-:W-:Y:S08]  /*ba80*/  FMNMX.FTZ R5, R229, R5, !PT ;  /* 0x00000005e5057209 */ /* 0x002ff00007810000 */
[----:B------:R-:W1:Y:S01]  /*ba90*/  MUFU.TANH R234, R50 ;  /* 0x0000003200ea7308 */ /* 0x000e620000002400 */
[----:B------:R-:W-:Y:S04]  /*baa0*/  MOV R187, R207 ;  /* 0x000000cf00bb7202 */ /* 0x000fe80000000f00 */
[----:B------:R-:W-:Y:S05]  /*bab0*/  FMNMX.FTZ R5, R187, R5, !PT ;  /* 0x00000005bb057209 */ /* 0x000fea0007810000 */
        /* <DEDUP_REMOVED lines=12> */
[----:B------:R-:W-:Y:S01]  /*bb80*/  MUFU.TANH R202, R28 ;  /* 0x0000001c00ca7308 */ /* 0x000fe20000002400 */
[----:B------:R-:W-:Y:S09]  /*bb90*/  FMNMX.FTZ R0, R200, R0, !PT ;  /* 0x00000000c8007209 */ /* 0x000ff20007810000 */
[----:B------:R-:W1:Y:S02]  /*bba0*/  MUFU.TANH R28, R65 ;  /* 0x00000041001c7308 */ /* 0x000e640000002400 */
[----:B-1----:R-:W-:Y:S08]  /*bbb0*/  FMNMX.FTZ R4, R244, R4, !PT ;  /* 0x00000004f4047209 */ /* 0x002ff00007810000 */
[----:B------:R-:W1:Y:S10]  /*bbc0*/  MUFU.TANH R199, R25 ;  /* 0x0000001900c77308 */ /* 0x000e740000002400 */
[----:B------:R-:W1:Y:S01]  /*bbd0*/  MUFU.TANH R50, R55 ;  /* 0x0000003700327308 */ /* 0x000e620000002400 */
[----:B------:R-:W-:Y:S05]  /*bbe0*/  FMNMX.FTZ R5, R28, R5, !PT ;  /* 0x000000051c057209 */ /* 0x000fea0007810000 */
[----:B------:R-:W3:Y:S04]  /*bbf0*/  SHFL.BFLY PT, R8, R5, 0x2, 0x1f ;  /* 0x0c401f0005087f89 */ /* 0x000ee800000e0000 */
[----:B------:R-:W-:Y:S01]  /*bc00*/  MUFU.TANH R243, R42 ;  /* 0x0000002a00f37308 */ /* 0x000fe20000002400 */
[----:B-1----:R-:W-:Y:S04]  /*bc10*/  FMNMX.FTZ R0, R199, R0, !PT ;  /* 0x00000000c7007209 */ /* 0x002fe80007810000 */
[----:B------:R-:W-:Y:S05]  /*bc20*/  FMNMX.FTZ R0, R202, R0, !PT ;  /* 0x00000000ca007209 */ /* 0x000fea0007810000 */
[----:B------:R-:W1:Y:S01]  /*bc30*/  MUFU.TANH R42, R66 ;  /* 0x00000042002a7308 */ /* 0x000e620000002400 */
[----:B------:R-:W-:Y:S02]  /*bc40*/  FMNMX.FTZ R0, R201, R0, !PT ;  /* 0x00000000c9007209 */ /* 0x000fe40007810000 */
[----:B------:R-:W-:Y:S07]  /*bc50*/  FMNMX.FTZ R4, R50, R4, !PT ;  /* 0x0000000432047209 */ /* 0x000fee0007810000 */
[----:B------:R-:W-:Y:S01]  /*bc60*/  MUFU.TANH R240, R41 ;  /* 0x0000002900f07308 */ /* 0x000fe20000002400 */
[----:B---3--:R-:W-:Y:S05]  /*bc70*/  FMNMX.FTZ R5, R5, R8, !PT ;  /* 0x0000000805057209 */ /* 0x008fea0007810000 */
[----:B------:R-:W3:Y:S04]  /*bc80*/  SHFL.BFLY PT, R105, R5, 0x1, 0x1f ;  /* 0x0c201f0005697f89 */ /* 0x000ee800000e0000 */
[----:B------:R-:W4:Y:S01]  /*bc90*/  MUFU.TANH R41, R67 ;  /* 0x0000004300297308 */ /* 0x000f220000002400 */
[----:B-1----:R-:W-:Y:S09]  /*bca0*/  FMNMX.FTZ R4, R42, R4, !PT ;  /* 0x000000042a047209 */ /* 0x002ff20007810000 */
[----:B------:R-:W1:Y:S10]  /*bcb0*/  MUFU.TANH R241, R40 ;  /* 0x0000002800f17308 */ /* 0x000e740000002400 */
[----:B------:R-:W5:Y:S01]  /*bcc0*/  MUFU.TANH R238, R44 ;  /* 0x0000002c00ee7308 */ /* 0x000f620000002400 */
[----:B---3--:R-:W-:Y:S02]  /*bcd0*/  FMNMX.FTZ R105, R5, R105, !PT ;  /* 0x0000006905697209 */ /* 0x008fe40007810000 */
[----:B----4-:R-:W-:Y:S03]  /*bce0*/  FMNMX.FTZ R4, R41, R4, !PT ;  /* 0x0000000429047209 */ /* 0x010fe60007810000 */
[----:B------:R-:W-:Y:S02]  /*bcf0*/  FMUL.FTZ R110, R105, c[0x0][0x2d0] ;  /* 0x0000b400696e7a20 */ /* 0x000fe40000410000 */
[----:B------:R-:W3:Y:S02]  /*bd00*/  SHFL.BFLY PT, R7, R4, 0x2, 0x1f ;  /* 0x0c401f0004077f89 */ /* 0x000ee400000e0000 */
[----:B------:R-:W4:Y:S01]  /*bd10*/  MUFU.TANH R239, R45 ;  /* 0x0000002d00ef7308 */ /* 0x000f220000002400 */
[----:B-1----:R-:W-:Y:S04]  /*bd20*/  FMNMX.FTZ R0, R241, R0, !PT ;  /* 0x00000000f1007209 */ /* 0x002fe80007810000 */
[----:B------:R-:W-:Y:S05]  /*bd30*/  FMNMX.FTZ R0, R240, R0, !PT ;  /* 0x00000000f0007209 */ /* 0x000fea0007810000 */
[----:B------:R-:W1:Y:S01]  /*bd40*/  MUFU.TANH R24, R56 ;  /* 0x0000003800187308 */ /* 0x000e620000002400 */
[----:B-----5:R-:W-:Y:S09]  /*bd50*/  FMNMX.FTZ R0, R238, R0, !PT ;  /* 0x00000000ee007209 */ /* 0x020ff20007810000 */
[----:B------:R-:W5:Y:S01]  /*bd60*/  MUFU.TANH R206, R27 ;  /* 0x0000001b00ce7308 */ /* 0x000f620000002400 */
[----:B---3--:R-:W-:Y:S02]  /*bd70*/  FMNMX.FTZ R4, R4, R7, !PT ;  /* 0x0000000704047209 */ /* 0x008fe40007810000 */
[----:B----4-:R-:W-:Y:S03]  /*bd80*/  FMNMX.FTZ R0, R239, R0, !PT ;  /* 0x00000000ef007209 */ /* 0x010fe60007810000 */
[----:B------:R-:W3:Y:S04]  /*bd90*/  SHFL.BFLY PT, R104, R4, 0x1, 0x1f ;  /* 0x0c201f0004687f89 */ /* 0x000ee800000e0000 */
[----:B------:R-:W4:Y:S01]  /*bda0*/  MUFU.TANH R27, R57 ;  /* 0x00000039001b7308 */ /* 0x000f220000002400 */
[----:B-1----:R-:W-:Y:S09]  /*bdb0*/  FMNMX.FTZ R0, R24, R0, !PT ;  /* 0x0000000018007209 */ /* 0x002ff20007810000 */
[----:B------:R-:W1:Y:S01]  /*bdc0*/  MUFU.TANH R245, R60 ;  /* 0x0000003c00f57308 */ /* 0x000e620000002400 */
[----:B-----5:R-:W-:Y:S04]  /*bdd0*/  FMNMX.FTZ R6, R206, R6, !PT ;  /* 0x00000006ce067209 */ /* 0x020fe80007810000 */
[----:B------:R-:W-:Y:S05]  /*bde0*/  FMNMX.FTZ R6, R230, R6, !PT ;  /* 0x00000006e6067209 */ /* 0x000fea0007810000 */
[----:B------:R-:W5:Y:S01]  /*bdf0*/  MUFU.TANH R51, R61 ;  /* 0x0000003d00337308 */ /* 0x000f620000002400 */
[----:B---3--:R-:W-:Y:S01]  /*be00*/  FMNMX.FTZ R104, R4, R104, !PT ;  /* 0x0000006804687209 */ /* 0x008fe20007810000 */
[--C-:B------:R-:W-:Y:S01]  /*be10*/  FFMA.FTZ R4, R176, c[0x0][0x2d0], -R110.reuse ;  /* 0x0000b400b0047a23 */ /* 0x100fe2000001086e */
[----:B----4-:R-:W-:Y:S07]  /*be20*/  FMNMX.FTZ R0, R27, R0, !PT ;  /* 0x000000001b007209 */ /* 0x010fee0007810000 */
[----:B------:R3:W-:Y:S01]  /*be30*/  MUFU.EX2 R22, R4 ;  /* 0x0000000400167308 */ /* 0x0007e20000000800 */
[----:B-1----:R-:W-:Y:S09]  /*be40*/  FMNMX.FTZ R0, R245, R0, !PT ;  /* 0x00000000f5007209 */ /* 0x002ff20007810000 */
[----:B------:R-:W1:Y:S01]  /*be50*/  MUFU.TANH R184, R43 ;  /* 0x0000002b00b87308 */ /* 0x000e620000002400 */
[----:B-----5:R-:W-:Y:S05]  /*be60*/  FMNMX.FTZ R0, R51, R0, !PT ;  /* 0x0000000033007209 */ /* 0x020fea0007810000 */
[----:B------:R-:W4:Y:S04]  /*be70*/  SHFL.BFLY PT, R103, R0, 0x2, 0x1f ;  /* 0x0c401f0000677f89 */ /* 0x000f2800000e0000 */
[----:B------:R-:W5:Y:S01]  /*be80*/  MUFU.TANH R186, R47 ;  /* 0x0000002f00ba7308 */ /* 0x000f620000002400 */
[--C-:B---3--:R-:W-:Y:S02]  /*be90*/  FFMA.FTZ R4, R111, c[0x0][0x2d0], -R110.reuse ;  /* 0x0000b4006f047a23 */ /* 0x108fe4000001086e */
[----:B------:R-:W-:Y:S07]  /*bea0*/  FMUL.FTZ R111, R104, c[0x0][0x2d0] ;  /* 0x0000b400686f7a20 */ /* 0x000fee0000410000 */
[----:B------:R3:W-:Y:S01]  /*beb0*/  MUFU.EX2 R20, R4 ;  /* 0x0000000400147308 */ /* 0x0007e20000000800 */
[--C-:B------:R-:W-:Y:S02]  /*bec0*/  FFMA.FTZ R64, R196, c[0x0][0x2d0], -R111.reuse ;  /* 0x0000b400c4407a23 */ /* 0x100fe4000001086f */
[--C-:B------:R-:W-:Y:S02]  /*bed0*/  FFMA.FTZ R56, R198, c[0x0][0x2d0], -R111.reuse ;  /* 0x0000b400c6387a23 */ /* 0x100fe4000001086f */
[--C-:B------:R-:W-:Y:S05]  /*bee0*/  FFMA.FTZ R60, R195, c[0x0][0x2d0], -R111.reuse ;  /* 0x0000b400c33c7a23 */ /* 0x100fea000001086f */
[----:B------:R-:W2:Y:S01]  /*bef0*/  MUFU.TANH R40, R58 ;  /* 0x0000003a00287308 */ /* 0x000ea20000002400 */
[----:B----4-:R-:W-:Y:S02]  /*bf00*/  FMNMX.FTZ R103, R0, R103, !PT ;  /* 0x0000006700677209 */ /* 0x010fe40007810000 */
[----:B------:R-:W-:Y:S03]  /*bf10*/  FMNMX.FTZ R0, R233, R6, !PT ;  /* 0x00000006e9007209 */ /* 0x000fe60007810000 */
[----:B------:R-:W4:Y:S01]  /*bf20*/  SHFL.BFLY PT, R7, R103, 0x1, 0x1f ;  /* 0x0c201f0067077f89 */ /* 0x000f2200000e0000 */
[----:B------:R-:W-:Y:S01]  /*bf30*/  FMNMX.FTZ R6, R243, R0, !PT ;  /* 0x00000000f3067209 */ /* 0x000fe20007810000 */
[----:B------:R-:W-:Y:S02]  /*bf40*/  FMUL.FTZ R0, R63, c[0x0][0x320] ;  /* 0x0000c8003f007a20 */ /* 0x000fe40000410000 */
[----:B------:R-:W2:Y:S01]  /*bf50*/  MUFU.TANH R49, R59 ;  /* 0x0000003b00317308 */ /* 0x000ea20000002400 */
[----:B-1----:R-:W-:Y:S01]  /*bf60*/  FMNMX.FTZ R5, R184, R6, !PT ;  /* 0x00000006b8057209 */ /* 0x002fe20007810000 */
[----:B---3--:R-:W-:Y:S03]  /*bf70*/  FFMA.FTZ R4, R16, c[0x0][0x2d0], -R110 ;  /* 0x0000b40010047a23 */ /* 0x008fe6000001086e */
[----:B------:R-:W-:Y:S05]  /*bf80*/  FMNMX.FTZ R5, R185, R5, !PT ;  /* 0x00000005b9057209 */ /* 0x000fea0007810000 */
[----:B------:R1:W-:Y:S10]  /*bf90*/  MUFU.TANH R109, R0 ;  /* 0x00000000006d7308 */ /* 0x0003f40000002400 */
[----:B------:R3:W-:Y:S01]  /*bfa0*/  MUFU.EX2 R48, R4 ;  /* 0x0000000400307308 */ /* 0x0007e20000000800 */
[----:B----4-:R-:W-:Y:S01]  /*bfb0*/  FMNMX.FTZ R103, R103, R7, !PT ;  /* 0x0000000767677209 */ /* 0x010fe20007810000 */
[----:B------:R-:W-:Y:S04]  /*bfc0*/  @P0 IMAD.WIDE.U32 R6, R204, c[0x0][0x1e0], RZ ;  /* 0x00007800cc060a25 */ /* 0x000fe800078e00ff */
[----:B------:R-:W-:Y:S04]  /*bfd0*/  FMUL.FTZ R176, R103, c[0x0][0x2d0] ;  /* 0x0000b40067b07a20 */ /* 0x000fe80000410000 */
[----:B------:R-:W-:Y:S01]  /*bfe0*/  MUFU.TANH R108, R62 ;  /* 0x0000003e006c7308 */ /* 0x000fe20000002400 */
[----:B-1----:R-:W-:Y:S01]  /*bff0*/  FADD.FTZ R0, -R105, R2 ;  /* 0x0000000269007221 */ /* 0x002fe20000010100 */
[----:B-----5:R-:W-:Y:S01]  /*c000*/  FMNMX.FTZ R2, R186, R5, !PT ;  /* 0x00000005ba027209 */ /* 0x020fe20007810000 */
[----:B------:R-:W-:Y:S02]  /*c010*/  FFMA.FTZ R5, R17, c[0x0][0x2d0], -R110 ;  /* 0x0000b40011057a23 */ /* 0x000fe4000001086e */
[----:B------:R-:W-:Y:S01]  /*c020*/  FMUL.FTZ R0, R0, c[0x0][0x2d0] ;  /* 0x0000b40000007a20 */ /* 0x000fe20000410000 */
[----:B--2---:R-:W-:Y:S04]  /*c030*/  FMNMX.FTZ R2, R40, R2, !PT ;  /* 0x0000000228027209 */ /* 0x004fe80007810000 */
[----:B------:R1:W-:Y:S01]  /*c040*/  MUFU.EX2 R45, R5 ;  /* 0x00000005002d7308 */ /* 0x0003e20000000800 */
[----:B------:R-:W-:Y:S01]  /*c050*/  FMNMX.FTZ R2, R49, R2, !PT ;  /* 0x0000000231027209 */ /* 0x000fe20007810000 */
[--C-:B---3--:R-:W-:Y:S08]  /*c060*/  FFMA.FTZ R4, R178, c[0x0][0x2d0], -R111.reuse ;  /* 0x0000b400b2047a23 */ /* 0x108ff0000001086f */
[----:B------:R2:W3:Y:S10]  /*c070*/  MUFU.EX2 R101, R0 ;  /* 0x0000000000657308 */ /* 0x0004f40000000800 */
[----:B------:R4:W-:Y:S01]  /*c080*/  MUFU.EX2 R178, R4 ;  /* 0x0000000400b27308 */ /* 0x0009e20000000800 */
[----:B-1----:R-:W-:Y:S02]  /*c090*/  FFMA.FTZ R5, R18, c[0x0][0x2d0], -R111 ;  /* 0x0000b40012057a23 */ /* 0x002fe4000001086f */
[----:B------:R-:W-:Y:S07]  /*c0a0*/  FFMA.FTZ R18, R181, c[0x0][0x2d0], -R176 ;  /* 0x0000b400b5127a23 */ /* 0x000fee00000108b0 */
[----:B------:R-:W-:Y:S01]  /*c0b0*/  MUFU.EX2 R44, R5 ;  /* 0x00000005002c7308 */ /* 0x000fe20000000800 */
[----:B--2---:R-:W-:Y:S02]  /*c0c0*/  FADD.FTZ R0, -R104, R3 ;  /* 0x0000000368007221 */ /* 0x004fe40000010100 */
[----:B---3--:R-:W-:Y:S02]  /*c0d0*/  FMUL.FTZ R65, R101, R173 ;  /* 0x000000ad65417220 */ /* 0x008fe40000410000 */
[----:B------:R-:W-:Y:S01]  /*c0e0*/  FMUL.FTZ R3, R0, c[0x0][0x2d0] ;  /* 0x0000b40000037a20 */ /* 0x000fe20000410000 */
[----:B------:R-:W-:Y:S01]  /*c0f0*/  FMNMX.FTZ R0, R108, R2, !PT ;  /* 0x000000026c007209 */ /* 0x000fe20007810000 */
[----:B------:R-:W-:Y:S03]  /*c100*/  FADD.FTZ R2, -R103, R106 ;  /* 0x0000006a67027221 */ /* 0x000fe60000010100 */
[----:B------:R-:W-:Y:S01]  /*c110*/  MUFU.EX2 R247, R56 ;  /* 0x0000003800f77308 */ /* 0x000fe20000000800 */
[----:B------:R-:W-:Y:S01]  /*c120*/  FFMA.FTZ R106, R200, c[0x0][0x2d0], -R176 ;  /* 0x0000b400c86a7a23 */ /* 0x000fe200000108b0 */
[----:B------:R-:W-:Y:S01]  /*c130*/  FMNMX.FTZ R0, R109, R0, !PT ;  /* 0x000000006d007209 */ /* 0x000fe20007810000 */
[--C-:B----4-:R-:W-:Y:S02]  /*c140*/  FFMA.FTZ R4, R177, c[0x0][0x2d0], -R111.reuse ;  /* 0x0000b400b1047a23 */ /* 0x110fe4000001086f */
[C---:B------:R-:W-:Y:S02]  /*c150*/  FMUL.FTZ R68, R101.reuse, R68 ;  /* 0x0000004465447220 */ /* 0x040fe40000410000 */
[C---:B------:R-:W-:Y:S02]  /*c160*/  FMUL.FTZ R69, R101.reuse, R69 ;  /* 0x0000004565457220 */ /* 0x040fe40000410000 */
[C---:B------:R-:W-:Y:S01]  /*c170*/  FMUL.FTZ R80, R101.reuse, R80 ;  /* 0x0000005065507220 */ /* 0x040fe20000410000 */
[----:B------:R1:W2:Y:S01]  /*c180*/  MUFU.EX2 R100, R3 ;  /* 0x0000000300647308 */ /* 0x0002a20000000800 */
[C---:B------:R-:W-:Y:S02]  /*c190*/  FMUL.FTZ R81, R101.reuse, R81 ;  /* 0x0000005165517220 */ /* 0x040fe40000410000 */
[C---:B------:R-:W-:Y:S02]  /*c1a0*/  FMUL.FTZ R84, R101.reuse, R84 ;  /* 0x0000005465547220 */ /* 0x040fe40000410000 */
[C---:B------:R-:W-:Y:S02]  /*c1b0*/  FMUL.FTZ R85, R101.reuse, R85 ;  /* 0x0000005565557220 */ /* 0x040fe40000410000 */
[C---:B------:R-:W-:Y:S02]  /*c1c0*/  FMUL.FTZ R96, R101.reuse, R96 ;  /* 0x0000006065607220 */ /* 0x040fe40000410000 */
[----:B------:R-:W-:Y:S01]  /*c1d0*/  FMUL.FTZ R97, R101, R97 ;  /* 0x0000006165617220 */ /* 0x000fe20000410000 */
[----:B------:R3:W4:Y:S10]  /*c1e0*/  MUFU.EX2 R21, R4 ;  /* 0x0000000400157308 */ /* 0x0007340000000800 */
[----:B------:R5:W-:Y:S01]  /*c1f0*/  MUFU.EX2 R177, R18 ;  /* 0x0000001200b17308 */ /* 0x000be20000000800 */
[----:B-1----:R-:W-:Y:S02]  /*c200*/  FMUL.FTZ R3, R2, c[0x0][0x2d0] ;  /* 0x0000b40002037a20 */ /* 0x002fe40000410000 */
[----:B------:R-:W1:Y:S01]  /*c210*/  SHFL.BFLY PT, R2, R0, 0x2, 0x1f ;  /* 0x0c401f0000027f89 */ /* 0x000e6200000e0000 */
[C---:B--2---:R-:W-:Y:S01]  /*c220*/  FMUL.FTZ R35, R100.reuse, R143 ;  /* 0x0000008f64237220 */ /* 0x044fe20000410000 */
[----:B------:R-:W-:Y:S01]  /*c230*/  MOV R143, R245 ;  /* 0x000000f5008f7202 */ /* 0x000fe20000000f00 */
[C---:B------:R-:W-:Y:S04]  /*c240*/  FMUL.FTZ R66, R100.reuse, R174 ;  /* 0x000000ae64427220 */ /* 0x040fe80000410000 */
[----:B------:R-:W2:Y:S01]  /*c250*/  MUFU.EX2 R3, R3 ;  /* 0x0000000300037308 */ /* 0x000ea20000000800 */
[C---:B------:R-:W-:Y:S02]  /*c260*/  FMUL.FTZ R67, R100.reuse, R175 ;  /* 0x000000af64437220 */ /* 0x040fe40000410000 */
[C---:B------:R-:W-:Y:S01]  /*c270*/  FMUL.FTZ R70, R100.reuse, R70 ;  /* 0x0000004664467220 */ /* 0x040fe20000410000 */
[----:B---3--:R-:W-:Y:S01]  /*c280*/  @P0 SHF.R.S32.HI R4, RZ, 0x1f, R204 ;  /* 0x0000001fff040819 */ /* 0x008fe200000114cc */
[C---:B------:R-:W-:Y:S01]  /*c290*/  FMUL.FTZ R71, R100.reuse, R71 ;  /* 0x0000004764477220 */ /* 0x040fe20000410000 */
[----:B----4-:R-:W-:Y:S01]  /*c2a0*/  MOV R181, R21 ;  /* 0x0000001500b57202 */ /* 0x010fe20000000f00 */
[----:B------:R-:W-:Y:S02]  /*c2b0*/  FMUL.FTZ R82, R100, R82 ;  /* 0x0000005264527220 */ /* 0x000fe40000410000 */
[----:B------:R-:W-:Y:S01]  /*c2c0*/  @P0 IMAD R4, R4, c[0x0][0x1e0], RZ ;  /* 0x0000780004040a24 */ /* 0x000fe200078e02ff */
[----:B------:R3:W-:Y:S01]  /*c2d0*/  MUFU.EX2 R246, R60 ;  /* 0x0000003c00f67308 */ /* 0x0007e20000000800 */
[----:B------:R-:W-:Y:S02]  /*c2e0*/  FMUL.FTZ R83, R100, R83 ;  /* 0x0000005364537220 */ /* 0x000fe40000410000 */
[----:B------:R-:W-:Y:S01]  /*c2f0*/  @P0 IMAD R5, R204, c[0x0][0x1e4], R4 ;  /* 0x00007900cc050a24 */ /* 0x000fe200078e0204 */
[----:B------:R-:W-:Y:S01]  /*c300*/  @P0 SHF.L.U32 R4, R6, 0x6, RZ ;  /* 0x0000000606040819 */ /* 0x000fe200000006ff */
[C---:B-----5:R-:W-:Y:S02]  /*c310*/  FMUL.FTZ R18, R100.reuse, R126 ;  /* 0x0000007e64127220 */ /* 0x060fe40000410000 */
[C---:B------:R-:W-:Y:S02]  /*c320*/  FMUL.FTZ R86, R100.reuse, R86 ;  /* 0x0000005664567220 */ /* 0x040fe40000410000 */
[----:B------:R-:W-:Y:S01]  /*c330*/  FMUL.FTZ R87, R100, R87 ;  /* 0x0000005764577220 */ /* 0x000fe20000410000 */
[----:B-1----:R-:W-:Y:S01]  /*c340*/  FMNMX.FTZ R0, R0, R2, !PT ;  /* 0x0000000200007209 */ /* 0x002fe20007810000 */
[----:B------:R1:W-:Y:S01]  /*c350*/  MUFU.EX2 R245, R64 ;  /* 0x0000004000f57308 */ /* 0x0003e20000000800 */
[----:B------:R-:W-:Y:S02]  /*c360*/  FMUL.FTZ R98, R100, R98 ;  /* 0x0000006264627220 */ /* 0x000fe40000410000 */
[C---:B--2---:R-:W-:Y:S01]  /*c370*/  FMUL.FTZ R56, R3.reuse, R164 ;  /* 0x000000a403387220 */ /* 0x044fe20000410000 */
[----:B------:R-:W2:Y:S01]  /*c380*/  SHFL.BFLY PT, R2, R0, 0x1, 0x1f ;  /* 0x0c201f0000027f89 */ /* 0x000ea200000e0000 */
[C---:B------:R-:W-:Y:S02]  /*c390*/  FMUL.FTZ R57, R3.reuse, R165 ;  /* 0x000000a503397220 */ /* 0x040fe40000410000 */
[C---:B------:R-:W-:Y:S02]  /*c3a0*/  FMUL.FTZ R61, R3.reuse, R169 ;  /* 0x000000a9033d7220 */ /* 0x040fe40000410000 */
[C---:B------:R-:W-:Y:S02]  /*c3b0*/  FMUL.FTZ R72, R3.reuse, R72 ;  /* 0x0000004803487220 */ /* 0x040fe40000410000 */
[C---:B------:R-:W-:Y:S02]  /*c3c0*/  FMUL.FTZ R73, R3.reuse, R73 ;  /* 0x0000004903497220 */ /* 0x040fe40000410000 */
[C---:B---3--:R-:W-:Y:S02]  /*c3d0*/  FMUL.FTZ R60, R3.reuse, R168 ;  /* 0x000000a8033c7220 */ /* 0x048fe40000410000 */
[C---:B------:R-:W-:Y:S02]  /*c3e0*/  FMUL.FTZ R76, R3.reuse, R76 ;  /* 0x0000004c034c7220 */ /* 0x040fe40000410000 */
[C---:B------:R-:W-:Y:S02]  /*c3f0*/  FMUL.FTZ R77, R3.reuse, R77 ;  /* 0x0000004d034d7220 */ /* 0x040fe40000410000 */
[C---:B------:R-:W-:Y:S02]  /*c400*/  FMUL.FTZ R88, R3.reuse, R88 ;  /* 0x0000005803587220 */ /* 0x040fe40000410000 */
[C---:B------:R-:W-:Y:S02]  /*c410*/  FMUL.FTZ R89, R3.reuse, R89 ;  /* 0x0000005903597220 */ /* 0x040fe40000410000 */
[----:B------:R-:W-:Y:S02]  /*c420*/  FMUL.FTZ R92, R3, R92 ;  /* 0x0000005c035c7220 */ /* 0x000fe40000410000 */
[----:B-1----:R-:W-:Y:S02]  /*c430*/  FMUL.FTZ R64, R101, R172 ;  /* 0x000000ac65407220 */ /* 0x002fe40000410000 */
[----:B------:R-:W-:Y:S01]  /*c440*/  FMUL.FTZ R93, R3, R93 ;  /* 0x0000005d035d7220 */ /* 0x000fe20000410000 */
[----:B--2---:R-:W-:Y:S01]  /*c450*/  FMNMX.FTZ R102, R0, R2, !PT ;  /* 0x0000000200667209 */ /* 0x004fe20007810000 */
[----:B------:R-:W-:Y:S01]  /*c460*/  FFMA.FTZ R0, R19, c[0x0][0x2d0], -R111 ;  /* 0x0000b40013007a23 */ /* 0x000fe2000001086f */
[----:B------:R-:W-:Y:S01]  /*c470*/  @P0 IADD3 R2, R7, R5, RZ ;  /* 0x0000000507020210 */ /* 0x000fe20007ffe0ff */
[----:B------:R-:W-:Y:S01]  /*c480*/  FMUL.FTZ R19, R100, R127 ;  /* 0x0000007f64137220 */ /* 0x000fe20000410000 */
[----:B------:R-:W-:Y:S01]  /*c490*/  @P0 IADD3 R5, P2, R4, R36, RZ ;  /* 0x0000002404050210 */ /* 0x000fe20007f5e0ff */
[----:B------:R1:W-:Y:S01]  /*c4a0*/  MUFU.EX2 R25, R0 ;  /* 0x0000000000197308 */ /* 0x0003e20000000800 */
[----:B------:R-:W-:Y:S01]  /*c4b0*/  @P0 SHF.L.U64.HI R2, R6, 0x6, R2 ;  /* 0x0000000606020819 */ /* 0x000fe20000010202 */
[----:B------:R-:W-:Y:S01]  /*c4c0*/  FMUL.FTZ R99, R100, R99 ;  /* 0x0000006364637220 */ /* 0x000fe20000410000 */
[C---:B------:R-:W-:Y:S02]  /*c4d0*/  @P0 LEA R14, P1, R5.reuse, c[0x0][0x1c8], 0x1 ;  /* 0x00007200050e0a11 */ /* 0x040fe400078208ff */
[----:B------:R-:W-:Y:S04]  /*c4e0*/  @P0 IADD3.X R6, R2, R31, RZ, P2, !PT ;  /* 0x0000001f02060210 */ /* 0x000fe800017fe4ff */
[----:B------:R-:W-:Y:S02]  /*c4f0*/  @P0 LEA.HI.X R15, R5, c[0x0][0x1cc], R6, 0x1, P1 ;  /* 0x00007300050f0a11 */ /* 0x000fe400008f0c06 */
[C---:B------:R-:W-:Y:S02]  /*c500*/  @P0 IADD3 R5, P3, R4.reuse, R33, RZ ;  /* 0x0000002104050210 */ /* 0x040fe40007f7e0ff */
[----:B------:R-:W-:Y:S01]  /*c510*/  @P0 IADD3 R6, P2, R4, R32, RZ ;  /* 0x0000002004060210 */ /* 0x000fe20007f5e0ff */
[----:B------:R2:W-:Y:S01]  /*c520*/  @P0 LDGSTS.E.BYPASS.LTC128B.128 [R226+0x3100], [R14.64], !P6 ;  /* 0x031000000ee20fae */ /* 0x0005e2000f101d46 */
[----:B------:R-:W-:Y:S01]  /*c530*/  @P0 IADD3 R4, P1, R9, R4, RZ ;  /* 0x0000000409040210 */ /* 0x000fe20007f3e0ff */
[----:B------:R-:W-:Y:S01]  /*c540*/  FFMA.FTZ R9, R179, c[0x0][0x2d0], -R176 ;  /* 0x0000b400b3097a23 */ /* 0x000fe200000108b0 */
[----:B------:R-:W-:Y:S02]  /*c550*/  @P0 IADD3.X R8, R2, R23, RZ, P2, !PT ;  /* 0x0000001702080210 */ /* 0x000fe400017fe4ff */
[----:B------:R-:W-:Y:S01]  /*c560*/  @P0 LEA R12, P2, R6, c[0x0][0x1c8], 0x1 ;  /* 0x00007200060c0a11 */ /* 0x000fe200078408ff */
[----:B------:R3:W-:Y:S01]  /*c570*/  MUFU.EX2 R43, R9 ;  /* 0x00000009002b7308 */ /* 0x0007e20000000800 */
[----:B------:R-:W-:Y:S02]  /*c580*/  @P0 IADD3.X R7, R2, R29, RZ, P3, !PT ;  /* 0x0000001d02070210 */ /* 0x000fe40001ffe4ff */
[----:B------:R-:W-:Y:S01]  /*c590*/  @P0 LEA.HI.X R13, R6, c[0x0][0x1cc], R8, 0x1, P2 ;  /* 0x00007300060d0a11 */ /* 0x000fe200010f0c08 */
[----:B------:R-:W-:Y:S01]  /*c5a0*/  FFMA.FTZ R6, R188, c[0x0][0x2d0], -R176 ;  /* 0x0000b400bc067a23 */ /* 0x000fe200000108b0 */
[C---:B------:R-:W-:Y:S01]  /*c5b0*/  @P0 LEA R10, P3, R5.reuse, c[0x0][0x1c8], 0x1 ;  /* 0x00007200050a0a11 */ /* 0x040fe200078608ff */
[----:B-1----:R-:W-:Y:S01]  /*c5c0*/  FADD.FTZ R0, -R102, R107 ;  /* 0x0000006b66007221 */ /* 0x002fe20000010100 */
[----:B------:R-:W-:Y:S01]  /*c5d0*/  @P0 IADD3.X R2, R34, R2, RZ, P1, !PT ;  /* 0x0000000222020210 */ /* 0x000fe20000ffe4ff */
[----:B------:R-:W-:Y:S01]  /*c5e0*/  FMUL.FTZ R34, R100, R142 ;  /* 0x0000008e64227220 */ /* 0x000fe20000410000 */
[----:B------:R-:W-:Y:S01]  /*c5f0*/  @P0 LEA.HI.X R11, R5, c[0x0][0x1cc], R7, 0x1, P3 ;  /* 0x00007300050b0a11 */ /* 0x000fe200018f0c07 */
[----:B------:R1:W-:Y:S01]  /*c600*/  MUFU.EX2 R46, R6 ;  /* 0x00000006002e7308 */ /* 0x0003e20000000800 */
[----:B------:R-:W-:Y:S01]  /*c610*/  @P0 IADD3 R7, P2, R4, R33, RZ ;  /* 0x0000002104070210 */ /* 0x000fe20007f5e0ff */
[----:B------:R-:W-:Y:S01]  /*c620*/  FMUL.FTZ R0, R0, c[0x0][0x2d0] ;  /* 0x0000b40000007a20 */ /* 0x000fe20000410000 */
[----:B------:R-:W-:Y:S01]  /*c630*/  @P0 IADD3 R5, P1, R4, R32, RZ ;  /* 0x0000002004050210 */ /* 0x000fe20007f3e0ff */
[----:B------:R4:W-:Y:S01]  /*c640*/  @P0 LDGSTS.E.BYPASS.LTC128B.128 [R226+0x4100], [R10.64], !P5 ;  /* 0x041000000ae20fae */ /* 0x0009e2000e901d46 */
[----:B------:R-:W-:Y:S01]  /*c650*/  @P0 IADD3.X R17, R2, R29, RZ, P2, !PT ;  /* 0x0000001d02110210 */ /* 0x000fe200017fe4ff */
[----:B------:R-:W-:Y:S01]  /*c660*/  FMUL.FTZ R29, R3, R137 ;  /* 0x00000089031d7220 */ /* 0x000fe20000410000 */
[----:B------:R-:W-:Y:S01]  /*c670*/  MOV R179, R22 ;  /* 0x0000001600b37202 */ /* 0x000fe20000000f00 */
[----:B------:R-:W-:Y:S01]  /*c680*/  FMUL.FTZ R32, R101, R140 ;  /* 0x0000008c65207220 */ /* 0x000fe20000410000 */
[----:B------:R-:W-:Y:S01]  /*c690*/  MOV R107, R24 ;  /* 0x00000018006b7202 */ /* 0x000fe20000000f00 */
[----:B------:R-:W4:Y:S01]  /*c6a0*/  MUFU.EX2 R0, R0 ;  /* 0x0000000000007308 */ /* 0x000f220000000800 */
[----:B------:R-:W-:Y:S01]  /*c6b0*/  FMUL.FTZ R24, R3, R132 ;  /* 0x0000008403187220 */ /* 0x000fe20000410000 */
[----:B------:R5:W-:Y:S01]  /*c6c0*/  @P0 LDGSTS.E.BYPASS.LTC128B.128 [R226+0x5100], [R12.64], !P4 ;  /* 0x051000000ce20fae */ /* 0x000be2000e101d46 */
[----:B------:R-:W-:Y:S01]  /*c6d0*/  MOV R142, R40 ;  /* 0x00000028008e7202 */ /* 0x000fe20000000f00 */
[----:B------:R-:W-:Y:S01]  /*c6e0*/  FMUL.FTZ R33, R101, R141 ;  /* 0x0000008d65217220 */ /* 0x000fe20000410000 */
[----:B---3--:R-:W-:Y:S01]  /*c6f0*/  @P0 IADD3 R9, P3, R4, R36, RZ ;  /* 0x0000002404090210 */ /* 0x008fe20007f7e0ff */
[----:B------:R-:W-:Y:S01]  /*c700*/  FFMA.FTZ R40, R194, c[0x0][0x2d0], -R110 ;  /* 0x0000b400c2287a23 */ /* 0x000fe2000001086e */
[----:B------:R-:W-:Y:S01]  /*c710*/  MOV R132, R41 ;  /* 0x0000002900847202 */ /* 0x000fe20000000f00 */
[----:B------:R-:W-:Y:S01]  /*c720*/  FMUL.FTZ R41, R3, R149 ;  /* 0x0000009503297220 */ /* 0x000fe20000410000 */
[C---:B------:R-:W-:Y:S01]  /*c730*/  @P0 IADD3.X R16, R2.reuse, R31, RZ, P3, !PT ;  /* 0x0000001f02100210 */ /* 0x040fe20001ffe4ff */
[----:B------:R3:W-:Y:S01]  /*c740*/  MUFU.EX2 R251, R40 ;  /* 0x0000002800fb7308 */ /* 0x0007e20000000800 */
[C---:B------:R-:W-:Y:S02]  /*c750*/  @P0 LEA R8, P3, R9.reuse, c[0x0][0x1c8], 0x1 ;  /* 0x0000720009080a11 */ /* 0x040fe400078608ff */
[----:B------:R-:W-:Y:S02]  /*c760*/  @P0 IADD3.X R2, R2, R23, RZ, P1, !PT ;  /* 0x0000001702020210 */ /* 0x000fe40000ffe4ff */
[----:B------:R-:W-:Y:S02]  /*c770*/  @P0 LEA.HI.X R9, R9, c[0x0][0x1cc], R16, 0x1, P3 ;  /* 0x0000730009090a11 */ /* 0x000fe400018f0c10 */
[----:B-1----:R-:W-:Y:S02]  /*c780*/  @P0 LEA R6, P2, R7, c[0x0][0x1c8], 0x1 ;  /* 0x0000720007060a11 */ /* 0x002fe400078408ff */
[----:B------:R-:W-:Y:S01]  /*c790*/  @P0 LEA R4, P1, R5, c[0x0][0x1c8], 0x1 ;  /* 0x0000720005040a11 */ /* 0x000fe200078208ff */
[----:B------:R1:W-:Y:S01]  /*c7a0*/  @P0 LDGSTS.E.BYPASS.LTC128B.128 [R226+0x3900], [R8.64], !P6 ;  /* 0x0390000008e20fae */ /* 0x0003e2000f101d46 */
[----:B------:R-:W-:Y:S01]  /*c7b0*/  @P0 LEA.HI.X R7, R7, c[0x0][0x1cc], R17, 0x1, P2 ;  /* 0x0000730007070a11 */ /* 0x000fe200010f0c11 */
[----:B------:R-:W-:Y:S01]  /*c7c0*/  FMUL.FTZ R17, R101, R125 ;  /* 0x0000007d65117220 */ /* 0x000fe20000410000 */
[----:B------:R-:W-:Y:S01]  /*c7d0*/  @P0 LEA.HI.X R5, R5, c[0x0][0x1cc], R2, 0x1, P1 ;  /* 0x0000730005050a11 */ /* 0x000fe200008f0c02 */
[----:B------:R-:W-:Y:S01]  /*c7e0*/  FFMA.FTZ R2, R180, c[0x0][0x2d0], -R176 ;  /* 0x0000b400b4027a23 */ /* 0x000fe200000108b0 */
[----:B------:R-:W-:Y:S01]  /*c7f0*/  MOV R180, R20 ;  /* 0x0000001400b47202 */ /* 0x000fe20000000f00 */
[C---:B----4-:R-:W-:Y:S01]  /*c800*/  FMUL.FTZ R11, R0.reuse, R119 ;  /* 0x00000077000b7220 */ /* 0x050fe20000410000 */
[----:B------:R-:W-:Y:S01]  /*c810*/  MOV R188, R42 ;  /* 0x0000002a00bc7202 */ /* 0x000fe20000000f00 */
[----:B------:R4:W-:Y:S01]  /*c820*/  @P0 LDGSTS.E.BYPASS.LTC128B.128 [R226+0x4900], [R6.64], !P5 ;  /* 0x0490000006e20fae */ /* 0x0009e2000e901d46 */
[----:B------:R4:W-:Y:S01]  /*c830*/  MUFU.EX2 R16, R2 ;  /* 0x0000000200107308 */ /* 0x0009e20000000800 */
[C---:B-----5:R-:W-:Y:S01]  /*c840*/  FMUL.FTZ R12, R3.reuse, R120 ;  /* 0x00000078030c7220 */ /* 0x060fe20000410000 */
[----:B------:R-:W-:Y:S01]  /*c850*/  MOV R149, R240 ;  /* 0x000000f000957202 */ /* 0x000fe20000000f00 */
[C---:B------:R-:W-:Y:S01]  /*c860*/  FMUL.FTZ R13, R3.reuse, R121 ;  /* 0x00000079030d7220 */ /* 0x040fe20000410000 */
[----:B------:R-:W-:Y:S01]  /*c870*/  MOV R140, R46 ;  /* 0x0000002e008c7202 */ /* 0x000fe20000000f00 */
[C---:B--2---:R-:W-:Y:S01]  /*c880*/  FMUL.FTZ R14, R0.reuse, R122 ;  /* 0x0000007a000e7220 */ /* 0x044fe20000410000 */
[----:B------:R-:W-:Y:S01]  /*c890*/  MOV R137, R45 ;  /* 0x0000002d00897202 */ /* 0x000fe20000000f00 */
[----:B------:R2:W-:Y:S01]  /*c8a0*/  @P0 LDGSTS.E.BYPASS.LTC128B.128 [R226+0x5900], [R4.64], !P4 ;  /* 0x0590000004e20fae */ /* 0x0005e2000e101d46 */
[C---:B------:R-:W-:Y:S01]  /*c8b0*/  FMUL.FTZ R15, R0.reuse, R123 ;  /* 0x0000007b000f7220 */ /* 0x040fe20000410000 */
[----:B------:R-:W-:Y:S01]  /*c8c0*/  MOV R141, R49 ;  /* 0x00000031008d7202 */ /* 0x000fe20000000f00 */
[C---:B------:R-:W-:Y:S01]  /*c8d0*/  FMUL.FTZ R30, R0.reuse, R138 ;  /* 0x0000008a001e7220 */ /* 0x040fe20000410000 */
[----:B------:R-:W-:Y:S01]  /*c8e0*/  MOV R138, R44 ;  /* 0x0000002c008a7202 */ /* 0x000fe20000000f00 */
[C---:B------:R-:W-:Y:S01]  /*c8f0*/  FMUL.FTZ R31, R0.reuse, R139 ;  /* 0x0000008b001f7220 */ /* 0x040fe20000410000 */
[----:B------:R-:W-:Y:S01]  /*c900*/  MOV R139, R48 ;  /* 0x00000030008b7202 */ /* 0x000fe20000000f00 */
[C---:B---3--:R-:W-:Y:S01]  /*c910*/  FMUL.FTZ R40, R3.reuse, R148 ;  /* 0x0000009403287220 */ /* 0x048fe20000410000 */
[----:B------:R-:W3:Y:S01]  /*c920*/  LDSM.16.MT88.4 R20, [R209+0x100] ;  /* 0x00010000d114783b */ /* 0x000ee20000004200 */
[----:B------:R-:W-:Y:S01]  /*c930*/  FMUL.FTZ R42, R0, R150 ;  /* 0x00000096002a7220 */ /* 0x000fe20000410000 */
[----:B------:R-:W-:Y:S01]  /*c940*/  MOV R148, R238 ;  /* 0x000000ee00947202 */ /* 0x000fe20000000f00 */
[C---:B-1----:R-:W-:Y:S01]  /*c950*/  FMUL.FTZ R8, R3.reuse, R116 ;  /* 0x0000007403087220 */ /* 0x042fe20000410000 */
[----:B------:R-:W-:Y:S01]  /*c960*/  F2FP.BF16.PACK_AB R116, R46, R43 ;  /* 0x0000002b2e74723e */ /* 0x000fe200000010ff */
[----:B------:R-:W-:Y:S01]  /*c970*/  FMUL.FTZ R9, R3, R117 ;  /* 0x0000007503097220 */ /* 0x000fe20000410000 */
[----:B------:R-:W-:Y:S01]  /*c980*/  MOV R150, R237 ;  /* 0x000000ed00967202 */ /* 0x000fe20000000f00 */
[----:B------:R-:W-:Y:S01]  /*c990*/  FMUL.FTZ R46, R0, R154 ;  /* 0x0000009a002e7220 */ /* 0x000fe20000410000 */
[----:B------:R-:W1:Y:S01]  /*c9a0*/  LDSM.16.MT88.4 R36, [R210+0x100] ;  /* 0x00010000d224783b */ /* 0x000e620000004200 */
[----:B----4-:R-:W-:Y:S02]  /*c9b0*/  FMUL.FTZ R2, R102, c[0x0][0x2d0] ;  /* 0x0000b40066027a20 */ /* 0x010fe40000410000 */
[C---:B------:R-:W-:Y:S02]  /*c9c0*/  FMUL.FTZ R7, R100.reuse, R115 ;  /* 0x0000007364077220 */ /* 0x040fe40000410000 */
[--C-:B------:R-:W-:Y:S01]  /*c9d0*/  FFMA.FTZ R10, R189, c[0x0][0x2d0], -R2.reuse ;  /* 0x0000b400bd0a7a23 */ /* 0x100fe20000010802 */
[----:B------:R-:W-:Y:S01]  /*c9e0*/  MOV R189, R242 ;  /* 0x000000f200bd7202 */ /* 0x000fe20000000f00 */
        /* <DEDUP_REMOVED lines=8> */
[----:B------:R-:W-:Y:S01]  /*ca70*/  FFMA.FTZ R48, R192, c[0x0][0x2d0], -R110 ;  /* 0x0000b400c0307a23 */ /* 0x000fe2000001086e */
[----:B------:R-:W-:Y:S01]  /*ca80*/  MOV R192, R187 ;  /* 0x000000bb00c07202 */ /* 0x000fe20000000f00 */
[----:B------:R-:W-:Y:S01]  /*ca90*/  FMUL.FTZ R45, R3, R153 ;  /* 0x00000099032d7220 */ /* 0x000fe20000410000 */
[----:B------:R-:W2:Y:S01]  /*caa0*/  LDSM.16.MT88.4 R120, [R210+0x1100] ;  /* 0x00110000d278783b */ /* 0x000ea20000004200 */
[----:B------:R-:W1:Y:S01]  /*cab0*/  MUFU.EX2 R225, R4 ;  /* 0x0000000400e17308 */ /* 0x000e620000000800 */
[----:B------:R-:W-:Y:S02]  /*cac0*/  FMUL.FTZ R47, R0, R155 ;  /* 0x0000009b002f7220 */ /* 0x000fe40000410000 */
[----:B------:R-:W-:Y:S02]  /*cad0*/  FMUL.FTZ R49, R101, R157 ;  /* 0x0000009d65317220 */ /* 0x000fe40000410000 */
[----:B------:R-:W-:Y:S02]  /*cae0*/  FMUL.FTZ R51, R100, R159 ;  /* 0x0000009f64337220 */ /* 0x000fe40000410000 */
[C---:B------:R-:W-:Y:S01]  /*caf0*/  FMUL.FTZ R58, R0.reuse, R166 ;  /* 0x000000a6003a7220 */ /* 0x040fe20000410000 */
[----:B------:R-:W-:Y:S01]  /*cb00*/  LDSM.16.MT88.4 R172, [R210+0x1d00] ;  /* 0x001d0000d2ac783b */ /* 0x000fe20000004200 */
[C---:B------:R-:W-:Y:S01]  /*cb10*/  FMUL.FTZ R59, R0.reuse, R167 ;  /* 0x000000a7003b7220 */ /* 0x040fe20000410000 */
[----:B------:R2:W-:Y:S01]  /*cb20*/  MUFU.EX2 R249, R48 ;  /* 0x0000003000f97308 */ /* 0x0005e20000000800 */
[C---:B------:R-:W-:Y:S02]  /*cb30*/  FMUL.FTZ R62, R0.reuse, R170 ;  /* 0x000000aa003e7220 */ /* 0x040fe40000410000 */
[C---:B------:R-:W-:Y:S02]  /*cb40*/  FMUL.FTZ R63, R0.reuse, R171 ;  /* 0x000000ab003f7220 */ /* 0x040fe40000410000 */
[C---:B----4-:R-:W-:Y:S01]  /*cb50*/  FMUL.FTZ R10, R0.reuse, R118 ;  /* 0x00000076000a7220 */ /* 0x050fe20000410000 */
[----:B------:R-:W0:Y:S01]  /*cb60*/  LDGDEPBAR ;  /* 0x00000000000079af */ /* 0x000e220000000000 */
[C---:B------:R-:W-:Y:S02]  /*cb70*/  FMUL.FTZ R74, R0.reuse, R74 ;  /* 0x0000004a004a7220 */ /* 0x040fe40000410000 */
[C---:B------:R-:W-:Y:S02]  /*cb80*/  FMUL.FTZ R75, R0.reuse, R75 ;  /* 0x0000004b004b7220 */ /* 0x040fe40000410000 */
[C---:B------:R-:W-:Y:S02]  /*cb90*/  FMUL.FTZ R78, R0.reuse, R78 ;  /* 0x0000004e004e7220 */ /* 0x040fe40000410000 */
[C---:B------:R-:W-:Y:S01]  /*cba0*/  FMUL.FTZ R79, R0.reuse, R79 ;  /* 0x0000004f004f7220 */ /* 0x040fe20000410000 */
[----:B-1----:R-:W-:Y:S01]  /*cbb0*/  F2FP.BF16.PACK_AB R117, R225, R207 ;  /* 0x000000cfe175723e */ /* 0x002fe200000010ff */
[----:B------:R-:W-:Y:S01]  /*cbc0*/  FFMA.FTZ R4, R183, c[0x0][0x2d0], -R2 ;  /* 0x0000b400b7047a23 */ /* 0x000fe20000010802 */
[----:B------:R-:W-:Y:S01]  /*cbd0*/  MOV R183, R25 ;  /* 0x0000001900b77202 */ /* 0x000fe20000000f00 */
[----:B------:R-:W-:Y:S01]  /*cbe0*/  FMUL.FTZ R25, R3, R133 ;  /* 0x0000008503197220 */ /* 0x000fe20000410000 */
[----:B------:R-:W-:Y:S01]  /*cbf0*/  MOV R133, R26 ;  /* 0x0000001a00857202 */ /* 0x000fe20000000f00 */
[----:B------:R1:W-:Y:S01]  /*cc00*/  MUFU.EX2 R227, R4 ;  /* 0x0000000400e37308 */ /* 0x0003e20000000800 */
[----:B------:R-:W-:Y:S01]  /*cc10*/  F2FP.BF16.PACK_AB R115, R183, R44 ;  /* 0x0000002cb773723e */ /* 0x000fe200000010ff */
[C---:B------:R-:W-:Y:S01]  /*cc20*/  FMUL.FTZ R26, R0.reuse, R134 ;  /* 0x00000086001a7220 */ /* 0x040fe20000410000 */
[----:B------:R-:W-:Y:S01]  /*cc30*/  MOV R134, R27 ;  /* 0x0000001b00867202 */ /* 0x000fe20000000f00 */
[C---:B------:R-:W-:Y:S01]  /*cc40*/  FMUL.FTZ R27, R0.reuse, R135 ;  /* 0x00000087001b7220 */ /* 0x040fe20000410000 */
[----:B------:R-:W-:Y:S01]  /*cc50*/  MOV R135, R28 ;  /* 0x0000001c00877202 */ /* 0x000fe20000000f00 */
[----:B------:R-:W-:Y:S01]  /*cc60*/  FMUL.FTZ R28, R3, R136 ;  /* 0x00000088031c7220 */ /* 0x000fe20000410000 */
[----:B------:R-:W-:Y:S01]  /*cc70*/  MOV R136, R43 ;  /* 0x0000002b00887202 */ /* 0x000fe20000000f00 */
[C---:B------:R-:W-:Y:S01]  /*cc80*/  FMUL.FTZ R43, R0.reuse, R151 ;  /* 0x00000097002b7220 */ /* 0x040fe20000410000 */
[----:B------:R-:W-:Y:S01]  /*cc90*/  MOV R151, R236 ;  /* 0x000000ec00977202 */ /* 0x000fe20000000f00 */
[----:B------:R-:W-:Y:S02]  /*cca0*/  FFMA.FTZ R44, R191, c[0x0][0x2d0], -R110 ;  /* 0x0000b400bf2c7a23 */ /* 0x000fe4000001086e */
[C---:B--2---:R-:W-:Y:S02]  /*ccb0*/  FMUL.FTZ R48, R101.reuse, R156 ;  /* 0x0000009c65307220 */ /* 0x044fe40000410000 */
[----:B------:R2:W-:Y:S01]  /*ccc0*/  MUFU.EX2 R250, R44 ;  /* 0x0000002c00fa7308 */ /* 0x0005e20000000800 */
[C---:B------:R-:W-:Y:S02]  /*ccd0*/  FMUL.FTZ R90, R0.reuse, R90 ;  /* 0x0000005a005a7220 */ /* 0x040fe40000410000 */
[C---:B------:R-:W-:Y:S02]  /*cce0*/  FMUL.FTZ R91, R0.reuse, R91 ;  /* 0x0000005b005b7220 */ /* 0x040fe40000410000 */
[C---:B------:R-:W-:Y:S02]  /*ccf0*/  FMUL.FTZ R94, R0.reuse, R94 ;  /* 0x0000005e005e7220 */ /* 0x040fe40000410000 */
[----:B------:R-:W-:Y:S02]  /*cd00*/  FMUL.FTZ R95, R0, R95 ;  /* 0x0000005f005f7220 */ /* 0x000fe40000410000 */
[--C-:B------:R-:W-:Y:S02]  /*cd10*/  FFMA.FTZ R108, R108, c[0x0][0x2d0], -R2.reuse ;  /* 0x0000b4006c6c7a23 */ /* 0x100fe40000010802 */
[----:B-1----:R-:W-:Y:S01]  /*cd20*/  FFMA.FTZ R4, R182, c[0x0][0x2d0], -R2 ;  /* 0x0000b400b6047a23 */ /* 0x002fe20000010802 */
[----:B------:R-:W-:Y:S01]  /*cd30*/  MOV R182, R16 ;  /* 0x0000001000b67202 */ /* 0x000fe20000000f00 */
[----:B------:R-:W-:Y:S02]  /*cd40*/  FMUL.FTZ R16, R101, R124 ;  /* 0x0000007c65107220 */ /* 0x000fe40000410000 */
[----:B------:R1:W4:Y:S01]  /*cd50*/  MUFU.EX2 R228, R4 ;  /* 0x0000000400e47308 */ /* 0x0003220000000800 */
[----:B------:R-:W-:Y:S01]  /*cd60*/  F2FP.BF16.PACK_AB R118, R182, R177 ;  /* 0x000000b1b676723e */ /* 0x000fe200000010ff */
[----:B------:R-:W5:Y:S01]  /*cd70*/  LDSM.16.MT88.4 R124, [R209+0x2100] ;  /* 0x00210000d17c783b */ /* 0x000f620000004200 */
[----:B--2---:R-:W-:Y:S02]  /*cd80*/  FMUL.FTZ R44, R3, R152 ;  /* 0x00000098032c7220 */ /* 0x004fe40000410000 */
[C---:B-1----:R-:W-:Y:S01]  /*cd90*/  FMUL.FTZ R4, R101.reuse, R112 ;  /* 0x0000007065047220 */ /* 0x042fe20000410000 */
[----:B------:R-:W-:Y:S02]  /*cda0*/  F2FP.BF16.PACK_AB R112, R180, R179 ;  /* 0x000000b3b470723e */ /* 0x000fe400000010ff */
[----:B----4-:R-:W-:Y:S05]  /*cdb0*/  F2FP.BF16.PACK_AB R119, R228, R227 ;  /* 0x000000e3e477723e */ /* 0x010fea00000010ff */
[-C--:B---3--:R-:W-:Y:S08]  /*cdc0*/  HMMA.16816.F32.BF16 R4, R112, R20.reuse, R4 ;  /* 0x000000147004723c */ /* 0x088ff00000041804 */
[C---:B------:R-:W-:Y:S07]  /*cdd0*/  HMMA.16816.F32.BF16 R8, R116.reuse, R20, R8 ;  /* 0x000000147408723c */ /* 0x040fee0000041808 */
[C---:B------:R-:W-:Y:S01]  /*cde0*/  FMUL.FTZ R20, R101.reuse, R128 ;  /* 0x0000008065147220 */ /* 0x040fe20000410000 */
[-C--:B------:R-:W-:Y:S04]  /*cdf0*/  HMMA.16816.F32.BF16 R12, R116, R22.reuse, R12 ;  /* 0x00000016740c723c */ /* 0x080fe8000004180c */
[----:B------:R-:W-:Y:S04]  /*ce00*/  FMUL.FTZ R21, R101, R129 ;  /* 0x0000008165157220 */ /* 0x000fe80000410000 */
[C---:B------:R-:W-:Y:S07]  /*ce10*/  HMMA.16816.F32.BF16 R16, R112.reuse, R22, R16 ;  /* 0x000000167010723c */ /* 0x040fee0000041810 */
[C---:B------:R-:W-:Y:S02]  /*ce20*/  FMUL.FTZ R22, R100.reuse, R130 ;  /* 0x0000008264167220 */ /* 0x040fe40000410000 */
[C---:B------:R-:W-:Y:S02]  /*ce30*/  FMUL.FTZ R23, R100.reuse, R131 ;  /* 0x0000008364177220 */ /* 0x040fe40000410000 */
[----:B------:R-:W-:Y:S05]  /*ce40*/  LDSM.16.MT88.4 R128, [R210+0x500] ;  /* 0x00050000d280783b */ /* 0x000fea0000004200 */
[-C--:B------:R-:W-:Y:S08]  /*ce50*/  HMMA.16816.F32.BF16 R20, R112, R36.reuse, R20 ;  /* 0x000000247014723c */ /* 0x080ff00000041814 */
[C---:B------:R-:W-:Y:S07]  /*ce60*/  HMMA.16816.F32.BF16 R24, R116.reuse, R36, R24 ;  /* 0x000000247418723c */ /* 0x040fee0000041818 */
[----:B------:R-:W-:Y:S01]  /*ce70*/  FFMA.FTZ R36, R193, c[0x0][0x2d0], -R110 ;  /* 0x0000b400c1247a23 */ /* 0x000fe2000001086e */
[-C--:B------:R-:W-:Y:S03]  /*ce80*/  HMMA.16816.F32.BF16 R28, R116, R38.reuse, R28 ;  /* 0x00000026741c723c */ /* 0x080fe6000004181c */
[----:B------:R1:W-:Y:S01]  /*ce90*/  MUFU.EX2 R252, R36 ;  /* 0x0000002400fc7308 */ /* 0x0003e20000000800 */
[----:B------:R-:W-:Y:S01]  /*cea0*/  MOV R193, R244 ;  /* 0x000000f400c17202 */ /* 0x000fe20000000f00 */
[C---:B------:R-:W-:Y:S01]  /*ceb0*/  FMUL.FTZ R37, R101.reuse, R145 ;  /* 0x0000009165257220 */ /* 0x040fe20000410000 */
[----:B------:R-:W-:Y:S02]  /*cec0*/  MOV R145, R243 ;  /* 0x000000f300917202 */ /* 0x000fe40000000f00 */
[C---:B------:R-:W-:Y:S05]  /*ced0*/  HMMA.16816.F32.BF16 R32, R112.reuse, R38, R32 ;  /* 0x000000267020723c */ /* 0x040fea0000041820 */
[----:B------:R2:W-:Y:S02]  /*cee0*/  MUFU.EX2 R244, R106 ;  /* 0x0000006a00f47308 */ /* 0x0005e40000000800 */
[C---:B------:R-:W-:Y:S01]  /*cef0*/  FMUL.FTZ R38, R100.reuse, R146 ;  /* 0x0000009264267220 */ /* 0x040fe20000410000 */
[----:B------:R-:W-:Y:S01]  /*cf00*/  MOV R146, R241 ;  /* 0x000000f100927202 */ /* 0x000fe20000000f00 */
[C---:B------:R-:W-:Y:S03]  /*cf10*/  FMUL.FTZ R39, R100.reuse, R147 ;  /* 0x0000009364277220 */ /* 0x040fe60000410000 */
[----:B------:R-:W-:Y:S01]  /*cf20*/  MOV R147, R239 ;  /* 0x000000ef00937202 */ /* 0x000fe20000000f00 */
[----:B-1----:R-:W-:Y:S01]  /*cf30*/  FMUL.FTZ R36, R101, R144 ;  /* 0x0000009065247220 */ /* 0x002fe20000410000 */
[----:B------:R-:W-:Y:S01]  /*cf40*/  MOV R144, R50 ;  /* 0x0000003200907202 */ /* 0x000fe20000000f00 */
[----:B------:R-:W-:Y:S02]  /*cf50*/  FMUL.FTZ R50, R100, R158 ;  /* 0x0000009e64327220 */ /* 0x000fe40000410000 */
[----:B------:R-:W-:Y:S03]  /*cf60*/  LDSM.16.MT88.4 R156, [R209+0x1d00] ;  /* 0x001d0000d19c783b */ /* 0x000fe60000004200 */
[-C--:B-----5:R-:W-:Y:S03]  /*cf70*/  HMMA.16816.F32.BF16 R36, R112, R52.reuse, R36 ;  /* 0x000000347024723c */ /* 0x0a0fe60000041824 */
[--C-:B--2---:R-:W-:Y:S04]  /*cf80*/  FFMA.FTZ R106, R199, c[0x0][0x2d0], -R176.reuse ;  /* 0x0000b400c76a7a23 */ /* 0x104fe800000108b0 */
[----:B------:R1:W2:Y:S01]  /*cf90*/  MUFU.EX2 R243, R106 ;  /* 0x0000006a00f37308 */ /* 0x0002a20000000800 */
[C---:B------:R-:W-:Y:S07]  /*cfa0*/  HMMA.16816.F32.BF16 R40, R116.reuse, R52, R40 ;  /* 0x000000347428723c */ /* 0x040fee0000041828 */
[--C-:B------:R-:W-:Y:S01]  /*cfb0*/  FFMA.FTZ R52, R197, c[0x0][0x2d0], -R111.reuse ;  /* 0x0000b400c5347a23 */ /* 0x100fe2000001086f */
[-C--:B------:R-:W-:Y:S03]  /*cfc0*/  HMMA.16816.F32.BF16 R44, R116, R54.reuse, R44 ;  /* 0x00000036742c723c */ /* 0x080fe6000004182c */
[----:B------:R3:W-:Y:S01]  /*cfd0*/  MUFU.EX2 R248, R52 ;  /* 0x0000003400f87308 */ /* 0x0007e20000000800 */
[C---:B------:R-:W-:Y:S04]  /*cfe0*/  FMUL.FTZ R53, R101.reuse, R161 ;  /* 0x000000a165357220 */ /* 0x040fe80000410000 */
[C---:B------:R-:W-:Y:S04]  /*cff0*/  HMMA.16816.F32.BF16 R48, R112.reuse, R54, R48 ;  /* 0x000000367030723c */ /* 0x040fe80000041830 */
[--C-:B-1----:R-:W-:Y:S03]  /*d000*/  FFMA.FTZ R106, R202, c[0x0][0x2d0], -R176.reuse ;  /* 0x0000b400ca6a7a23 */ /* 0x102fe600000108b0 */
[C---:B------:R-:W-:Y:S01]  /*d010*/  FMUL.FTZ R54, R100.reuse, R162 ;  /* 0x000000a264367220 */ /* 0x040fe20000410000 */
[----:B------:R1:W-:Y:S01]  /*d020*/  MUFU.EX2 R242, R106 ;  /* 0x0000006a00f27308 */ /* 0x0003e20000000800 */
[----:B------:R-:W-:Y:S03]  /*d030*/  FMUL.FTZ R55, R100, R163 ;  /* 0x000000a364377220 */ /* 0x000fe60000410000 */
[----:B---3--:R-:W-:Y:S07]  /*d040*/  FMUL.FTZ R52, R101, R160 ;  /* 0x000000a065347220 */ /* 0x008fee0000410000 */
[-C--:B------:R-:W-:Y:S08]  /*d050*/  HMMA.16816.F32.BF16 R52, R112, R120.reuse, R52 ;  /* 0x000000787034723c */ /* 0x080ff00000041834 */
[C---:B------:R-:W-:Y:S04]  /*d060*/  HMMA.16816.F32.BF16 R56, R116.reuse, R120, R56 ;  /* 0x000000787438723c */ /* 0x040fe80000041838 */
[----:B-1----:R-:W-:Y:S04]  /*d070*/  FFMA.FTZ R106, R201, c[0x0][0x2d0], -R176 ;  /* 0x0000b400c96a7a23 */ /* 0x002fe800000108b0 */
[-C--:B------:R-:W-:Y:S01]  /*d080*/  HMMA.16816.F32.BF16 R60, R116, R122.reuse, R60 ;  /* 0x0000007a743c723c */ /* 0x080fe2000004183c */
[----:B------:R1:W3:Y:S07]  /*d090*/  MUFU.EX2 R241, R106 ;  /* 0x0000006a00f17308 */ /* 0x0002ee0000000800 */
[C---:B------:R-:W-:Y:S01]  /*d0a0*/  HMMA.16816.F32.BF16 R64, R112.reuse, R122, R64 ;  /* 0x0000007a7040723c */ /* 0x040fe20000041840 */
[----:B------:R-:W4:Y:S07]  /*d0b0*/  LDSM.16.MT88.4 R120, [R210+0x2100] ;  /* 0x00210000d278783b */ /* 0x000f2e0000004200 */
[-C--:B------:R-:W-:Y:S08]  /*d0c0*/  HMMA.16816.F32.BF16 R68, R112, R124.reuse, R68 ;  /* 0x0000007c7044723c */ /* 0x080ff00000041844 */
[C---:B------:R-:W-:Y:S04]  /*d0d0*/  HMMA.16816.F32.BF16 R72, R116.reuse, R124, R72 ;  /* 0x0000007c7448723c */ /* 0x040fe80000041848 */
[--C-:B-1----:R-:W-:Y:S04]  /*d0e0*/  FFMA.FTZ R106, R205, c[0x0][0x2d0], -R2.reuse ;  /* 0x0000b400cd6a7a23 */ /* 0x102fe80000010802 */
[-C--:B------:R-:W-:Y:S01]  /*d0f0*/  HMMA.16816.F32.BF16 R76, R116, R126.reuse, R76 ;  /* 0x0000007e744c723c */ /* 0x080fe2000004184c */
[----:B------:R1:W-:Y:S07]  /*d100*/  MUFU.EX2 R197, R106 ;  /* 0x0000006a00c57308 */ /* 0x0003ee0000000800 */
[C---:B------:R-:W-:Y:S01]  /*d110*/  HMMA.16816.F32.BF16 R80, R112.reuse, R126, R80 ;  /* 0x0000007e7050723c */ /* 0x040fe20000041850 */
[----:B------:R-:W5:Y:S07]  /*d120*/  LDSM.16.MT88.4 R124, [R209+0x500] ;  /* 0x00050000d17c783b */ /* 0x000f6e0000004200 */
[-C--:B----4-:R-:W-:Y:S08]  /*d130*/  HMMA.16816.F32.BF16 R84, R112, R120.reuse, R84 ;  /* 0x000000787054723c */ /* 0x090ff00000041854 */
[C---:B------:R-:W-:Y:S04]  /*d140*/  HMMA.16816.F32.BF16 R88, R116.reuse, R120, R88 ;  /* 0x000000787458723c */ /* 0x040fe80000041858 */
[--C-:B-1----:R-:W-:Y:S04]  /*d150*/  FFMA.FTZ R106, R206, c[0x0][0x2d0], -R2.reuse ;  /* 0x0000b400ce6a7a23 */ /* 0x102fe80000010802 */
[-C--:B------:R-:W-:Y:S01]  /*d160*/  HMMA.16816.F32.BF16 R92, R116, R122.reuse, R92 ;  /* 0x0000007a745c723c */ /* 0x080fe2000004185c */
[----:B------:R1:W4:Y:S06]  /*d170*/  MUFU.EX2 R196, R106 ;  /* 0x0000006a00c47308 */ /* 0x00032c0000000800 */
[----:B--2---:R-:W-:Y:S01]  /*d180*/  F2FP.BF16.PACK_AB R116, R243, R244 ;  /* 0x000000f4f374723e */ /* 0x004fe200000010ff */
[----:B------:R-:W-:Y:S01]  /*d190*/  HMMA.16816.F32.BF16 R96, R112, R122, R96 ;  /* 0x0000007a7060723c */ /* 0x000fe20000041860 */
[----:B------:R-:W2:Y:S03]  /*d1a0*/  LDSM.16.MT88.4 R120, [R209+0x1500] ;  /* 0x00150000d178783b */ /* 0x000ea60000004200 */
[----:B---3--:R-:W-:Y:S03]  /*d1b0*/  F2FP.BF16.PACK_AB R118, R241, R242 ;  /* 0x000000f2f176723e */ /* 0x008fe600000010ff */
[----:B------:R-:W-:Y:S02]  /*d1c0*/  F2FP.BF16.PACK_AB R112, R251, R252 ;  /* 0x000000fcfb70723e */ /* 0x000fe400000010ff */
[----:B------:R-:W-:Y:S03]  /*d1d0*/  F2FP.BF16.PACK_AB R114, R249, R250 ;  /* 0x000000faf972723e */ /* 0x000fe600000010ff */
[----:B------:R-:W-:Y:S02]  /*d1e0*/  F2FP.BF16.PACK_AB R113, R247, R248 ;  /* 0x000000f8f771723e */ /* 0x000fe400000010ff */
[----:B------:R-:W-:Y:S01]  /*d1f0*/  F2FP.BF16.PACK_AB R115, R245, R246 ;  /* 0x000000f6f573723e */ /* 0x000fe200000010ff */
[--C-:B-1----:R-:W-:Y:S01]  /*d200*/  FFMA.FTZ R106, R230, c[0x0][0x2d0], -R2.reuse ;  /* 0x0000b400e66a7a23 */ /* 0x102fe20000010802 */
[----:B----4-:R-:W-:Y:S05]  /*d210*/  F2FP.BF16.PACK_AB R117, R196, R197 ;  /* 0x000000c5c475723e */ /* 0x010fea00000010ff */
[-C--:B-----5:R-:W-:Y:S01]  /*d220*/  HMMA.16816.F32.BF16 R4, R112, R124.reuse, R4 ;  /* 0x0000007c7004723c */ /* 0x0a0fe20000041804 */
[----:B------:R1:W-:Y:S02]  /*d230*/  MUFU.EX2 R191, R106 ;  /* 0x0000006a00bf7308 */ /* 0x0003e40000000800 */
[----:B-1----:R-:W-:Y:S08]  /*d240*/  FFMA.FTZ R106, R233, c[0x0][0x2d0], -R2 ;  /* 0x0000b400e96a7a23 */ /* 0x002ff00000010802 */
[----:B------:R1:W3:Y:S02]  /*d250*/  MUFU.EX2 R194, R106 ;  /* 0x0000006a00c27308 */ /* 0x0002e40000000800 */
[--C-:B-1----:R-:W-:Y:S01]  /*d260*/  FFMA.FTZ R106, R231, c[0x0][0x2d0], -R110.reuse ;  /* 0x0000b400e76a7a23 */ /* 0x102fe2000001086e */
[----:B---3--:R-:W-:Y:S07]  /*d270*/  F2FP.BF16.PACK_AB R119, R194, R191 ;  /* 0x000000bfc277723e */ /* 0x008fee00000010ff */
[----:B------:R1:W-:Y:S01]  /*d280*/  MUFU.EX2 R240, R106 ;  /* 0x0000006a00f07308 */ /* 0x0003e20000000800 */
[C---:B------:R-:W-:Y:S08]  /*d290*/  HMMA.16816.F32.BF16 R8, R116.reuse, R124, R8 ;  /* 0x0000007c7408723c */ /* 0x040ff00000041808 */
[-C--:B------:R-:W-:Y:S08]  /*d2a0*/  HMMA.16816.F32.BF16 R12, R116, R126.reuse, R12 ;  /* 0x0000007e740c723c */ /* 0x080ff0000004180c */
[C---:B------:R-:W-:Y:S01]  /*d2b0*/  HMMA.16816.F32.BF16 R16, R112.reuse, R126, R16 ;  /* 0x0000007e7010723c */ /* 0x040fe20000041810 */
[----:B------:R-:W3:Y:S03]  /*d2c0*/  LDSM.16.MT88.4 R124, [R210+0x1500] ;  /* 0x00150000d27c783b */ /* 0x000ee60000004200 */
[--C-:B-1----:R-:W-:Y:S04]  /*d2d0*/  FFMA.FTZ R106, R232, c[0x0][0x2d0], -R110.reuse ;  /* 0x0000b400e86a7a23 */ /* 0x102fe8000001086e */
[-C--:B------:R-:W-:Y:S01]  /*d2e0*/  HMMA.16816.F32.BF16 R20, R112, R128.reuse, R20 ;  /* 0x000000807014723c */ /* 0x080fe20000041814 */
[----:B------:R1:W4:Y:S07]  /*d2f0*/  MUFU.EX2 R238, R106 ;  /* 0x0000006a00ee7308 */ /* 0x00032e0000000800 */
[C---:B------:R-:W-:Y:S08]  /*d300*/  HMMA.16816.F32.BF16 R24, R116.reuse, R128, R24 ;  /* 0x000000807418723c */ /* 0x040ff00000041818 */
[-C--:B------:R-:W-:Y:S08]  /*d310*/  HMMA.16816.F32.BF16 R28, R116, R130.reuse, R28 ;  /* 0x00000082741c723c */ /* 0x080ff0000004181c */
[C---:B------:R-:W-:Y:S01]  /*d320*/  HMMA.16816.F32.BF16 R32, R112.reuse, R130, R32 ;  /* 0x000000827020723c */ /* 0x040fe20000041820 */
[----:B------:R-:W5:Y:S03]  /*d330*/  LDSM.16.MT88.4 R128, [R209+0x2500] ;  /* 0x00250000d180783b */ /* 0x000f660000004200 */
[--C-:B-1----:R-:W-:Y:S04]  /*d340*/  FFMA.FTZ R106, R203, c[0x0][0x2d0], -R110.reuse ;  /* 0x0000b400cb6a7a23 */ /* 0x102fe8000001086e */
[-C--:B--2---:R-:W-:Y:S01]  /*d350*/  HMMA.16816.F32.BF16 R36, R112, R120.reuse, R36 ;  /* 0x000000787024723c */ /* 0x084fe20000041824 */
[----:B------:R1:W-:Y:S07]  /*d360*/  MUFU.EX2 R239, R106 ;  /* 0x0000006a00ef7308 */ /* 0x0003ee0000000800 */
[C---:B------:R-:W-:Y:S08]  /*d370*/  HMMA.16816.F32.BF16 R40, R116.reuse, R120, R40 ;  /* 0x000000787428723c */ /* 0x040ff00000041828 */
[-C--:B------:R-:W-:Y:S08]  /*d380*/  HMMA.16816.F32.BF16 R44, R116, R122.reuse, R44 ;  /* 0x0000007a742c723c */ /* 0x080ff0000004182c */
[C---:B------:R-:W-:Y:S01]  /*d390*/  HMMA.16816.F32.BF16 R48, R112.reuse, R122, R48 ;  /* 0x0000007a7030723c */ /* 0x040fe20000041830 */
[----:B------:R-:W2:Y:S03]  /*d3a0*/  LDSM.16.MT88.4 R120, [R210+0x2500] ;  /* 0x00250000d278783b */ /* 0x000ea60000004200 */
[----:B-1----:R-:W-:Y:S04]  /*d3b0*/  FFMA.FTZ R106, R229, c[0x0][0x2d0], -R110 ;  /* 0x0000b400e56a7a23 */ /* 0x002fe8000001086e */
[-C--:B---3--:R-:W-:Y:S01]  /*d3c0*/  HMMA.16816.F32.BF16 R52, R112, R124.reuse, R52 ;  /* 0x0000007c7034723c */ /* 0x088fe20000041834 */
[----:B------:R1:W3:Y:S07]  /*d3d0*/  MUFU.EX2 R237, R106 ;  /* 0x0000006a00ed7308 */ /* 0x0002ee0000000800 */
[C---:B------:R-:W-:Y:S08]  /*d3e0*/  HMMA.16816.F32.BF16 R56, R116.reuse, R124, R56 ;  /* 0x0000007c7438723c */ /* 0x040ff00000041838 */
[-C--:B------:R-:W-:Y:S08]  /*d3f0*/  HMMA.16816.F32.BF16 R60, R116, R126.reuse, R60 ;  /* 0x0000007e743c723c */ /* 0x080ff0000004183c */
[C---:B------:R-:W-:Y:S01]  /*d400*/  HMMA.16816.F32.BF16 R64, R112.reuse, R126, R64 ;  /* 0x0000007e7040723c */ /* 0x040fe20000041840 */
[----:B------:R-:W-:Y:S03]  /*d410*/  LDSM.16.MT88.4 R124, [R210+0x900] ;  /* 0x00090000d27c783b */ /* 0x000fe60000004200 */
[--C-:B-1----:R-:W-:Y:S04]  /*d420*/  FFMA.FTZ R106, R235, c[0x0][0x2d0], -R111.reuse ;  /* 0x0000b400eb6a7a23 */ /* 0x102fe8000001086f */
[-C--:B-----5:R-:W-:Y:S01]  /*d430*/  HMMA.16816.F32.BF16 R68, R112, R128.reuse, R68 ;  /* 0x000000807044723c */ /* 0x0a0fe20000041844 */
[----:B------:R1:W-:Y:S07]  /*d440*/  MUFU.EX2 R236, R106 ;  /* 0x0000006a00ec7308 */ /* 0x0003ee0000000800 */
[C---:B------:R-:W-:Y:S08]  /*d450*/  HMMA.16816.F32.BF16 R72, R116.reuse, R128, R72 ;  /* 0x000000807448723c */ /* 0x040ff00000041848 */
[-C--:B------:R-:W-:Y:S08]  /*d460*/  HMMA.16816.F32.BF16 R76, R116, R130.reuse, R76 ;  /* 0x00000082744c723c */ /* 0x080ff0000004184c */
[C---:B------:R-:W-:Y:S01]  /*d470*/  HMMA.16816.F32.BF16 R80, R112.reuse, R130, R80 ;  /* 0x000000827050723c */ /* 0x040fe20000041850 */
[----:B------:R-:W-:Y:S03]  /*d480*/  LDSM.16.MT88.4 R128, [R210+0x1900] ;  /* 0x00190000d280783b */ /* 0x000fe60000004200 */
[--C-:B-1----:R-:W-:Y:S01]  /*d490*/  FFMA.FTZ R106, R151, c[0x0][0x2d0], -R111.reuse ;  /* 0x0000b400976a7a23 */ /* 0x102fe2000001086f */
[----:B------:R-:W-:Y:S02]  /*d4a0*/  MOV R151, R150 ;  /* 0x0000009600977202 */ /* 0x000fe40000000f00 */
[----:B------:R-:W-:Y:S01]  /*d4b0*/  MOV R150, R146 ;  /* 0x0000009200967202 */ /* 0x000fe20000000f00 */
[-C--:B--2---:R-:W-:Y:S01]  /*d4c0*/  HMMA.16816.F32.BF16 R84, R112, R120.reuse, R84 ;  /* 0x000000787054723c */ /* 0x084fe20000041854 */
[----:B------:R1:W2:Y:S03]  /*d4d0*/  MUFU.EX2 R235, R106 ;  /* 0x0000006a00eb7308 */ /* 0x0002a60000000800 */
[----:B------:R-:W-:Y:S02]  /*d4e0*/  MOV R146, R145 ;  /* 0x0000009100927202 */ /* 0x000fe40000000f00 */
[----:B------:R-:W-:Y:S02]  /*d4f0*/  MOV R145, R144 ;  /* 0x0000009000917202 */ /* 0x000fe40000000f00 */
[C---:B------:R-:W-:Y:S04]  /*d500*/  HMMA.16816.F32.BF16 R88, R116.reuse, R120, R88 ;  /* 0x000000787458723c */ /* 0x040fe80000041858 */
[----:B------:R-:W-:Y:S02]  /*d510*/  MOV R144, R193 ;  /* 0x000000c100907202 */ /* 0x000fe40000000f00 */
[----:B------:R-:W-:Y:S02]  /*d520*/  MOV R193, R135 ;  /* 0x0000008700c17202 */ /* 0x000fe40000000f00 */
[-C--:B------:R-:W-:Y:S04]  /*d530*/  HMMA.16816.F32.BF16 R92, R116, R122.reuse, R92 ;  /* 0x0000007a745c723c */ /* 0x080fe8000004185c */
[----:B------:R-:W-:Y:S02]  /*d540*/  MOV R135, R134 ;  /* 0x0000008600877202 */ /* 0x000fe40000000f00 */
[----:B------:R-:W-:Y:S02]  /*d550*/  MOV R134, R133 ;  /* 0x0000008500867202 */ /* 0x000fe40000000f00 */
[----:B------:R-:W-:Y:S01]  /*d560*/  HMMA.16816.F32.BF16 R96, R112, R122, R96 ;  /* 0x0000007a7060723c */ /* 0x000fe20000041860 */
[----:B------:R-:W-:Y:S03]  /*d570*/  LDSM.16.MT88.4 R120, [R209+0x1900] ;  /* 0x00190000d178783b */ /* 0x000fe60000004200 */
[--C-:B-1----:R-:W-:Y:S01]  /*d580*/  FFMA.FTZ R106, R151, c[0x0][0x2d0], -R111.reuse ;  /* 0x0000b400976a7a23 */ /* 0x102fe2000001086f */
[----:B------:R-:W-:Y:S01]  /*d590*/  MOV R133, R107 ;  /* 0x0000006b00857202 */ /* 0x000fe20000000f00 */
[--C-:B------:R-:W-:Y:S01]  /*d5a0*/  FFMA.FTZ R107, R234, c[0x0][0x2d0], -R111.reuse ;  /* 0x0000b400ea6b7a23 */ /* 0x100fe2000001086f */
[----:B------:R-:W-:Y:S01]  /*d5b0*/  MOV R151, R189 ;  /* 0x000000bd00977202 */ /* 0x000fe20000000f00 */
[----:B------:R1:W-:Y:S01]  /*d5c0*/  MUFU.EX2 R234, R106 ;  /* 0x0000006a00ea7308 */ /* 0x0003e20000000800 */
[----:B----4-:R-:W-:Y:S03]  /*d5d0*/  F2FP.BF16.PACK_AB R112, R238, R240 ;  /* 0x000000f0ee70723e */ /* 0x010fe600000010ff */
[----:B---3--:R-:W-:Y:S02]  /*d5e0*/  F2FP.BF16.PACK_AB R114, R237, R239 ;  /* 0x000000efed72723e */ /* 0x008fe400000010ff */
[----:B--2---:R-:W-:Y:S04]  /*d5f0*/  F2FP.BF16.PACK_AB R113, R235, R236 ;  /* 0x000000eceb71723e */ /* 0x004fe800000010ff */
[----:B------:R-:W2:Y:S01]  /*d600*/  MUFU.EX2 R233, R107 ;  /* 0x0000006b00e97308 */ /* 0x000ea20000000800 */
[----:B-1----:R-:W-:Y:S01]  /*d610*/  FFMA.FTZ R106, R150, c[0x0][0x2d0], -R176 ;  /* 0x0000b400966a7a23 */ /* 0x002fe200000108b0 */
[----:B------:R-:W-:Y:S08]  /*d620*/  MOV R150, R134 ;  /* 0x0000008600967202 */ /* 0x000ff00000000f00 */
[----:B------:R1:W-:Y:S01]  /*d630*/  MUFU.EX2 R232, R106 ;  /* 0x0000006a00e87308 */ /* 0x0003e20000000800 */
[----:B--2---:R-:W-:Y:S01]  /*d640*/  F2FP.BF16.PACK_AB R115, R234, R233 ;  /* 0x000000e9ea73723e */ /* 0x004fe200000010ff */
[----:B------:R-:W-:Y:S08]  /*d650*/  FFMA.FTZ R107, R150, c[0x0][0x2d0], -R110 ;  /* 0x0000b400966b7a23 */ /* 0x000ff0000001086e */
[----:B------:R-:W-:Y:S01]  /*d660*/  MUFU.EX2 R203, R107 ;  /* 0x0000006b00cb7308 */ /* 0x000fe20000000800 */
[--C-:B-1----:R-:W-:Y:S01]  /*d670*/  FFMA.FTZ R106, R149, c[0x0][0x2d0], -R176.reuse ;  /* 0x0000b400956a7a23 */ /* 0x102fe200000108b0 */
[----:B------:R-:W-:Y:S02]  /*d680*/  MOV R149, R193 ;  /* 0x000000c100957202 */ /* 0x000fe40000000f00 */
[----:B------:R-:W-:Y:S06]  /*d690*/  MOV R193, R133 ;  /* 0x0000008500c17202 */ /* 0x000fec0000000f00 */
[----:B------:R1:W2:Y:S02]  /*d6a0*/  MUFU.EX2 R231, R106 ;  /* 0x0000006a00e77308 */ /* 0x0002a40000000800 */
[--C-:B-1----:R-:W-:Y:S01]  /*d6b0*/  FFMA.FTZ R106, R148, c[0x0][0x2d0], -R176.reuse ;  /* 0x0000b400946a7a23 */ /* 0x102fe200000108b0 */
[----:B------:R-:W-:Y:S02]  /*d6c0*/  MOV R148, R144 ;  /* 0x0000009000947202 */ /* 0x000fe40000000f00 */
[----:B------:R-:W-:Y:S05]  /*d6d0*/  MOV R144, R135 ;  /* 0x0000008700907202 */ /* 0x000fea0000000f00 */
[----:B------:R1:W-:Y:S01]  /*d6e0*/  MUFU.EX2 R229, R106 ;  /* 0x0000006a00e57308 */ /* 0x0003e20000000800 */
[----:B--2---:R-:W-:Y:S01]  /*d6f0*/  F2FP.BF16.PACK_AB R116, R231, R232 ;  /* 0x000000e8e774723e */ /* 0x004fe200000010ff */
[--C-:B------:R-:W-:Y:S01]  /*d700*/  FFMA.FTZ R107, R144, c[0x0][0x2d0], -R176.reuse ;  /* 0x0000b400906b7a23 */ /* 0x100fe200000108b0 */
[----:B------:R-:W-:Y:S07]  /*d710*/  MOV R144, R140 ;  /* 0x0000008c00907202 */ /* 0x000fee0000000f00 */
[----:B------:R-:W-:Y:S10]  /*d720*/  MUFU.EX2 R195, R107 ;  /* 0x0000006b00c37308 */ /* 0x000ff40000000800 */
[----:B------:R-:W-:Y:S01]  /*d730*/  MUFU.EX2 R107, R108 ;  /* 0x0000006c006b7308 */ /* 0x000fe20000000800 */
[----:B-1----:R-:W-:Y:S01]  /*d740*/  FFMA.FTZ R106, R147, c[0x0][0x2d0], -R176 ;  /* 0x0000b400936a7a23 */ /* 0x002fe200000108b0 */
[----:B------:R-:W-:Y:S02]  /*d750*/  MOV R147, R145 ;  /* 0x0000009100937202 */ /* 0x000fe40000000f00 */
[----:B------:R-:W-:Y:S02]  /*d760*/  MOV R145, R132 ;  /* 0x0000008400917202 */ /* 0x000fe40000000f00 */
[----:B------:R-:W1:Y:S04]  /*d770*/  LDSM.16.MT88.4 R132, [R209+0x900] ;  /* 0x00090000d184783b */ /* 0x000e680000004200 */
[----:B------:R2:W3:Y:S02]  /*d780*/  MUFU.EX2 R230, R106 ;  /* 0x0000006a00e67308 */ /* 0x0004e40000000800 */
[--C-:B--2---:R-:W-:Y:S01]  /*d790*/  FFMA.FTZ R106, R146, c[0x0][0x2d0], -R2.reuse ;  /* 0x0000b400926a7a23 */ /* 0x104fe20000010802 */
[----:B------:R-:W-:Y:S02]  /*d7a0*/  MOV R146, R188 ;  /* 0x000000bc00927202 */ /* 0x000fe40000000f00 */
[----:B---3--:R-:W-:Y:S05]  /*d7b0*/  F2FP.BF16.PACK_AB R118, R230, R229 ;  /* 0x000000e5e676723e */ /* 0x008fea00000010ff */
[----:B------:R2:W-:Y:S01]  /*d7c0*/  MUFU.EX2 R189, R106 ;  /* 0x0000006a00bd7308 */ /* 0x0005e20000000800 */
[-C--:B-1----:R-:W-:Y:S03]  /*d7d0*/  HMMA.16816.F32.BF16 R4, R112, R132.reuse, R4 ;  /* 0x000000847004723c */ /* 0x082fe60000041804 */
[--C-:B--2---:R-:W-:Y:S06]  /*d7e0*/  FFMA.FTZ R106, R184, c[0x0][0x2d0], -R2.reuse ;  /* 0x0000b400b86a7a23 */ /* 0x104fec0000010802 */
[----:B------:R1:W2:Y:S03]  /*d7f0*/  MUFU.EX2 R188, R106 ;  /* 0x0000006a00bc7308 */ /* 0x0002a60000000800 */
[--C-:B-1----:R-:W-:Y:S01]  /*d800*/  FFMA.FTZ R106, R185, c[0x0][0x2d0], -R2.reuse ;  /* 0x0000b400b96a7a23 */ /* 0x102fe20000010802 */
[----:B--2---:R-:W-:Y:S06]  /*d810*/  F2FP.BF16.PACK_AB R117, R188, R189 ;  /* 0x000000bdbc75723e */ /* 0x004fec00000010ff */
[----:B------:R1:W-:Y:S02]  /*d820*/  MUFU.EX2 R187, R106 ;  /* 0x0000006a00bb7308 */ /* 0x0003e40000000800 */
[----:B-1----:R-:W-:Y:S08]  /*d830*/  FFMA.FTZ R106, R186, c[0x0][0x2d0], -R2 ;  /* 0x0000b400ba6a7a23 */ /* 0x002ff00000010802 */
[----:B------:R-:W1:Y:S02]  /*d840*/  MUFU.EX2 R186, R106 ;  /* 0x0000006a00ba7308 */ /* 0x000e640000000800 */
[----:B-1----:R-:W-:Y:S01]  /*d850*/  F2FP.BF16.PACK_AB R119, R186, R187 ;  /* 0x000000bbba77723e */ /* 0x002fe200000010ff */
[--C-:B------:R-:W-:Y:S07]  /*d860*/  FFMA.FTZ R106, R192, c[0x0][0x2d0], -R110.reuse ;  /* 0x0000b400c06a7a23 */ /* 0x100fee000001086e */
[----:B------:R1:W-:Y:S01]  /*d870*/  MUFU.EX2 R205, R106 ;  /* 0x0000006a00cd7308 */ /* 0x0003e20000000800 */
[C---:B------:R-:W-:Y:S08]  /*d880*/  HMMA.16816.F32.BF16 R8, R116.reuse, R132, R8 ;  /* 0x000000847408723c */ /* 0x040ff00000041808 */
[-C--:B------:R-:W-:Y:S08]  /*d890*/  HMMA.16816.F32.BF16 R12, R116, R134.reuse, R12 ;  /* 0x00000086740c723c */ /* 0x080ff0000004180c */
[C---:B------:R-:W-:Y:S04]  /*d8a0*/  HMMA.16816.F32.BF16 R16, R112.reuse, R134, R16 ;  /* 0x000000867010723c */ /* 0x040fe80000041810 */
[--C-:B-1----:R-:W-:Y:S04]  /*d8b0*/  FFMA.FTZ R106, R151, c[0x0][0x2d0], -R110.reuse ;  /* 0x0000b400976a7a23 */ /* 0x102fe8000001086e */
[-C--:B------:R-:W-:Y:S01]  /*d8c0*/  HMMA.16816.F32.BF16 R20, R112, R124.reuse, R20 ;  /* 0x0000007c7014723c */ /* 0x080fe20000041814 */
[----:B------:R-:W1:Y:S07]  /*d8d0*/  MUFU.EX2 R206, R106 ;  /* 0x0000006a00ce7308 */ /* 0x000e6e0000000800 */
[C---:B------:R-:W-:Y:S08]  /*d8e0*/  HMMA.16816.F32.BF16 R24, R116.reuse, R124, R24 ;  /* 0x0000007c7418723c */ /* 0x040ff00000041818 */
[-C--:B------:R-:W-:Y:S08]  /*d8f0*/  HMMA.16816.F32.BF16 R28, R116, R126.reuse, R28 ;  /* 0x0000007e741c723c */ /* 0x080ff0000004181c */
[C---:B------:R-:W-:Y:S01]  /*d900*/  HMMA.16816.F32.BF16 R32, R112.reuse, R126, R32 ;  /* 0x0000007e7020723c */ /* 0x040fe20000041820 */
[----:B------:R-:W2:Y:S03]  /*d910*/  LDSM.16.MT88.4 R124, [R209+0x2900] ;  /* 0x00290000d17c783b */ /* 0x000ea60000004200 */
[----:B-1----:R-:W-:Y:S01]  /*d920*/  F2FP.BF16.PACK_AB R108, R206, R205 ;  /* 0x000000cdce6c723e */ /* 0x002fe200000010ff */
[----:B------:R-:W-:Y:S03]  /*d930*/  FFMA.FTZ R106, R149, c[0x0][0x2d0], -R110 ;  /* 0x0000b400956a7a23 */ /* 0x000fe6000001086e */
[-C--:B------:R-:W-:Y:S01]  /*d940*/  HMMA.16816.F32.BF16 R36, R112, R120.reuse, R36 ;  /* 0x000000787024723c */ /* 0x080fe20000041824 */
[----:B------:R1:W3:Y:S07]  /*d950*/  MUFU.EX2 R202, R106 ;  /* 0x0000006a00ca7308 */ /* 0x0002ee0000000800 */
[C---:B------:R-:W-:Y:S08]  /*d960*/  HMMA.16816.F32.BF16 R40, R116.reuse, R120, R40 ;  /* 0x000000787428723c */ /* 0x040ff00000041828 */
[-C--:B------:R-:W-:Y:S08]  /*d970*/  HMMA.16816.F32.BF16 R44, R116, R122.reuse, R44 ;  /* 0x0000007a742c723c */ /* 0x080ff0000004182c */
[C---:B------:R-:W-:Y:S01]  /*d980*/  HMMA.16816.F32.BF16 R48, R112.reuse, R122, R48 ;  /* 0x0000007a7030723c */ /* 0x040fe20000041830 */
[----:B------:R-:W4:Y:S03]  /*d990*/  LDSM.16.MT88.4 R120, [R210+0x2900] ;  /* 0x00290000d278783b */ /* 0x000f260000004200 */
[--C-:B-1----:R-:W-:Y:S01]  /*d9a0*/  FFMA.FTZ R106, R148, c[0x0][0x2d0], -R111.reuse ;  /* 0x0000b400946a7a23 */ /* 0x102fe2000001086f */
[----:B------:R-:W-:Y:S02]  /*d9b0*/  MOV R148, R180 ;  /* 0x000000b400947202 */ /* 0x000fe40000000f00 */
[----:B---3--:R-:W-:Y:S01]  /*d9c0*/  F2FP.BF16.PACK_AB R110, R202, R203 ;  /* 0x000000cbca6e723e */ /* 0x008fe200000010ff */
        /* <DEDUP_REMOVED lines=8> */
[-C--:B--2---:R-:W-:Y:S01]  /*da50*/  HMMA.16816.F32.BF16 R68, R112, R124.reuse, R68 ;  /* 0x0000007c7044723c */ /* 0x084fe20000041844 */
[----:B------:R1:W-:Y:S07]  /*da60*/  MUFU.EX2 R201, R106 ;  /* 0x0000006a00c97308 */ /* 0x0003ee0000000800 */
[C---:B------:R-:W-:Y:S01]  /*da70*/  HMMA.16816.F32.BF16 R72, R116.reuse, R124, R72 ;  /* 0x0000007c7448723c */ /* 0x040fe20000041848 */
[----:B------:R-:W2:Y:S04]  /*da80*/  LDL.LU R125, [R1+0x14] ;  /* 0x00001400017d7983 */ /* 0x000ea80000300800 */
[----:B------:R-:W5:Y:S03]  /*da90*/  LDL.LU R124, [R1+0x18] ;  /* 0x00001800017c7983 */ /* 0x000f660000300800 */
[-C--:B------:R-:W-:Y:S08]  /*daa0*/  HMMA.16816.F32.BF16 R76, R116, R126.reuse, R76 ;  /* 0x0000007e744c723c */ /* 0x080ff0000004184c */
[C---:B------:R-:W-:Y:S04]  /*dab0*/  HMMA.16816.F32.BF16 R80, R112.reuse, R126, R80 ;  /* 0x0000007e7050723c */ /* 0x040fe80000041850 */
[--C-:B-1----:R-:W-:Y:S01]  /*dac0*/  FFMA.FTZ R106, R146, c[0x0][0x2d0], -R111.reuse ;  /* 0x0000b400926a7a23 */ /* 0x102fe2000001086f */
[----:B------:R-:W-:Y:S03]  /*dad0*/  MOV R146, R183 ;  /* 0x000000b700927202 */ /* 0x000fe60000000f00 */
[-C--:B----4-:R-:W-:Y:S01]  /*dae0*/  HMMA.16816.F32.BF16 R84, R112, R120.reuse, R84 ;  /* 0x000000787054723c */ /* 0x090fe20000041854 */
[----:B------:R1:W-:Y:S07]  /*daf0*/  MUFU.EX2 R199, R106 ;  /* 0x0000006a00c77308 */ /* 0x0003ee0000000800 */
[C---:B------:R-:W-:Y:S08]  /*db00*/  HMMA.16816.F32.BF16 R88, R116.reuse, R120, R88 ;  /* 0x000000787458723c */ /* 0x040ff00000041858 */
[-C--:B------:R-:W-:Y:S08]  /*db10*/  HMMA.16816.F32.BF16 R92, R116, R122.reuse, R92 ;  /* 0x0000007a745c723c */ /* 0x080ff0000004185c */
[----:B------:R-:W-:Y:S04]  /*db20*/  HMMA.16816.F32.BF16 R96, R112, R122, R96 ;  /* 0x0000007a7060723c */ /* 0x000fe80000041860 */
[----:B-1----:R-:W-:Y:S01]  /*db30*/  FFMA.FTZ R106, R145, c[0x0][0x2d0], -R111 ;  /* 0x0000b400916a7a23 */ /* 0x002fe2000001086f */
[----:B------:R-:W-:Y:S02]  /*db40*/  MOV R145, R182 ;  /* 0x000000b600917202 */ /* 0x000fe40000000f00 */
[----:B------:R-:W-:Y:S01]  /*db50*/  LDSM.16.MT88.4 R180, [R209+0x2d00] ;  /* 0x002d0000d1b4783b */ /* 0x000fe20000004200 */
[----:B------:R1:W4:Y:S04]  /*db60*/  MUFU.EX2 R198, R106 ;  /* 0x0000006a00c67308 */ /* 0x0003280000000800 */
[--C-:B-1----:R-:W-:Y:S01]  /*db70*/  FFMA.FTZ R106, R193, c[0x0][0x2d0], -R176.reuse ;  /* 0x0000b400c16a7a23 */ /* 0x102fe200000108b0 */
[----:B----4-:R-:W-:Y:S05]  /*db80*/  F2FP.BF16.PACK_AB R111, R198, R199 ;  /* 0x000000c7c66f723e */ /* 0x010fea00000010ff */
[----:B------:R1:W4:Y:S02]  /*db90*/  MUFU.EX2 R193, R106 ;  /* 0x0000006a00c17308 */ /* 0x0003240000000800 */
[--C-:B-1----:R-:W-:Y:S08]  /*dba0*/  FFMA.FTZ R106, R143, c[0x0][0x2d0], -R176.reuse ;  /* 0x0000b4008f6a7a23 */ /* 0x102ff000000108b0 */
[----:B------:R1:W-:Y:S02]  /*dbb0*/  MUFU.EX2 R192, R106 ;  /* 0x0000006a00c07308 */ /* 0x0003e40000000800 */
[----:B-1----:R-:W-:Y:S01]  /*dbc0*/  FFMA.FTZ R106, R190, c[0x0][0x2d0], -R176 ;  /* 0x0000b400be6a7a23 */ /* 0x002fe200000108b0 */
[----:B----4-:R-:W-:Y:S07]  /*dbd0*/  F2FP.BF16.PACK_AB R176, R195, R193 ;  /* 0x000000c1c3b0723e */ /* 0x010fee00000010ff */
[----:B------:R1:W-:Y:S02]  /*dbe0*/  MUFU.EX2 R190, R106 ;  /* 0x0000006a00be7308 */ /* 0x0003e40000000800 */
[--C-:B-1----:R-:W-:Y:S08]  /*dbf0*/  FFMA.FTZ R106, R142, c[0x0][0x2d0], -R2.reuse ;  /* 0x0000b4008e6a7a23 */ /* 0x102ff00000010802 */
[----:B------:R1:W-:Y:S02]  /*dc00*/  MUFU.EX2 R185, R106 ;  /* 0x0000006a00b97308 */ /* 0x0003e40000000800 */
[--C-:B-1----:R-:W-:Y:S02]  /*dc10*/  FFMA.FTZ R106, R141, c[0x0][0x2d0], -R2.reuse ;  /* 0x0000b4008d6a7a23 */ /* 0x102fe40000010802 */
[----:B------:R-:W-:Y:S01]  /*dc20*/  FFMA.FTZ R2, R109, c[0x0][0x2d0], -R2 ;  /* 0x0000b4006d027a23 */ /* 0x000fe20000010802 */
[----:B------:R-:W-:Y:S05]  /*dc30*/  F2FP.BF16.PACK_AB R109, R201, R200 ;  /* 0x000000c8c96d723e */ /* 0x000fea00000010ff */
[----:B------:R-:W1:Y:S01]  /*dc40*/  MUFU.EX2 R184, R106 ;  /* 0x0000006a00b87308 */ /* 0x000e620000000800 */
[----:B------:R-:W4:Y:S01]  /*dc50*/  LDSM.16.MT88.4 R140, [R210+0xd00] ;  /* 0x000d0000d28c783b */ /* 0x000f220000004200 */
[-C--:B---3--:R-:W-:Y:S07]  /*dc60*/  HMMA.16816.F32.BF16 R112, R108, R128.reuse, R4 ;  /* 0x000000806c70723c */ /* 0x088fee0000041804 */
[----:B------:R-:W3:Y:S01]  /*dc70*/  LDSM.16.MT88.4 R4, [R210+0x2d00] ;  /* 0x002d0000d204783b */ /* 0x000ee20000004200 */
[----:B------:R1:W1:Y:S04]  /*dc80*/  MUFU.EX2 R106, R2 ;  /* 0x00000002006a7308 */ /* 0x0002680000000800 */
[----:B-1----:R-:W-:Y:S02]  /*dc90*/  MOV R2, R177 ;  /* 0x000000b100027202 */ /* 0x002fe40000000f00 */
[----:B------:R-:W-:Y:S01]  /*dca0*/  F2FP.BF16.PACK_AB R177, R184, R185 ;  /* 0x000000b9b8b1723e */ /* 0x000fe200000010ff */
[----:B--2---:R-:W-:Y:S01]  /*dcb0*/  FFMA.FTZ R101, R101, R125, R179 ;  /* 0x0000007d65657223 */ /* 0x004fe200000100b3 */
[----:B------:R-:W-:Y:S01]  /*dcc0*/  F2FP.BF16.PACK_AB R179, R106, R107 ;  /* 0x0000006b6ab3723e */ /* 0x000fe200000010ff */
[----:B-----5:R-:W-:Y:S01]  /*dcd0*/  FFMA.FTZ R100, R100, R124, R178 ;  /* 0x0000007c64647223 */ /* 0x020fe200000100b2 */
[----:B------:R-:W-:Y:S07]  /*dce0*/  F2FP.BF16.PACK_AB R178, R190, R192 ;  /* 0x000000c0beb2723e */ /* 0x000fee00000010ff */
        /* <DEDUP_REMOVED lines=8> */
[----:B------:R-:W5:Y:S01]  /*dd70*/  LDL.LU R19, [R1+0x20] ;  /* 0x0000200001137983 */ /* 0x000f620000300800 */
[----:B------:R-:W-:Y:S01]  /*dd80*/  MOV R13, R139 ;  /* 0x0000008b000d7202 */ /* 0x000fe20000000f00 */
[----:B------:R-:W-:Y:S01]  /*dd90*/  FADD.FTZ R11, R11, R100 ;  /* 0x000000640b0b7221 */ /* 0x000fe20000010000 */
[-C--:B----4-:R-:W-:Y:S04]  /*dda0*/  HMMA.16816.F32.BF16 R128, R108, R140.reuse, R20 ;  /* 0x0000008c6c80723c */ /* 0x090fe80000041814 */
[----:B------:R-:W-:Y:S02]  /*ddb0*/  MOV R14, R138 ;  /* 0x0000008a000e7202 */ /* 0x000fe40000000f00 */
[----:B------:R-:W-:Y:S02]  /*ddc0*/  MOV R12, R144 ;  /* 0x00000090000c7202 */ /* 0x000fe40000000f00 */
[C---:B------:R-:W-:Y:S04]  /*ddd0*/  HMMA.16816.F32.BF16 R132, R176.reuse, R140, R24 ;  /* 0x0000008cb084723c */ /* 0x040fe80000041818 */
[----:B------:R-:W-:Y:S01]  /*dde0*/  MOV R17, R136 ;  /* 0x0000008800117202 */ /* 0x000fe20000000f00 */
[----:B------:R-:W-:Y:S01]  /*ddf0*/  FADD.FTZ R11, R14, R11 ;  /* 0x0000000b0e0b7221 */ /* 0x000fe20000010000 */
[----:B------:R-:W-:Y:S02]  /*de00*/  MOV R8, R148 ;  /* 0x0000009400087202 */ /* 0x000fe40000000f00 */
[-C--:B------:R-:W-:Y:S04]  /*de10*/  HMMA.16816.F32.BF16 R136, R176, R142.reuse, R28 ;  /* 0x0000008eb088723c */ /* 0x080fe8000004181c */
[----:B------:R-:W-:Y:S02]  /*de20*/  FADD.FTZ R11, R9, R11 ;  /* 0x0000000b090b7221 */ /* 0x000fe40000010000 */
[----:B------:R-:W-:Y:S02]  /*de30*/  FADD.FTZ R8, R8, R101 ;  /* 0x0000006508087221 */ /* 0x000fe40000010000 */
[C---:B------:R-:W-:Y:S04]  /*de40*/  HMMA.16816.F32.BF16 R140, R108.reuse, R142, R32 ;  /* 0x0000008e6c8c723c */ /* 0x040fe80000041820 */
[----:B------:R-:W-:Y:S04]  /*de50*/  FADD.FTZ R8, R13, R8 ;  /* 0x000000080d087221 */ /* 0x000fe80000010000 */
        /* <DEDUP_REMOVED lines=17> */
[----:B-----5:R-:W-:Y:S02]  /*df70*/  FFMA.FTZ R0, R0, R19, R207 ;  /* 0x0000001300007223 */ /* 0x020fe400000100cf */
        /* <DEDUP_REMOVED lines=64> */
.L_x_624:
[----:B-1-3--:R-:W2:Y:S04]  /*e380*/  LDL.LU R0, [R1+0x14] ;  /* 0x0000140001007983 */ /* 0x00aea80000300800 */
        /* <DEDUP_REMOVED lines=152> */
.L_x_615:
[----:B--2---:R-:W-:Y:S05]  /*ed10*/  @P0 BRA `(.L_x_626) ;  /* 0x0000176000000947 */ /* 0x004fea0003800000 */
[----:B------:R-:W2:Y:S01]  /*ed20*/  LDL R57, [R1+0x78] ;  /* 0x0000780001397983 */ /* 0x000ea20000100800 */
[----:B------:R-:W-:Y:S02]  /*ed30*/  F2FP.BF16.PACK_AB R45, R45, R112 ;  /* 0x000000702d2d723e */ /* 0x000fe400000010ff */
[----:B------:R-:W-:Y:S01]  /*ed40*/  F2FP.BF16.PACK_AB R44, R44, R114 ;  /* 0x000000722c2c723e */ /* 0x000fe200000010ff */
[----:B------:R-:W3:Y:S01]  /*ed50*/  S2R R55, SR_TID.X ;  /* 0x0000000000377919 */ /* 0x000ee20000002100 */
        /* <DEDUP_REMOVED lines=12> */
[----:B---3--:R-:W-:-:S02]  /*ee20*/  SHF.R.S32.HI R56, RZ, 0x1f, R55 ;  /* 0x0000001fff387819 */ /* 0x008fc40000011437 */
        /* <DEDUP_REMOVED lines=116> */
[----:B---3--:R-:W-:-:S03]  /*f570*/  IMAD.MOV.U32 R2, RZ, RZ, 0x4 ;  /* 0x00000004ff027424 */ /* 0x008fc600078e00ff */
[----:B------:R-:W-:Y:S04]  /*f580*/  STS [R4+0x5000], R11 ;  /* 0x0050000b04007388 */ /* 0x000fe80000000800 */
[----:B------:R3:W-:Y:S01]  /*f590*/  STS [R4+0x5200], R10 ;  /* 0x0052000a04007388 */ /* 0x0007e20000000800 */
[----:B------:R-:W-:Y:S02]  /*f5a0*/  IMAD.MOV.U32 R24, RZ, RZ, c[0x0][0x388] ;  /* 0x0000e200ff187624 */ /* 0x000fe400078e00ff */
[CC--:B--2---:R-:W-:Y:S01]  /*f5b0*/  IMAD.WIDE R6, R57.reuse, R2.reuse, c[0x0][0x500] ;  /* 0x0001400039067625 */ /* 0x0c4fe200078e0202 */
[----:B------:R-:W-:Y:S03]  /*f5c0*/  BAR.SYNC.DEFER_BLOCKING 0x1, 0x80 ;  /* 0x0042000000007b1d */ /* 0x000fe60000010000 */
[----:B----4-:R-:W-:-:S03]  /*f5d0*/  @P0 IMAD.WIDE R2, R57, R2, c[0x0][0x508] ;  /* 0x0001420039020625 */ /* 0x010fc600078e0202 */
[----:B------:R-:W2:Y:S04]  /*f5e0*/  @P1 LDG.E R0, [R6.64] ;  /* 0x0000000606001981 */ /* 0x000ea8000c1e1900 */
[----:B------:R4:W5:Y:S01]  /*f5f0*/  @P0 LDG.E R24, [R2.64] ;  /* 0x0000000602180981 */ /* 0x000962000c1e1900 */
[----:B---3--:R-:W-:Y:S02]  /*f600*/  CS2R R4, SRZ ;  /* 0x0000000000047805 */ /* 0x008fe4000001ff00 */
[--C-:B--2---:R-:W-:Y:S01]  /*f610*/  @P1 SHF.R.S32.HI R5, RZ, 0x1f, R0.reuse ;  /* 0x0000001fff051819 */ /* 0x104fe20000011400 */
[----:B------:R-:W-:Y:S01]  /*f620*/  @P1 IMAD.MOV.U32 R4, RZ, RZ, R0 ;  /* 0x000000ffff041224 */ /* 0x000fe200078e0000 */
[----:B------:R-:W-:Y:S05]  /*f630*/  @P0 BRA `(.L_x_627) ;  /* 0x0000004000000947 */ /* 0x000fea0003800000 */
[----:B----4-:R-:W-:Y:S05]  /*f640*/  @!P1 BRA `(.L_x_627) ;  /* 0x0000003000009947 */ /* 0x010fea0003800000 */
[----:B------:R-:W2:Y:S04]  /*f650*/  LDG.E R2, [R6.64] ;  /* 0x0000000606027981 */ /* 0x000ea8000c1e1900 */
[----:B------:R-:W2:Y:S02]  /*f660*/  LDG.E R0, [R6.64+0x4] ;  /* 0x0000040606007981 */ /* 0x000ea4000c1e1900 */
[----:B--2--5:R-:W-:-:S02]  /*f670*/  IADD3 R24, -R2, R0, RZ ;  /* 0x0000000002187210 */ /* 0x024fc40007ffe1ff */
.L_x_627:
[----:B----4-:R-:W-:Y:S01]  /*f680*/  LOP3.LUT R0, R48, 0xffffffe0, RZ, 0xc0, !PT ;  /* 0xffffffe030007812 */ /* 0x010fe200078ec0ff */
[----:B------:R-:W2:Y:S01]  /*f690*/  S2R R14, SR_CTAID.Y ;  /* 0x00000000000e7919 */ /* 0x000ea20000002600 */
[----:B------:R-:W-:Y:S01]  /*f6a0*/  SHF.R.S32.HI R7, RZ, 0x1f, R49 ;  /* 0x0000001fff077819 */ /* 0x000fe20000011431 */
[----:B------:R-:W-:Y:S01]  /*f6b0*/  IMAD.MOV.U32 R13, RZ, RZ, c[0x0][0x4e8] ;  /* 0x00013a00ff0d7624 */ /* 0x000fe200078e00ff */
[----:B------:R-:W-:Y:S01]  /*f6c0*/  LEA.HI R6, R29, R29, RZ, 0x1 ;  /* 0x0000001d1d067211 */ /* 0x000fe200078f08ff */
[----:B------:R-:W-:Y:S01]  /*f6d0*/  IMAD.IADD R0, R55, 0x1, -R0 ;  /* 0x0000000137007824 */ /* 0x000fe200078e0a00 */
[----:B------:R-:W-:Y:S01]  /*f6e0*/  LEA.HI R7, R7, R49, RZ, 0x2 ;  /* 0x0000003107077211 */ /* 0x000fe200078f10ff */
[----:B------:R-:W3:Y:S01]  /*f6f0*/  S2R R21, SR_CTAID.X ;  /* 0x0000000000157919 */ /* 0x000ee20000002500 */
        /* <DEDUP_REMOVED lines=19> */
[----:B------:R-:W-:Y:S01]  /*f830*/  ISETP.NE.AND P2, PT, R13, 0x1, PT ;  /* 0x000000010d00780c */ /* 0x000fe20003f45270 */
[----:B--2---:R-:W-:Y:S01]  /*f840*/  IMAD.WIDE.U32 R12, R14, c[0x0][0x490], R4 ;  /* 0x000124000e0c7a25 */ /* 0x004fe200078e0004 */
[----:B------:R-:W-:Y:S02]  /*f850*/  LOP3.LUT P0, RZ, R0, 0x3, RZ, 0xc0, !PT ;  /* 0x0000000300ff7812 */ /* 0x000fe4000780c0ff */
[----:B------:R-:W-:Y:S01]  /*f860*/  SHF.R.S32.HI R7, RZ, 0x1f, R14 ;  /* 0x0000001fff077819 */ /* 0x000fe2000001140e */
[----:B------:R-:W-:Y:S01]  /*f870*/  IMAD.IADD R0, R52, 0x1, -R6 ;  /* 0x0000000134007824 */ /* 0x000fe200078e0a06 */
[----:B------:R-:W-:Y:S02]  /*f880*/  IADD3 R6, R18, R8, RZ ;  /* 0x0000000812067210 */ /* 0x000fe40007ffe0ff */
[----:B------:R-:W-:Y:S01]  /*f890*/  SEL R10, R57, RZ, !P1 ;  /* 0x000000ff390a7207 */ /* 0x000fe20004800000 */
[----:B------:R-:W-:Y:S01]  /*f8a0*/  IMAD R20, R49, 0x8, R0 ;  /* 0x0000000831147824 */ /* 0x000fe200078e0200 */
[----:B------:R-:W-:Y:S01]  /*f8b0*/  LEA.HI R16, R56, R55, RZ, 0x3 ;  /* 0x0000003738107211 */ /* 0x000fe200078f18ff */
[----:B---3--:R-:W-:-:S02]  /*f8c0*/  IMAD R6, R21, 0x80, R6 ;  /* 0x0000008015067824 */ /* 0x008fc400078e0206 */
[----:B------:R-:W-:Y:S02]  /*f8d0*/  IMAD R4, R7, c[0x0][0x490], RZ ;  /* 0x0001240007047a24 */ /* 0x000fe400078e02ff */
[----:B------:R-:W-:Y:S01]  /*f8e0*/  @P2 IMAD.HI.U32 R0, R6, c[0x0][0x4ec], RZ ;  /* 0x00013b0006002a27 */ /* 0x000fe200078e00ff */
[----:B------:R-:W-:-:S03]  /*f8f0*/  MOV R8, R6 ;  /* 0x0000000600087202 */ /* 0x000fc60000000f00 */
[----:B------:R-:W-:Y:S01]  /*f900*/  IMAD R15, R7, c[0x0][0x3e8], RZ ;  /* 0x0000fa00070f7a24 */ /* 0x000fe200078e02ff */
[----:B------:R-:W-:Y:S01]  /*f910*/  @P2 SHF.R.U32.HI R8, RZ, c[0x0][0x4f0], R0 ;  /* 0x00013c00ff082a19 */ /* 0x000fe20000011600 */
[C---:B------:R-:W-:Y:S01]  /*f920*/  IMAD R7, R14.reuse, c[0x0][0x494], R4 ;  /* 0x000125000e077a24 */ /* 0x040fe200078e0204 */
[----:B------:R-:W-:Y:S01]  /*f930*/  SHF.R.S32.HI R0, RZ, 0x1f, R57 ;  /* 0x0000001fff007819 */ /* 0x000fe20000011439 */
[----:B------:R-:W-:-:S03]  /*f940*/  IMAD.WIDE.U32 R4, R14, c[0x0][0x3e8], R2 ;  /* 0x0000fa000e047a25 */ /* 0x000fc600078e0002 */
[----:B------:R-:W-:Y:S01]  /*f950*/  SEL R0, R0, RZ, !P1 ;  /* 0x000000ff00007207 */ /* 0x000fe20004800000 */
[----:B------:R-:W-:Y:S01]  /*f960*/  IMAD.IADD R3, R13, 0x1, R7 ;  /* 0x000000010d037824 */ /* 0x000fe200078e0207 */
[----:B------:R-:W-:Y:S01]  /*f970*/  IADD3 R7, -R8, RZ, RZ ;  /* 0x000000ff08077210 */ /* 0x000fe20007ffe1ff */
[----:B------:R-:W-:Y:S01]  /*f980*/  IMAD.MOV.U32 R2, RZ, RZ, R12 ;  /* 0x000000ffff027224 */ /* 0x000fe200078e000c */
[----:B------:R-:W-:Y:S01]  /*f990*/  SHF.L.U32 R12, R16, 0x3, RZ ;  /* 0x00000003100c7819 */ /* 0x000fe200000006ff */
[----:B------:R-:W-:Y:S02]  /*f9a0*/  IMAD R15, R14, c[0x0][0x3ec], R15 ;  /* 0x0000fb000e0f7a24 */ /* 0x000fe400078e020f */
[----:B------:R-:W-:Y:S02]  /*f9b0*/  IMAD R14, R29, 0x20, R52 ;  /* 0x000000201d0e7824 */ /* 0x000fe400078e0234 */
[----:B------:R-:W-:Y:S02]  /*f9c0*/  IMAD R11, R7, c[0x0][0x4e8], R6 ;  /* 0x00013a00070b7a24 */ /* 0x000fe400078e0206 */
[----:B------:R-:W-:-:S02]  /*f9d0*/  IMAD R9, R0, c[0x0][0x498], RZ ;  /* 0x0001260000097a24 */ /* 0x000fc400078e02ff */
        /* <DEDUP_REMOVED lines=15> */
[----:B------:R-:W-:-:S04]  /*fad0*/  IMAD.WIDE.U32 R4, R10, c[0x0][0x3f0], R2 ;  /* 0x0000fc000a047a25 */ /* 0x000fc800078e0002 */
[----:B------:R-:W-:Y:S01]  /*fae0*/  IMAD R13, R10, c[0x0][0x3f4], R0 ;  /* 0x0000fd000a0d7a24 */ /* 0x000fe200078e0200 */
[----:B------:R-:W-:Y:S01]  /*faf0*/  LOP3.LUT R0, R12, 0xc0, RZ, 0xc0, !PT ;  /* 0x000000c00c007812 */ /* 0x000fe200078ec0ff */
[----:B------:R-:W-:-:S03]  /*fb00*/  IMAD.WIDE.U32 R2, R11, c[0x0][0x488], R8 ;  /* 0x000122000b027a25 */ /* 0x000fc600078e0008 */
[----:B------:R-:W-:Y:S01]  /*fb10*/  SHF.R.U32.HI R10, RZ, 0x3, R0 ;  /* 0x00000003ff0a7819 */ /* 0x000fe20000011600 */
[----:B------:R-:W-:Y:S01]  /*fb20*/  IMAD R8, R11, c[0x0][0x48c], R7 ;  /* 0x000123000b087a24 */ /* 0x000fe200078e0207 */
[----:B------:R-:W-:Y:S01]  /*fb30*/  LOP3.LUT R9, R0, 0x18, R6, 0xf8, !PT ;  /* 0x0000001800097812 */ /* 0x000fe200078ef806 */
[--C-:B------:R-:W-:Y:S01]  /*fb40*/  IMAD.MOV R7, RZ, RZ, -R17.reuse ;  /* 0x000000ffff077224 */ /* 0x100fe200078e0a11 */
[C---:B------:R-:W-:Y:S01]  /*fb50*/  LEA R0, P1, R2.reuse, c[0x0][0x450], 0x2 ;  /* 0x0001140002007a11 */ /* 0x040fe200078210ff */
[----:B------:R-:W-:Y:S01]  /*fb60*/  IMAD.IADD R3, R3, 0x1, R8 ;  /* 0x0000000103037824 */ /* 0x000fe200078e0208 */
[----:B------:R-:W-:Y:S01]  /*fb70*/  SHF.R.S32.HI R8, RZ, 0x1f, R17 ;  /* 0x0000001fff087819 */ /* 0x000fe20000011411 */
[----:B------:R-:W-:Y:S01]  /*fb80*/  IMAD R16, R7, c[0x0][0x4e8], R14 ;  /* 0x00013a0007107a24 */ /* 0x000fe200078e020e */
[----:B------:R-:W-:Y:S01]  /*fb90*/  IADD3 R5, R5, R13, RZ ;  /* 0x0000000d05057210 */ /* 0x000fe20007ffe0ff */
[----:B------:R-:W-:Y:S01]  /*fba0*/  SHFL.IDX PT, R12, R0, RZ, 0x1c1f ;  /* 0x001c1fff000c7589 */ /* 0x000fe200000e0000 */
[----:B------:R-:W-:Y:S01]  /*fbb0*/  LEA.HI.X R2, R2, c[0x0][0x454], R3, 0x2, P1 ;  /* 0x0001150002027a11 */ /* 0x000fe200008f1403 */
[----:B------:R-:W-:Y:S01]  /*fbc0*/  IMAD R3, R8, c[0x0][0x3e0], RZ ;  /* 0x0000f80008037a24 */ /* 0x000fe200078e02ff */
[----:B------:R-:W-:Y:S01]  /*fbd0*/  LOP3.LUT R19, R9, R10, RZ, 0x3c, !PT ;  /* 0x0000000a09137212 */ /* 0x000fe200078e3cff */
[----:B------:R-:W-:Y:S01]  /*fbe0*/  SHFL.IDX PT, R14, R0, 0x2, 0x1c1f ;  /* 0x005c1f00000e7f89 */ /* 0x000fe200000e0000 */
[----:B------:R-:W-:-:S02]  /*fbf0*/  IMAD R7, R21, 0x80, R18 ;  /* 0x0000008015077824 */ /* 0x000fc400078e0212 */
[----:B------:R-:W-:Y:S01]  /*fc00*/  IMAD R18, R17, c[0x0][0x3e4], R3 ;  /* 0x0000f90011127a24 */ /* 0x000fe200078e0203 */
[----:B------:R-:W2:Y:S02]  /*fc10*/  SHFL.IDX PT, R13, R2, RZ, 0x1c1f ;  /* 0x001c1fff020d7589 */ /* 0x000ea400000e0000 */
[C---:B------:R-:W-:Y:S02]  /*fc20*/  ISETP.GE.OR P3, PT, R7.reuse, R24, P0 ;  /* 0x000000180700720c */ /* 0x040fe40000766670 */
[----:B------:R-:W-:Y:S04]  /*fc30*/  SHFL.IDX PT, R10, R0, 0x1, 0x1c1f ;  /* 0x003c1f00000a7f89 */ /* 0x000fe800000e0000 */
[----:B------:R-:W3:Y:S04]  /*fc40*/  SHFL.IDX PT, R11, R2, 0x1, 0x1c1f ;  /* 0x003c1f00020b7f89 */ /* 0x000ee800000e0000 */
[----:B------:R-:W4:Y:S04]  /*fc50*/  SHFL.IDX PT, R15, R2, 0x2, 0x1c1f ;  /* 0x005c1f00020f7f89 */ /* 0x000f2800000e0000 */
[----:B------:R1:W-:Y:S04]  /*fc60*/  SHFL.IDX PT, R8, R0, 0x3, 0x1c1f ;  /* 0x007c1f0000087f89 */ /* 0x0003e800000e0000 */
[----:B------:R3:W4:Y:S04]  /*fc70*/  SHFL.IDX PT, R9, R2, 0x3, 0x1c1f ;  /* 0x007c1f0002097f89 */ /* 0x00072800000e0000 */
[----:B--2---:R-:W-:Y:S01]  /*fc80*/  @!P3 ST.E [R12.64], R50 ;  /* 0x000000320c00b985 */ /* 0x004fe2000c101906 */
[----:B-1----:R-:W-:Y:S01]  /*fc90*/  IADD3 R0, R7, 0x8, RZ ;  /* 0x0000000807007810 */ /* 0x002fe20007ffe0ff */
[----:B---3--:R-:W-:Y:S01]  /*fca0*/  IMAD.WIDE.U32 R2, R17, c[0x0][0x3e0], R4 ;  /* 0x0000f80011027a25 */ /* 0x008fe200078e0004 */
[----:B------:R-:W-:-:S02]  /*fcb0*/  IADD3 R5, R7, 0x40, RZ ;  /* 0x0000004007057810 */ /* 0x000fc40007ffe0ff */
        /* <DEDUP_REMOVED lines=8> */
[C---:B------:R-:W-:Y:S02]  /*fd40*/  IMAD R4, R16.reuse, c[0x0][0x3dc], R0 ;  /* 0x0000f70010047a24 */ /* 0x040fe400078e0200 */
[----:B------:R-:W-:Y:S01]  /*fd50*/  IMAD.SHL.U32 R0, R5, 0x2, RZ ;  /* 0x0000000205007824 */ /* 0x000fe200078e00ff */
[----:B------:R1:W-:Y:S01]  /*fd60*/  @!P2 ST.E [R10.64], R51 ;  /* 0x000000330a00a985 */ /* 0x0003e2000c101906 */
[----:B------:R-:W-:-:S03]  /*fd70*/  IMAD.WIDE.U32 R2, R16, c[0x0][0x3d8], R2 ;  /* 0x0000f60010027a25 */ /* 0x000fc600078e0002 */
[----:B----4-:R2:W-:Y:S02]  /*fd80*/  @!P1 ST.E [R14.64], R53 ;  /* 0x000000350e009985 */ /* 0x0105e4000c101906 */
[----:B------:R-:W-:Y:S02]  /*fd90*/  IADD3 R3, R3, R4, RZ ;  /* 0x0000000403037210 */ /* 0x000fe40007ffe0ff */
[----:B------:R2:W-:Y:S01]  /*fda0*/  @!P0 ST.E [R8.64], R54 ;  /* 0x0000003608008985 */ /* 0x0005e2000c101906 */
[----:B------:R-:W-:-:S03]  /*fdb0*/  LEA R25, P0, R2, c[0x0][0x380], 0x1 ;  /* 0x0000e00002197a11 */ /* 0x000fc600078008ff */
[----:B------:R2:W3:Y:S04]  /*fdc0*/  LDS.128 R36, [R0+0x880] ;  /* 0x0008800000247984 */ /* 0x0004e80000000c00 */
[----:B------:R2:W4:Y:S04]  /*fdd0*/  LDS.128 R48, [R0+0x1080] ;  /* 0x0010800000307984 */ /* 0x0005280000000c00 */
        /* <DEDUP_REMOVED lines=19> */
[----:B--2---:R2:W4:Y:S01]  /*ff10*/  LDS.128 R12, [R0+0x4080] ;  /* 0x00408000000c7984 */ /* 0x0045220000000c00 */
[----:B------:R-:W-:-:S09]  /*ff20*/  ISETP.GE.AND P2, PT, R6, c[0x0][0x3c8], PT ;  /* 0x0000f20006007a0c */ /* 0x000fd20003f46270 */
[----:B------:R-:W-:-:S04]  /*ff30*/  @!P1 SHF.R.S32.HI R4, RZ, 0x1f, R5 ;  /* 0x0000001fff049819 */ /* 0x000fc80000011405 */
[----:B------:R-:W-:Y:S01]  /*ff40*/  @!P1 LEA.HI R4, R4, R5, RZ, 0x3 ;  /* 0x0000000504049211 */ /* 0x000fe200078f18ff */
[----:B-1----:R-:W-:-:S03]  /*ff50*/  @!P2 IMAD.WIDE R8, R6, 0x2, R2 ;  /* 0x000000020608a825 */ /* 0x002fc600078e0202 */
[----:B------:R-:W-:Y:S02]  /*ff60*/  @!P1 LOP3.LUT R4, R4, 0xfffffff8, RZ, 0xc0, !PT ;  /* 0xfffffff804049812 */ /* 0x000fe400078ec0ff */
[----:B--2---:R-:W-:-:S03]  /*ff70*/  @!P0 SHF.R.S32.HI R0, RZ, 0x1f, R7 ;  /* 0x0000001fff008819 */ /* 0x004fc60000011407 */
[----:B------:R-:W-:Y:S01]  /*ff80*/  @!P1 IMAD.WIDE R4, R4, 0x2, R2 ;  /* 0x0000000204049825 */ /* 0x000fe200078e0202 */
[----:B------:R-:W-:-:S04]  /*ff90*/  @!P0 LEA.HI R0, R0, R7, RZ, 0x3 ;  /* 0x0000000700008211 */ /* 0x000fc800078f18ff */
[----:B------:R-:W-:Y:S01]  /*ffa0*/  @!P0 LOP3.LUT R0, R0, 0xfffffff8, RZ, 0xc0, !PT ;  /* 0xfffffff800008812 */ /* 0x000fe200078ec0ff */
[----:B---3--:R1:W-:Y:S04]  /*ffb0*/  @!P2 ST.E.128 [R8.64], R20 ;  /* 0x000000140800a985 */ /* 0x0083e8000c101d06 */
[----:B------:R-:W-:Y:S01]  /*ffc0*/  @!P0 IMAD.WIDE R2, R0, 0x2, R2 ;  /* 0x0000000200028825 */ /* 0x000fe200078e0202 */
[----:B-----5:R1:W-:Y:S04]  /*ffd0*/  @!P1 ST.E.128 [R4.64], R16 ;  /* 0x0000001004009985 */ /* 0x0203e8000c101d06 */
[----:B----4-:R1:W-:Y:S02]  /*ffe0*/  @!P0 ST.E.128 [R2.64], R12 ;  /* 0x0000000c02008985 */ /* 0x0103e4000c101d06 */
.L_x_629:
[----:B---3--:R-:W-:Y:S05]  /*fff0*/  BSYNC B0 ;  /* 0x0000000000007941 */ /* 0x008fea0003800000 */
.L_x_628:
        /* <DEDUP_REMOVED lines=23> */
.L_x_631:
[----:B------:R-:W-:Y:S05]  /*10170*/  BSYNC B0 ;  /* 0x0000000000007941 */ /* 0x000fea0003800000 */
.L_x_630:
        /* <DEDUP_REMOVED lines=23> */
.L_x_633:
[----:B------:R-:W-:Y:S05]  /*102f0*/  BSYNC B0 ;  /* 0x0000000000007941 */ /* 0x000fea0003800000 */
.L_x_632:
        /* <DEDUP_REMOVED lines=24> */
.L_x_626:
        /* <DEDUP_REMOVED lines=15> */
[----:B---3--:R-:W-:Y:S05]  /*10570*/  @!P1 BRA `(.L_x_634) ;  /* 0x0000003000009947 */ /* 0x008fea0003800000 */
[----:B------:R2:W3:Y:S04]  /*10580*/  LDG.E R0, [R6.64] ;  /* 0x0000000606007981 */ /* 0x0004e8000c1e1900 */
[----:B--2---:R-:W3:Y:S02]  /*10590*/  LDG.E R6, [R6.64+0x4] ;  /* 0x0000040606067981 */ /* 0x004ee4000c1e1900 */
[----:B---3-5:R-:W-:-:S02]  /*105a0*/  IADD3 R13, -R0, R6, RZ ;  /* 0x00000006000d7210 */ /* 0x028fc40007ffe1ff */
.L_x_634:
[----:B---3--:R-:W2:Y:S01]  /*105b0*/  S2R R11, SR_TID.X ;  /* 0x00000000000b7919 */ /* 0x008ea20000002100 */
[----:B------:R-:W-:Y:S01]  /*105c0*/  SHF.R.S32.HI R0, RZ, 0x1f, R8 ;  /* 0x0000001fff007819 */ /* 0x000fe20000011408 */
[----:B------:R-:W-:Y:S01]  /*105d0*/  BSSY B0, `(.L_x_635) ;  /* 0x0000028000007945 */ /* 0x000fe20003800000 */
[----:B------:R-:W-:-:S02]  /*105e0*/  SEL R10, R8, RZ, !P1 ;  /* 0x000000ff080a7207 */ /* 0x000fc40004800000 */
[----:B------:R-:W-:Y:S02]  /*105f0*/  SEL R12, R0, RZ, !P1 ;  /* 0x000000ff000c7207 */ /* 0x000fe40004800000 */
[----:B--2---:R-:W-:-:S13]  /*10600*/  ISETP.GT.AND P0, PT, R11, 0x7f, PT ;  /* 0x0000007f0b00780c */ /* 0x004fda0003f04270 */
[----:B------:R-:W-:Y:S05]  /*10610*/  @P0 BRA `(.L_x_636) ;  /* 0x0000023000000947 */ /* 0x000fea0003800000 */
[----:B------:R-:W2:Y:S01]  /*10620*/  S2R R9, SR_CTAID.X ;  /* 0x0000000000097919 */ /* 0x000ea20000002500 */
[----:B-----5:R-:W-:Y:S01]  /*10630*/  IMAD R0, R13, c[0x0][0x4e8], RZ ;  /* 0x00013a000d007a24 */ /* 0x020fe200078e02ff */
[----:B--2---:R-:W-:-:S04]  /*10640*/  LEA R9, R9, R11, 0x7 ;  /* 0x0000000b09097211 */ /* 0x004fc800078e38ff */
[----:B------:R-:W-:-:S13]  /*10650*/  ISETP.GE.AND P0, PT, R9, R0, PT ;  /* 0x000000000900720c */ /* 0x000fda0003f06270 */
[----:B------:R-:W-:Y:S05]  /*10660*/  @P0 BRA `(.L_x_636) ;  /* 0x000001e000000947 */ /* 0x000fea0003800000 */
[----:B------:R-:W2:Y:S01]  /*10670*/  S2R R8, SR_CTAID.Y ;  /* 0x0000000000087919 */ /* 0x000ea20000002600 */
[----:B------:R-:W-:Y:S01]  /*10680*/  MOV R0, c[0x0][0x4e8] ;  /* 0x00013a0000007a02 */ /* 0x000fe20000000f00 */
[----:B------:R-:W-:Y:S01]  /*10690*/  IMAD.MOV.U32 R3, RZ, RZ, R5 ;  /* 0x000000ffff037224 */ /* 0x000fe200078e0005 */
[----:B------:R-:W-:Y:S02]  /*106a0*/  MOV R2, R4 ;  /* 0x0000000400027202 */ /* 0x000fe40000000f00 */
[----:B------:R-:W-:-:S13]  /*106b0*/  ISETP.NE.AND P0, PT, R0, 0x1, PT ;  /* 0x000000010000780c */ /* 0x000fda0003f05270 */
[----:B------:R-:W-:Y:S01]  /*106c0*/  @P0 IMAD.HI.U32 R7, R9, c[0x0][0x4ec], RZ ;  /* 0x00013b0009070a27 */ /* 0x000fe200078e00ff */
[----:B--2---:R-:W-:-:S03]  /*106d0*/  SHF.R.S32.HI R0, RZ, 0x1f, R8 ;  /* 0x0000001fff007819 */ /* 0x004fc60000011408 */
        /* <DEDUP_REMOVED lines=23> */
.L_x_636:
[----:B------:R-:W-:Y:S05]  /*10850*/  BSYNC B0 ;  /* 0x0000000000007941 */ /* 0x000fea0003800000 */
.L_x_635:
[----:B--2---:R-:W2:Y:S01]  /*10860*/  S2R R6, SR_CTAID.Y ;  /* 0x0000000000067919 */ /* 0x004ea20000002600 */
[----:B------:R-:W-:Y:S01]  /*10870*/  IMAD R0, R5, c[0x0][0x3a0], RZ ;  /* 0x0000e80005007a24 */ /* 0x000fe200078e02ff */
[----:B------:R-:W-:Y:S01]  /*10880*/  SHF.R.S32.HI R5, RZ, 0x1f, R11 ;  /* 0x0000001fff057819 */ /* 0x000fe2000001140b */
[C---:B------:R-:W-:Y:S01]  /*10890*/  IMAD.WIDE.U32 R2, R4.reuse, c[0x0][0x3a0], RZ ;  /* 0x0000e80004027a25 */ /* 0x040fe200078e00ff */
[----:B------:R-:W3:Y:S01]  /*108a0*/  S2R R9, SR_CTAID.X ;  /* 0x0000000000097919 */ /* 0x000ee20000002500 */
        /* <DEDUP_REMOVED lines=11> */
[----:B--2---:R-:W-:Y:S01]  /*10960*/  SHF.R.S32.HI R7, RZ, 0x1f, R6 ;  /* 0x0000001fff077819 */ /* 0x004fe20000011406 */
[----:B------:R-:W-:Y:S01]  /*10970*/  IMAD.WIDE.U32 R2, R6, c[0x0][0x3e8], R2 ;  /* 0x0000fa0006027a25 */ /* 0x000fe200078e0002 */
[----:B---3--:R-:W-:-:S03]  /*10980*/  LEA R11, R9, R11, 0x7 ;  /* 0x0000000b090b7211 */ /* 0x008fc600078e38ff */
        /* <DEDUP_REMOVED lines=26> */
[----:B------:R2:W3:Y:S01]  /*10b30*/  SHFL.IDX PT, R2, R14, RZ, 0x1c1f ;  /* 0x001c1fff0e027589 */ /* 0x0004e200000e0000 */
[----:B------:R-:W-:-:S03]  /*10b40*/  SHF.L.U32 R0, R8, 0x3, RZ ;  /* 0x0000000308007819 */ /* 0x000fc600000006ff */
[----:B------:R2:W4:Y:S01]  /*10b50*/  SHFL.IDX PT, R3, R12, RZ, 0x1c1f ;  /* 0x001c1fff0c037589 */ /* 0x00052200000e0000 */
        /* <DEDUP_REMOVED lines=18> */
.L_x_638:
[----:B------:R-:W-:Y:S05]  /*10c80*/  BSYNC B0 ;  /* 0x0000000000007941 */ /* 0x000fea0003800000 */
.L_x_637:
[----:B---3--:R-:W-:Y:S01]  /*10c90*/  IADD3 R4, R11, 0x20, RZ ;  /* 0x000000200b047810 */ /* 0x008fe20007ffe0ff */
[----:B----4-:R3:W4:Y:S01]  /*10ca0*/  SHFL.IDX PT, R3, R12, 0x1, 0x1c1f ;  /* 0x003c1f000c037f89 */ /* 0x01072200000e0000 */
[----:B------:R-:W-:Y:S02]  /*10cb0*/  BSSY B0, `(.L_x_639) ;  /* 0x0000013000007945 */ /* 0x000fe40003800000 */
[----:B------:R-:W-:Y:S01]  /*10cc0*/  ISETP.GE.AND P0, PT, R4, R13, PT ;  /* 0x0000000d0400720c */ /* 0x000fe20003f06270 */
[----:B------:R3:W1:-:S12]  /*10cd0*/  SHFL.IDX PT, R2, R14, 0x1, 0x1c1f ;  /* 0x003c1f000e027f89 */ /* 0x00065800000e0000 */
        /* <DEDUP_REMOVED lines=16> */
.L_x_640:
[----:B------:R-:W-:Y:S05]  /*10de0*/  BSYNC B0 ;  /* 0x0000000000007941 */ /* 0x000fea0003800000 */
.L_x_639:
[----:B-1----:R-:W-:Y:S01]  /*10df0*/  IADD3 R4, R11, 0x40, RZ ;  /* 0x000000400b047810 */ /* 0x002fe20007ffe0ff */
[----:B----4-:R1:W4:Y:S01]  /*10e00*/  SHFL.IDX PT, R3, R12, 0x2, 0x1c1f ;  /* 0x005c1f000c037f89 */ /* 0x01032200000e0000 */
[----:B------:R-:W-:Y:S02]  /*10e10*/  BSSY B0, `(.L_x_641) ;  /* 0x0000013000007945 */ /* 0x000fe40003800000 */
[----:B------:R-:W-:Y:S01]  /*10e20*/  ISETP.GE.AND P0, PT, R4, R13, PT ;  /* 0x0000000d0400720c */ /* 0x000fe20003f06270 */
[----:B------:R1:W2:-:S12]  /*10e30*/  SHFL.IDX PT, R2, R14, 0x2, 0x1c1f ;  /* 0x005c1f000e027f89 */ /* 0x00029800000e0000 */
[----:B------:R-:W-:Y:S05]  /*10e40*/  @P0 BRA `(.L_x_642) ;  /* 0x000000f000000947 */ /* 0x000fea0003800000 */
[----:B------:R-:W-:Y:S02]  /*10e50*/  ISETP.GE.AND P1, PT, R9, c[0x0][0x3c8], PT ;  /* 0x0000f20009007a0c */ /* 0x000fe40003f26270 */
[----:B------:R-:W-:Y:S02]  /*10e60*/  ISETP.GE.AND P0, PT, R10, c[0x0][0x3c8], PT ;  /* 0x0000f2000a007a0c */ /* 0x000fe40003f06270 */
[----:B------:R-:W-:-:S09]  /*10e70*/  ISETP.GE.AND P2, PT, R0, c[0x0][0x3c8], PT ;  /* 0x0000f20000007a0c */ /* 0x000fd20003f46270 */
[----:B------:R-:W-:Y:S02]  /*10e80*/  @!P1 SHF.R.S32.HI R5, RZ, 0x1f, R9 ;  /* 0x0000001fff059819 */ /* 0x000fe40000011409 */
[----:B------:R-:W-:Y:S02]  /*10e90*/  @!P0 SHF.R.S32.HI R4, RZ, 0x1f, R10 ;  /* 0x0000001fff048819 */ /* 0x000fe4000001140a */
[----:B------:R-:W-:Y:S01]  /*10ea0*/  @!P1 LEA.HI R5, R5, R9, RZ, 0x3 ;  /* 0x0000000905059211 */ /* 0x000fe200078f18ff */
[--C-:B--2-4-:R-:W-:Y:S01]  /*10eb0*/  @!P2 IMAD.WIDE R6, R0, 0x2, R2.reuse ;  /* 0x000000020006a825 */ /* 0x114fe200078e0202 */
        /* <DEDUP_REMOVED lines=8> */
.L_x_642:
[----:B------:R-:W-:Y:S05]  /*10f40*/  BSYNC B0 ;  /* 0x0000000000007941 */ /* 0x000fea0003800000 */
.L_x_641:
[----:B--2---:R-:W-:Y:S01]  /*10f50*/  IADD3 R4, R11, 0x60, RZ ;  /* 0x000000600b047810 */ /* 0x004fe20007ffe0ff */
[----:B----4-:R2:W4:Y:S03]  /*10f60*/  SHFL.IDX PT, R3, R12, 0x3, 0x1c1f ;  /* 0x007c1f000c037f89 */ /* 0x01052600000e0000 */
        /* <DEDUP_REMOVED lines=20> */
.L_x_643:
        /* <DEDUP_REMOVED lines=13> */
.L_x_763:


//--------------------- .text._ZN7cutlass13device_kernelIN5flash19enable_sm80_to_sm89INS1_16FlashAttnFwdSm80INS1_25CollectiveMainloopFwdSm80ILi4ELi1ELb0EN4cute5tupleIJNS5_1CILi128EEENS7_ILi64EEENS7_ILi96EEEEEELi96ENS_10bfloat16_tEfNS_4arch4Sm80ELb1ELb0ELb1ELb1ELb0ELb1ELb1ELb0EEENS1_21CollectiveEpilogueFwdINS6_IJS8_SA_S9_EEENS6_IJNS7_ILi1EEESI_SI_EEESC_SE_Li128ELb1ELb1ELb0ELb0EEENS1_19SingleTileSchedulerILb1ELb0ELb1ELi128EEEEEEEEEvNT_6ParamsE --------------------------
	.section	.text._ZN7cutlass13device_kernelIN5flash19enable_sm80_to_sm89INS1_16FlashAttnFwdSm80INS1_25CollectiveMainloopFwdSm80ILi4ELi1ELb0EN4cute5tupleIJNS5_1CILi128EEENS7_ILi64EEENS7_ILi96EEEEEELi96ENS_10bfloat16_tEfNS_4arch4Sm80ELb1ELb0ELb1ELb1ELb0ELb1ELb1ELb0EEENS1_21CollectiveEpilogueFwdINS6_IJS8_SA_S9_EEENS6_IJNS7_ILi1EEESI_SI_EEESC_SE_Li128ELb1ELb1ELb0ELb0EEENS1_19SingleTileSchedulerILb1ELb0ELb1ELi128EEEEEEEEEvNT_6ParamsE,"ax",@progbits
	.sectioninfo	@"SHI_REGISTERS=255"
	.align	128
.text._ZN7cutlass13device_kernelIN5flash19enable_sm80_to_sm89INS1_16FlashAttnFwdSm80INS1_25CollectiveMainloopFwdSm80ILi4ELi1ELb0EN4cute5tupleIJNS5_1CILi128EEENS7_ILi64EEENS7_ILi96EEEEEELi96ENS_10bfloat16_tEfNS_4arch4Sm80ELb1ELb0ELb1ELb1ELb0ELb1ELb1ELb0EEENS1_21CollectiveEpilogueFwdINS6_IJS8_SA_S9_EEENS6_IJNS7_ILi1EEESI_SI_EEESC_SE_Li128ELb1ELb1ELb0ELb0EEENS1_19SingleTileSchedulerILb1ELb0ELb1ELi128EEEEEEEEEvNT_6ParamsE:
        .type           _ZN7cutlass13device_kernelIN5flash19enable_sm80_to_sm89INS1_16FlashAttnFwdSm80INS1_25CollectiveMainloopFwdSm80ILi4ELi1ELb0EN4cute5tupleIJNS5_1CILi128EEENS7_ILi64EEENS7_ILi96EEEEEELi96ENS_10bfloat16_tEfNS_4arch4Sm80ELb1ELb0ELb1ELb1ELb0ELb1ELb1ELb0EEENS1_21CollectiveEpilogueFwdINS6_IJS8_SA_S9_EEENS6_IJNS7_ILi1EEESI_SI_EEESC_SE_Li128ELb1ELb1ELb0ELb0EEENS1_19SingleTileSchedulerILb1ELb0ELb1ELi128EEEEEEEEEvNT_6ParamsE,@function
        .size           _ZN7cutlass13device_kernelIN5flash19enable_sm80_to_sm89INS1_16FlashAttnFwdSm80INS1_25CollectiveMainloopFwdSm80ILi4ELi1ELb0EN4cute5tupleIJNS5_1CILi128EEENS7_ILi64EEENS7_ILi96EEEEEELi96ENS_10bfloat16_tEfNS_4arch4Sm80ELb1ELb0ELb1ELb1ELb0ELb1ELb1ELb0EEENS1_21CollectiveEpilogueFwdINS6_IJS8_SA_S9_EEENS6_IJNS7_ILi1EEESI_SI_EEESC_SE_Li128ELb1ELb1ELb0ELb0EEENS1_19SingleTileSchedulerILb1ELb0ELb1ELi128EEEEEEEEEvNT_6ParamsE,(.L_x_764 - _ZN7cutlass13device_kernelIN5flash19enable_sm80_to_sm89INS1_16FlashAttnFwdSm80INS1_25CollectiveMainloopFwdSm80ILi4ELi1ELb0EN4cute5tupleIJNS5_1CILi128EEENS7_ILi64EEENS7_ILi96EEEEEELi96ENS_10bfloat16_tEfNS_4arch4Sm80ELb1ELb0ELb1ELb1ELb0ELb1ELb1ELb0EEENS1_21CollectiveEpilogueFwdINS6_IJS8_SA_S9_EEENS6_IJNS7_ILi1EEESI_SI_EEESC_SE_Li128ELb1ELb1ELb0ELb0EEENS1_19SingleTileSchedulerILb1ELb0ELb1ELi128EEEEEEEEEvNT_6ParamsE)
        .other          _ZN7cutlass13device_kernelIN5flash19enable_sm80_to_sm89INS1_16FlashAttnFwdSm80INS1_25CollectiveMainloopFwdSm80ILi4ELi1ELb0EN4cute5tupleIJNS5_1CILi128EEENS7_ILi64EEENS7_ILi96EEEEEELi96ENS_10bfloat16_tEfNS_4arch4Sm80ELb1ELb0ELb1ELb1ELb0ELb1ELb1ELb0EEENS1_21CollectiveEpilogueFwdINS6_IJS8_SA_S9_EEENS6_IJNS7_ILi1EEESI_SI_EEESC_SE_Li128ELb1ELb1ELb0ELb0EEENS1_19SingleTileSchedulerILb1ELb0ELb1ELi128EEEEEEEEEvNT_6ParamsE,@"STO_CUDA_ENTRY STV_DEFAULT"
_ZN7cutlass13device_kernelIN5flash19enable_sm80_to_sm89INS1_16FlashAttnFwdSm80INS1_25CollectiveMainloopFwdSm80ILi4ELi1ELb0EN4cute5tupleIJNS5_1CILi128EEENS7_ILi64EEENS7_ILi96EEEEEELi96ENS_10bfloat16_tEfNS_4arch4Sm80ELb1ELb0ELb1ELb1ELb0ELb1ELb1ELb0EEENS1_21CollectiveEpilogueFwdINS6_IJS8_SA_S9_EEENS6_IJNS7_ILi1EEESI_SI_EEESC_SE_Li128ELb1ELb1ELb0ELb0EEENS1_19SingleTileSchedulerILb1ELb0ELb1ELi128EEEEEEEEEvNT_6ParamsE:
        /* <DEDUP_REMOVED lines=17> */
.L_x_645:
        /* <DEDUP_REMOVED lines=8> */
.L_x_647:
[----:B------:R-:W-:-:S04]  /*0190*/  MOV R0, c[0x0][0x54c] ;  /* 0x0001530000007a02 */ /* 0x000fc80000000f00 */
.L_x_646:
[----:B------:R-:W-:Y:S01]  /*01a0*/  USHF.L.U32 UR4, UR4, 0x7, URZ ;  /* 0x0000000704047899 */ /* 0x000fe2000800063f */
[----:B-----5:R-:W-:-:S05]  /*01b0*/  IMAD R0, R0, c[0x0][0x548], RZ ;  /* 0x0001520000007a24 */ /* 0x020fca00078e02ff */
[----:B------:R-:W-:-:S04]  /*01c0*/  MOV R12, UR4 ;  /* 0x00000004000c7c02 */ /* 0x000fc80008000f00 */
[----:B------:R-:W-:-:S04]  /*01d0*/  ISETP.GE.AND P0, PT, R12, R0, PT ;  /* 0x000000000c00720c */ /* 0x000fc80003f06270 */
[----:B------:R-:W-:-:S05]  /*01e0*/  SEL R0, R5, 0xffffffff, !P0 ;  /* 0xffffffff05007807 */ /* 0x000fca0004000000 */
[----:B------:R2:W-:Y:S01]  /*01f0*/  STL [R1+0x84], R0 ;  /* 0x0000840001007387 */ /* 0x0005e20000100800 */
[----:B------:R-:W-:Y:S05]  /*0200*/  BRA `(.L_x_648) ;  /* 0x0000014000007947 */ /* 0x000fea0003800000 */
.L_x_644:
[----:B------:R-:W-:-:S04]  /*0210*/  ISETP.NE.U32.AND P0, PT, RZ, c[0x0][0x568], PT ;  /* 0x00015a00ff007a0c */ /* 0x000fc80003f05070 */
[----:B------:R-:W-:-:S13]  /*0220*/  ISETP.NE.AND.EX P0, PT, RZ, c[0x0][0x56c], PT, P0 ;  /* 0x00015b00ff007a0c */ /* 0x000fda0003f05300 */
[----:B------:R-:W-:Y:S05]  /*0230*/  @!P0 BRA `(.L_x_649) ;  /* 0x0000002000008947 */ /* 0x000fea0003800000 */
[----:B------:R1:W5:Y:S01]  /*0240*/  LDG.E R0, [R2.64] ;  /* 0x0000000602007981 */ /* 0x000362000c1e1900 */
[----:B------:R-:W-:Y:S05]  /*0250*/  BRA `(.L_x_650) ;  /* 0x0000009000007947 */ /* 0x000fea0003800000 */
.L_x_649:
        /* <DEDUP_REMOVED lines=8> */
.L_x_651:
[----:B------:R-:W-:-:S04]  /*02e0*/  MOV R0, c[0x0][0x54c] ;  /* 0x0001530000007a02 */ /* 0x000fc80000000f00 */
.L_x_650:
[----:B------:R-:W-:Y:S01]  /*02f0*/  USHF.L.U32 UR4, UR4, 0x7, URZ ;  /* 0x0000000704047899 */ /* 0x000fe2000800063f */
[----:B-----5:R-:W-:-:S05]  /*0300*/  IMAD R0, R0, c[0x0][0x548], RZ ;  /* 0x0001520000007a24 */ /* 0x020fca00078e02ff */
[----:B------:R-:W-:-:S04]  /*0310*/  MOV R12, UR4 ;  /* 0x00000004000c7c02 */ /* 0x000fc80008000f00 */
[----:B------:R-:W-:-:S04]  /*0320*/  ISETP.GE.AND P0, PT, R12, R0, PT ;  /* 0x000000000c00720c */ /* 0x000fc80003f06270 */
[----:B------:R-:W-:-:S05]  /*0330*/  SEL R0, R5, 0xffffffff, !P0 ;  /* 0xffffffff05007807 */ /* 0x000fca0004000000 */
[----:B------:R2:W-:Y:S04]  /*0340*/  STL [R1+0x84], R0 ;  /* 0x0000840001007387 */ /* 0x0005e80000100800 */
.L_x_648:
        /* <DEDUP_REMOVED lines=20> */
[CC--:B------:R-:W-:Y:S01]  /*0490*/  @P0 IMAD.WIDE R8, R24.reuse, R19.reuse, c[0x0][0x360] ;  /* 0x0000d80018080625 */ /* 0x0c0fe200078e0213 */
[----:B------:R2:W5:Y:S03]  /*04a0*/  @P2 LDG.E R144, [R10.64] ;  /* 0x000000060a902981 */ /* 0x000566000c1e1900 */
[----:B-1----:R-:W-:Y:S01]  /*04b0*/  IMAD.WIDE R2, R24, R19, c[0x0][0x358] ;  /* 0x0000d60018027625 */ /* 0x002fe200078e0213 */
[----:B------:R-:W3:Y:S04]  /*04c0*/  @P0 LDG.E R0, [R8.64] ;  /* 0x0000000608000981 */ /* 0x000ee8000c1e1900 */
[----:B------:R2:W5:Y:S04]  /*04d0*/  @P1 LDG.E R147, [R6.64] ;  /* 0x0000000606931981 */ /* 0x000568000c1e1900 */
[----:B------:R2:W5:Y:S04]  /*04e0*/  @P6 LDG.E R146, [R4.64] ;  /* 0x0000000604926981 */ /* 0x000568000c1e1900 */
[----:B------:R2:W5:Y:S04]  /*04f0*/  @P3 LDG.E R13, [R2.64] ;  /* 0x00000006020d3981 */ /* 0x000568000c1e1900 */
[----:B------:R-:W1:Y:S01]  /*0500*/  S2R R23, SR_CTAID.Y ;  /* 0x0000000000177919 */ /* 0x000e620000002600 */
[----:B------:R-:W-:-:S02]  /*0510*/  IMAD.MOV.U32 R14, RZ, RZ, c[0x0][0x1d0] ;  /* 0x00007400ff0e7624 */ /* 0x000fc400078e00ff */
[----:B------:R-:W-:Y:S01]  /*0520*/  IMAD.MOV.U32 R94, RZ, RZ, c[0x0][0x228] ;  /* 0x00008a00ff5e7624 */ /* 0x000fe200078e00ff */
[----:B-1----:R-:W-:Y:S01]  /*0530*/  SHF.R.S32.HI R165, RZ, 0x1f, R23 ;  /* 0x0000001fffa57819 */ /* 0x002fe20000011417 */
[----:B---3--:R2:W-:Y:S01]  /*0540*/  STL [R1+0x80], R0 ;  /* 0x0000800001007387 */ /* 0x0085e20000100800 */
[----:B------:R-:W-:Y:S01]  /*0550*/  IMAD.MOV.U32 R8, RZ, RZ, R0 ;  /* 0x000000ffff087224 */ /* 0x000fe200078e0000 */
[----:B------:R-:W-:Y:S05]  /*0560*/  @P0 BRA `(.L_x_652) ;  /* 0x0000005000000947 */ /* 0x000fea0003800000 */
[----:B------:R-:W-:Y:S05]  /*0570*/  @!P1 BRA `(.L_x_652) ;  /* 0x0000004000009947 */ /* 0x000fea0003800000 */
[----:B--2---:R1:W2:Y:S04]  /*0580*/  LDG.E R0, [R6.64] ;  /* 0x0000000606007981 */ /* 0x0042a8000c1e1900 */
[----:B-1----:R-:W2:Y:S02]  /*0590*/  LDG.E R6, [R6.64+0x4] ;  /* 0x0000040606067981 */ /* 0x002ea4000c1e1900 */
[----:B--2---:R-:W-:-:S05]  /*05a0*/  IADD3 R8, -R0, R6, RZ ;  /* 0x0000000600087210 */ /* 0x004fca0007ffe1ff */
[----:B------:R1:W-:Y:S02]  /*05b0*/  STL [R1+0x80], R8 ;  /* 0x0000800801007387 */ /* 0x0003e40000100800 */
.L_x_652:
[----:B------:R-:W-:-:S04]  /*05c0*/  ISETP.NE.U32.AND P0, PT, RZ, c[0x0][0x368], PT ;  /* 0x0000da00ff007a0c */ /* 0x000fc80003f05070 */
[----:B------:R-:W-:-:S13]  /*05d0*/  ISETP.NE.AND.EX P0, PT, RZ, c[0x0][0x36c], PT, P0 ;  /* 0x0000db00ff007a0c */ /* 0x000fda0003f05300 */
[----:B------:R-:W-:Y:S05]  /*05e0*/  @!P0 BRA `(.L_x_653) ;  /* 0x0000003000008947 */ /* 0x000fea0003800000 */
[----:B--2---:R-:W-:-:S05]  /*05f0*/  IMAD.WIDE R4, R24, R19, c[0x0][0x368] ;  /* 0x0000da0018047625 */ /* 0x004fca00078e0213 */
[----:B------:R2:W5:Y:S01]  /*0600*/  LDG.E R14, [R4.64] ;  /* 0x00000006040e7981 */ /* 0x000562000c1e1900 */
[----:B------:R-:W-:Y:S05]  /*0610*/  BRA `(.L_x_654) ;  /* 0x0000004000007947 */ /* 0x000fea0003800000 */
.L_x_653:
[----:B------:R-:W-:Y:S05]  /*0620*/  @!P6 BRA `(.L_x_654) ;  /* 0x000000300000e947 */ /* 0x000fea0003800000 */
[----:B--2---:R2:W3:Y:S04]  /*0630*/  LDG.E R0, [R4.64] ;  /* 0x0000000604007981 */ /* 0x0044e8000c1e1900 */
[----:B--2---:R-:W3:Y:S02]  /*0640*/  LDG.E R4, [R4.64+0x4] ;  /* 0x0000040604047981 */ /* 0x004ee4000c1e1900 */
[----:B---3--:R-:W-:Y:S02]  /*0650*/  IADD3 R14, -R0, R4, RZ ;  /* 0x00000004000e7210 */ /* 0x008fe40007ffe1ff */
.L_x_654:
[----:B--2---:R2:W3:Y:S04]  /*0660*/  @P3 LDG.E R4, [R2.64] ;  /* 0x0000000602043981 */ /* 0x0044e8000c1e1900 */
[----:B------:R2:W3:Y:S01]  /*0670*/  @P3 LDG.E R0, [R2.64+0x4] ;  /* 0x0000040602003981 */ /* 0x0004e2000c1e1900 */
[----:B------:R-:W-:Y:S01]  /*0680*/  ISETP.NE.U32.AND P0, PT, RZ, c[0x0][0x378], PT ;  /* 0x0000de00ff007a0c */ /* 0x000fe20003f05070 */
[----:B-----5:R-:W-:-:S03]  /*0690*/  IMAD.MOV.U32 R145, RZ, RZ, R14 ;  /* 0x000000ffff917224 */ /* 0x020fc600078e000e */
[----:B------:R-:W-:Y:S01]  /*06a0*/  ISETP.NE.AND.EX P0, PT, RZ, c[0x0][0x37c], PT, P0 ;  /* 0x0000df00ff007a0c */ /* 0x000fe20003f05300 */
[----:B------:R-:W-:-:S05]  /*06b0*/  IMAD.MOV.U32 R5, RZ, RZ, c[0x0][0x2c4] ;  /* 0x0000b100ff057624 */ /* 0x000fca00078e00ff */
[----:B------:R-:W-:Y:S01]  /*06c0*/  ISETP.NE.AND P1, PT, R5, 0x1, PT ;  /* 0x000000010500780c */ /* 0x000fe20003f25270 */
[----:B------:R-:W-:-:S06]  /*06d0*/  IMAD.IADD R5, R14, 0x1, -R144 ;  /* 0x000000010e057824 */ /* 0x000fcc00078e0a90 */
[----:B--2---:R-:W-:-:S05]  /*06e0*/  @P0 IMAD.WIDE R2, R24, R19, c[0x0][0x378] ;  /* 0x0000de0018020625 */ /* 0x004fca00078e0213 */
[----:B------:R2:W5:Y:S02]  /*06f0*/  @P0 LDG.E R145, [R2.64] ;  /* 0x0000000602910981 */ /* 0x000564000c1e1900 */
[----:B--2---:R-:W-:-:S05]  /*0700*/  IMAD.MOV.U32 R2, RZ, RZ, R12 ;  /* 0x000000ffff027224 */ /* 0x004fca00078e000c */
[----:B------:R2:W-:Y:S01]  /*0710*/  STL [R1], R2 ;  /* 0x0000000201007387 */ /* 0x0005e20000100800 */
[----:B---3--:R-:W-:Y:S01]  /*0720*/  @P3 IMAD.IADD R94, R0, 0x1, -R4 ;  /* 0x00000001005e3824 */ /* 0x008fe200078e0a04 */
[----:B------:R-:W-:-:S03]  /*0730*/  @P1 IADD3 R0, R2, 0x7f, RZ ;  /* 0x0000007f02001810 */ /* 0x000fc60007ffe0ff */
[----:B------:R-:W-:Y:S02]  /*0740*/  IMAD.IADD R3, R5, 0x1, R94 ;  /* 0x0000000105037824 */ /* 0x000fe400078e025e */
[----:B--2---:R-:W-:Y:S01]  /*0750*/  @P1 IMAD.HI.U32 R2, R0, c[0x0][0x2c8], RZ ;  /* 0x0000b20000021a27 */ /* 0x004fe200078e00ff */
[----:B------:R-:W-:Y:S02]  /*0760*/  IADD3 R0, R12, 0x7f, RZ ;  /* 0x0000007f0c007810 */ /* 0x000fe40007ffe0ff */
[C---:B------:R-:W-:Y:S01]  /*0770*/  IADD3 R154, R3.reuse, 0x40, -R8 ;  /* 0x00000040039a7810 */ /* 0x040fe20007ffe808 */
[----:B------:R2:W-:Y:S01]  /*0780*/  STL [R1+0x60], R3 ;  /* 0x0000600301007387 */ /* 0x0005e20000100800 */
[----:B------:R-:W-:Y:S02]  /*0790*/  @P1 SHF.R.U32.HI R0, RZ, c[0x0][0x2cc], R2 ;  /* 0x0000b300ff001a19 */ /* 0x000fe40000011602 */
[----:B------:R-:W-:-:S03]  /*07a0*/  IADD3 R2, R3, 0x3f, RZ ;  /* 0x0000003f03027810 */ /* 0x000fc60007ffe0ff */
[----:B------:R-:W-:-:S05]  /*07b0*/  IMAD.IADD R0, R154, 0x1, R0 ;  /* 0x000000019a007824 */ /* 0x000fca00078e0200 */
[----:B------:R-:W-:-:S04]  /*07c0*/  SHF.R.S32.HI R4, RZ, 0x1f, R0 ;  /* 0x0000001fff047819 */ /* 0x000fc80000011400 */
[----:B------:R-:W-:-:S04]  /*07d0*/  LEA.HI R0, R4, R0, RZ, 0x6 ;  /* 0x0000000004007211 */ /* 0x000fc800078f30ff */
[----:B------:R-:W-:Y:S02]  /*07e0*/  SHF.R.S32.HI R0, RZ, 0x6, R0 ;  /* 0x00000006ff007819 */ /* 0x000fe40000011400 */
[----:B--2---:R-:W-:-:S04]  /*07f0*/  SHF.R.S32.HI R3, RZ, 0x1f, R2 ;  /* 0x0000001fff037819 */ /* 0x004fc80000011402 */
[----:B------:R-:W-:-:S04]  /*0800*/  LEA.HI R2, R3, R2, RZ, 0x6 ;  /* 0x0000000203027211 */ /* 0x000fc800078f30ff */
[----:B------:R-:W-:-:S04]  /*0810*/  SHF.R.S32.HI R153, RZ, 0x6, R2 ;  /* 0x00000006ff997819 */ /* 0x000fc80000011402 */
[----:B------:R-:W-:Y:S01]  /*0820*/  IMNMX R2, R153, R0, PT ;  /* 0x0000000099027217 */ /* 0x000fe20003800200 */
[----:B------:R-:W-:-:S04]  /*0830*/  IMAD.MOV R0, RZ, RZ, -R5 ;  /* 0x000000ffff007224 */ /* 0x000fc800078e0a05 */
[----:B------:R-:W-:Y:S01]  /*0840*/  IMAD R3, R2, 0x40, -R5 ;  /* 0x0000004002037824 */ /* 0x000fe200078e0a05 */
        /* <DEDUP_REMOVED lines=11> */
[----:B------:R-:W-:Y:S01]  /*0900*/  SHF.R.S32.HI R18, RZ, 0x1f, R163 ;  /* 0x0000001fff127819 */ /* 0x000fe200000114a3 */
[----:B------:R-:W-:Y:S01]  /*0910*/  IMAD R5, R165, c[0x0][0x240], RZ ;  /* 0x00009000a5057a24 */ /* 0x000fe200078e02ff */
[----:B------:R-:W-:Y:S01]  /*0920*/  SHF.R.S32.HI R0, RZ, 0x1f, R13 ;  /* 0x0000001fff007819 */ /* 0x000fe2000001140d */
[----:B------:R-:W-:Y:S01]  /*0930*/  IMAD.MOV.U32 R20, RZ, RZ, c[0x0][0x238] ;  /* 0x00008e00ff147624 */ /* 0x000fe200078e00ff */
[----:B------:R-:W-:Y:S01]  /*0940*/  LEA.HI R17, R18, R163, RZ, 0x2 ;  /* 0x000000a312117211 */ /* 0x000fe200078f10ff */
[----:B------:R-:W-:Y:S01]  /*0950*/  IMAD.MOV.U32 R152, RZ, RZ, 0x6 ;  /* 0x00000006ff987424 */ /* 0x000fe200078e00ff */
[----:B------:R-:W-:Y:S01]  /*0960*/  SHF.R.S32.HI R16, RZ, 0x1f, R24 ;  /* 0x0000001fff107819 */ /* 0x000fe20000011418 */
[C---:B------:R-:W-:Y:S01]  /*0970*/  IMAD.SHL.U32 R160, R20.reuse, 0x40, RZ ;  /* 0x0000004014a07824 */ /* 0x040fe200078e00ff */
[----:B------:R-:W-:Y:S01]  /*0980*/  LOP3.LUT R2, R17, 0x1ffffffc, RZ, 0xc0, !PT ;  /* 0x1ffffffc11027812 */ /* 0x000fe200078ec0ff */
[----:B------:R-:W-:Y:S01]  /*0990*/  IMAD.MOV.U32 R155, RZ, RZ, 0x5 ;  /* 0x00000005ff9b7424 */ /* 0x000fe200078e00ff */
[----:B------:R-:W-:Y:S01]  /*09a0*/  SHF.R.S32.HI R15, RZ, 0x2, R17 ;  /* 0x00000002ff0f7819 */ /* 0x000fe20000011411 */
[----:B------:R-:W-:Y:S01]  /*09b0*/  IMAD.SHL.U32 R161, R20, 0x20, RZ ;  /* 0x0000002014a17824 */ /* 0x000fe200078e00ff */
[----:B------:R-:W-:Y:S01]  /*09c0*/  IADD3 R77, R4, -0x1, RZ ;  /* 0xffffffff044d7810 */ /* 0x000fe20007ffe0ff */
[----:B------:R-:W-:Y:S01]  /*09d0*/  IMAD.IADD R2, R163, 0x1, -R2 ;  /* 0x00000001a3027824 */ /* 0x000fe200078e0a02 */
[C---:B------:R-:W-:Y:S01]  /*09e0*/  IADD3 R137, P0, R15.reuse, R13, RZ ;  /* 0x0000000d0f897210 */ /* 0x040fe20007f1e0ff */
[----:B------:R-:W-:Y:S01]  /*09f0*/  IMAD.IADD R136, R94, 0x1, -R15 ;  /* 0x000000015e887824 */ /* 0x000fe200078e0a0f */
[----:B------:R-:W-:Y:S01]  /*0a00*/  SEL R42, R16, RZ, !P3 ;  /* 0x000000ff102a7207 */ /* 0x000fe20005800000 */
[----:B------:R-:W-:Y:S01]  /*0a10*/  IMAD.SHL.U32 R12, R2, 0x8, RZ ;  /* 0x00000008020c7824 */ /* 0x000fe200078e00ff */
[----:B------:R-:W-:Y:S01]  /*0a20*/  LEA.HI.X.SX32 R143, R15, R0, 0x1, P0 ;  /* 0x000000000f8f7211 */ /* 0x000fe200000f0eff */
[----:B------:R-:W-:Y:S01]  /*0a30*/  IMAD R11, R77, -0x40, R136 ;  /* 0xffffffc04d0b7824 */ /* 0x000fe200078e0288 */
[----:B------:R-:W-:-:S02]  /*0a40*/  SEL R96, R24, RZ, !P3 ;  /* 0x000000ff18607207 */ /* 0x000fc40005800000 */
[----:B------:R-:W-:Y:S01]  /*0a50*/  SHF.R.S32.HI R13, RZ, 0x1f, R12 ;  /* 0x0000001fff0d7819 */ /* 0x000fe2000001140c */
[----:B------:R-:W-:Y:S01]  /*0a60*/  IMAD R0, R143, c[0x0][0x238], RZ ;  /* 0x00008e008f007a24 */ /* 0x000fe200078e02ff */
[----:B------:R-:W-:Y:S02]  /*0a70*/  LEA.HI R4, R18, R163, RZ, 0x5 ;  /* 0x000000a312047211 */ /* 0x000fe400078f28ff */
[----:B------:R-:W-:Y:S01]  /*0a80*/  LEA.HI R10, R17, R15, RZ, 0x1 ;  /* 0x0000000f110a7211 */ /* 0x000fe200078f08ff */
[C---:B------:R-:W-:Y:S01]  /*0a90*/  IMAD R0, R137.reuse, c[0x0][0x23c], R0 ;  /* 0x00008f0089007a24 */ /* 0x040fe200078e0200 */
[----:B------:R-:W-:Y:S01]  /*0aa0*/  SHF.L.U64.HI R156, R20, R152, c[0x0][0x23c] ;  /* 0x00008f00149c7619 */ /* 0x000fe20000010298 */
[----:B------:R-:W-:Y:S01]  /*0ab0*/  IMAD.WIDE.U32 R2, R137, c[0x0][0x238], R12 ;  /* 0x00008e0089027a25 */ /* 0x000fe200078e000c */
[----:B------:R-:W-:Y:S02]  /*0ac0*/  ISETP.GE.AND P1, PT, R11, 0x1, PT ;  /* 0x000000010b00780c */ /* 0x000fe40003f26270 */
[----:B------:R-:W-:Y:S01]  /*0ad0*/  SHF.R.S32.HI R9, RZ, 0x1f, R77 ;  /* 0x0000001fff097819 */ /* 0x000fe2000001144d */
[----:B------:R-:W-:Y:S01]  /*0ae0*/  IMAD.IADD R3, R3, 0x1, R0 ;  /* 0x0000000103037824 */ /* 0x000fe200078e0200 */
[----:B------:R-:W-:Y:S01]  /*0af0*/  ISETP.GE.AND P5, PT, R12, c[0x0][0x1d4], PT ;  /* 0x000075000c007a0c */ /* 0x000fe20003fa6270 */
[C---:B------:R-:W-:Y:S01]  /*0b00*/  IMAD R0, R23.reuse, c[0x0][0x244], R5 ;  /* 0x0000910017007a24 */ /* 0x040fe200078e0205 */
[----:B------:R-:W-:Y:S01]  /*0b10*/  LEA.HI R5, R18, R163, RZ, 0x3 ;  /* 0x000000a312057211 */ /* 0x000fe200078f18ff */
[----:B------:R-:W-:Y:S01]  /*0b20*/  IMAD.WIDE.U32 R2, R23, c[0x0][0x240], R2 ;  /* 0x0000900017027a25 */ /* 0x000fe200078e0002 */
[----:B------:R-:W-:-:S02]  /*0b30*/  SHF.L.U64.HI R155, R20, R155, c[0x0][0x23c] ;  /* 0x00008f00149b7619 */ /* 0x000fc4000001029b */
[----:B------:R-:W-:Y:S01]  /*0b40*/  SHF.R.S32.HI R5, RZ, 0x3, R5 ;  /* 0x00000003ff057819 */ /* 0x000fe20000011405 */
[----:B------:R-:W-:Y:S02]  /*0b50*/  IMAD.IADD R3, R3, 0x1, R0 ;  /* 0x0000000103037824 */ /* 0x000fe400078e0200 */
[----:B------:R-:W-:Y:S02]  /*0b60*/  IMAD R0, R42, c[0x0][0x248], RZ ;  /* 0x000092002a007a24 */ /* 0x000fe400078e02ff */
[----:B------:R-:W-:Y:S01]  /*0b70*/  IMAD.SHL.U32 R6, R5, 0x40, RZ ;  /* 0x0000004005067824 */ /* 0x000fe200078e00ff */
[----:B------:R-:W-:Y:S01]  /*0b80*/  LOP3.LUT R5, R10, 0x7fffffe, RZ, 0xc0, !PT ;  /* 0x07fffffe0a057812 */ /* 0x000fe200078ec0ff */
[C---:B------:R-:W-:Y:S02]  /*0b90*/  IMAD R7, R96.reuse, c[0x0][0x24c], R0 ;  /* 0x0000930060077a24 */ /* 0x040fe400078e0200 */
[----:B------:R-:W-:Y:S01]  /*0ba0*/  IMAD.WIDE.U32 R114, R96, c[0x0][0x248], R2 ;  /* 0x0000920060727a25 */ /* 0x000fe200078e0002 */
[----:B------:R-:W-:-:S03]  /*0bb0*/  LOP3.LUT R3, R6, 0xc0, RZ, 0xc0, !PT ;  /* 0x000000c006037812 */ /* 0x000fc600078ec0ff */
[----:B------:R-:W-:Y:S02]  /*0bc0*/  IMAD.SHL.U32 R4, R4, 0x8, RZ ;  /* 0x0000000804047824 */ /* 0x000fe400078e00ff */
[----:B-1----:R-:W-:Y:S02]  /*0bd0*/  IMAD R8, R156, R77, RZ ;  /* 0x0000004d9c087224 */ /* 0x002fe400078e02ff */
[----:B------:R-:W-:Y:S01]  /*0be0*/  IMAD.IADD R103, R115, 0x1, R7 ;  /* 0x0000000173677824 */ /* 0x000fe200078e0207 */
[----:B------:R-:W-:Y:S01]  /*0bf0*/  LOP3.LUT R0, R4, 0xffffff00, RZ, 0xc0, !PT ;  /* 0xffffff0004007812 */ /* 0x000fe200078ec0ff */
[----:B------:R-:W-:Y:S01]  /*0c00*/  IMAD.MOV.U32 R102, RZ, RZ, R114 ;  /* 0x000000ffff667224 */ /* 0x000fe200078e0072 */
[----:B------:R-:W-:Y:S01]  /*0c10*/  IADD3 R7, R12, 0x40, RZ ;  /* 0x000000400c077810 */ /* 0x000fe20007ffe0ff */
[----:B------:R-:W-:Y:S02]  /*0c20*/  IMAD.IADD R2, R15, 0x1, -R5 ;  /* 0x000000010f027824 */ /* 0x000fe400078e0a05 */
[-C--:B------:R-:W-:Y:S01]  /*0c30*/  IMAD R6, R9, R160.reuse, R8 ;  /* 0x000000a009067224 */ /* 0x080fe200078e0208 */
[----:B------:R-:W-:Y:S01]  /*0c40*/  LOP3.LUT R9, R3, 0x18, R12, 0xf8, !PT ;  /* 0x0000001803097812 */ /* 0x000fe200078ef80c */
[----:B------:R-:W-:Y:S01]  /*0c50*/  IMAD.WIDE.U32 R4, R77, R160, R102 ;  /* 0x000000a04d047225 */ /* 0x000fe200078e0066 */
[----:B------:R-:W-:-:S02]  /*0c60*/  SHF.R.U32.HI R3, RZ, 0x3, R3 ;  /* 0x00000003ff037819 */ /* 0x000fc40000011603 */
[----:B------:R-:W-:Y:S01]  /*0c70*/  IADD3 R8, R12, 0x20, RZ ;  /* 0x000000200c087810 */ /* 0x000fe20007ffe0ff */
[----:B------:R-:W-:Y:S01]  /*0c80*/  IMAD R10, R2, 0x20, R0 ;  /* 0x00000020020a7824 */ /* 0x000fe200078e0200 */
[----:B------:R-:W-:Y:S01]  /*0c90*/  @P1 LEA R2, P0, R4, c[0x0][0x220], 0x1 ;  /* 0x0000880004021a11 */ /* 0x000fe200078008ff */
[----:B------:R-:W-:Y:S01]  /*0ca0*/  IMAD.IADD R0, R5, 0x1, R6 ;  /* 0x0000000105007824 */ /* 0x000fe200078e0206 */
[----:B------:R-:W-:Y:S02]  /*0cb0*/  LOP3.LUT R5, R9, R3, RZ, 0x3c, !PT ;  /* 0x0000000309057212 */ /* 0x000fe400078e3cff */
[----:B------:R-:W-:Y:S02]  /*0cc0*/  ISETP.GE.AND P4, PT, R8, c[0x0][0x1d4], PT ;  /* 0x0000750008007a0c */ /* 0x000fe40003f86270 */
[----:B------:R-:W-:Y:S01]  /*0cd0*/  ISETP.GE.AND P3, PT, R7, c[0x0][0x1d4], PT ;  /* 0x0000750007007a0c */ /* 0x000fe20003f66270 */
[----:B------:R-:W-:Y:S01]  /*0ce0*/  IMAD.IADD R5, R10, 0x1, R5 ;  /* 0x000000010a057824 */ /* 0x000fe200078e0205 */
[----:B------:R-:W-:-:S02]  /*0cf0*/  @P1 LEA.HI.X R3, R4, c[0x0][0x224], R0, 0x1, P0 ;  /* 0x0000890004031a11 */ /* 0x000fc400000f0c00 */
[----:B------:R-:W-:Y:S01]  /*0d00*/  ISETP.GT.AND P0, PT, R11, 0x20, PT ;  /* 0x000000200b00780c */ /* 0x000fe20003f04270 */
[----:B------:R-:W-:-:S05]  /*0d10*/  IMAD.SHL.U32 R83, R5, 0x2, RZ ;  /* 0x0000000205537824 */ /* 0x000fca00078e00ff */
[----:B------:R-:W-:Y:S01]  /*0d20*/  @!PT LDS RZ, [RZ] ;  /* 0x00000000fffff984 */ /* 0x000fe20000000800 */
[----:B------:R-:W-:Y:S01]  /*0d30*/  @!PT LDS RZ, [RZ] ;  /* 0x00000000fffff984 */ /* 0x000fe20000000800 */
[----:B------:R-:W-:Y:S01]  /*0d40*/  @!PT LDS RZ, [RZ] ;  /* 0x00000000fffff984 */ /* 0x000fe20000000800 */
[----:B------:R1:W-:Y:S04]  /*0d50*/  @P1 LDGSTS.E.BYPASS.LTC128B.128 [R83+0x3100], [R2.64], !P5 ;  /* 0x0310000002531fae */ /* 0x0003e8000e901d46 */
[----:B------:R1:W-:Y:S04]  /*0d60*/  @P1 LDGSTS.E.BYPASS.LTC128B.128 [R83+0x4100], [R2.64+0x40], !P4 ;  /* 0x0410004002531fae */ /* 0x0003e8000e101d46 */
[----:B------:R1:W-:Y:S01]  /*0d70*/  @P1 LDGSTS.E.BYPASS.LTC128B.128 [R83+0x5100], [R2.64+0x80], !P3 ;  /* 0x0510008002531fae */ /* 0x0003e2000d901d46 */
[----:B------:R-:W-:-:S05]  /*0d80*/  @P0 IADD3 R5, P1, R161, R4, RZ ;  /* 0x00000004a1050210 */ /* 0x000fca0007f3e0ff */
[----:B------:R-:W-:Y:S01]  /*0d90*/  @P0 IMAD.X R0, R155, 0x1, R0, P1 ;  /* 0x000000019b000824 */ /* 0x000fe200008e0600 */
[----:B------:R-:W-:-:S04]  /*0da0*/  @P0 LEA R4, P1, R5, c[0x0][0x220], 0x1 ;  /* 0x0000880005040a11 */ /* 0x000fc800078208ff */
[----:B------:R-:W-:Y:S02]  /*0db0*/  @P0 LEA.HI.X R5, R5, c[0x0][0x224], R0, 0x1, P1 ;  /* 0x0000890005050a11 */ /* 0x000fe400008f0c00 */
[----:B------:R-:W-:Y:S02]  /*0dc0*/  ISETP.NE.U32.AND P1, PT, RZ, c[0x0][0x340], PT ;  /* 0x0000d000ff007a0c */ /* 0x000fe40003f25070 */
[-C--:B------:R-:W-:Y:S01]  /*0dd0*/  LEA.HI R30, R163, R163.reuse, RZ, 0x1 ;  /* 0x000000a3a31e7211 */ /* 0x080fe200078f08ff */
[----:B------:R-:W-:Y:S01]  /*0de0*/  IMAD.MOV.U32 R162, RZ, RZ, c[0x0][0x27c] ;  /* 0x00009f00ffa27624 */ /* 0x000fe200078e00ff */
[----:B------:R-:W-:Y:S01]  /*0df0*/  ISETP.NE.AND.EX P1, PT, RZ, c[0x0][0x344], PT, P1 ;  /* 0x0000d100ff007a0c */ /* 0x000fe20003f25310 */
[----:B------:R2:W-:Y:S01]  /*0e00*/  @P0 LDGSTS.E.BYPASS.LTC128B.128 [R83+0x3900], [R4.64], !P5 ;  /* 0x0390000004530fae */ /* 0x0005e2000e901d46 */
[----:B------:R-:W-:Y:S02]  /*0e10*/  SHF.R.S32.HI R90, RZ, 0x1, R30 ;  /* 0x00000001ff5a7819 */ /* 0x000fe4000001141e */
[----:B------:R-:W-:Y:S01]  /*0e20*/  LEA.HI R10, R18, R163, RZ, 0x4 ;  /* 0x000000a3120a7211 */ /* 0x000fe200078f20ff */
[----:B------:R2:W-:Y:S08]  /*0e30*/  @P0 LDGSTS.E.BYPASS.LTC128B.128 [R83+0x4900], [R4.64+0x40], !P4 ;  /* 0x0490004004530fae */ /* 0x0005f0000e101d46 */
[----:B-1----:R-:W-:Y:S01]  /*0e40*/  @P1 IMAD.WIDE R2, R24, R19, c[0x0][0x340] ;  /* 0x0000d00018021625 */ /* 0x002fe200078e0213 */
[----:B------:R-:W-:Y:S01]  /*0e50*/  SHF.R.S32.HI R0, RZ, 0x1f, R17 ;  /* 0x0000001fff007819 */ /* 0x000fe20000011411 */
[----:B------:R2:W-:Y:S03]  /*0e60*/  @P0 LDGSTS.E.BYPASS.LTC128B.128 [R83+0x5900], [R4.64+0x80], !P3 ;  /* 0x0590008004530fae */ /* 0x0005e6000d901d46 */
[----:B------:R-:W-:Y:S01]  /*0e70*/  LEA.HI R7, R0, R15, RZ, 0x2 ;  /* 0x0000000f00077211 */ /* 0x000fe200078f10ff */
[C---:B------:R-:W-:Y:S01]  /*0e80*/  IMAD R17, R165.reuse, c[0x0][0x210], RZ ;  /* 0x00008400a5117a24 */ /* 0x040fe200078e02ff */
[----:B------:R-:W-:Y:S01]  /*0e90*/  ISETP.GE.AND P0, PT, R162, 0x1, PT ;  /* 0x00000001a200780c */ /* 0x000fe20003f06270 */
[----:B------:R-:W0:Y:S04]  /*0ea0*/  LDGDEPBAR ;  /* 0x00000000000079af */ /* 0x000e280000000000 */
[----:B------:R1:W3:Y:S01]  /*0eb0*/  @P1 LDG.E R8, [R2.64] ;  /* 0x0000000602081981 */ /* 0x0002e2000c1e1900 */
[----:B------:R-:W-:Y:S01]  /*0ec0*/  IMAD.IADD R19, R146, 0x1, R14 ;  /* 0x0000000192137824 */ /* 0x000fe200078e020e */
[----:B------:R-:W-:Y:S01]  /*0ed0*/  LEA.HI R6, R90, R90, RZ, 0x1 ;  /* 0x0000005a5a067211 */ /* 0x000fe200078f08ff */
[----:B------:R-:W-:Y:S01]  /*0ee0*/  IMAD.SHL.U32 R10, R10, 0x10, RZ ;  /* 0x000000100a0a7824 */ /* 0x000fe200078e00ff */
[----:B------:R-:W-:Y:S01]  /*0ef0*/  LOP3.LUT R30, R30, 0xfffffffe, RZ, 0xc0, !PT ;  /* 0xfffffffe1e1e7812 */ /* 0x000fe200078ec0ff */
[----:B------:R-:W-:Y:S01]  /*0f00*/  IMAD R18, R165, c[0x0][0x260], RZ ;  /* 0x00009800a5127a24 */ /* 0x000fe200078e02ff */
[----:B------:R-:W-:Y:S01]  /*0f10*/  SHF.R.S32.HI R35, RZ, 0x1f, R19 ;  /* 0x0000001fff237819 */ /* 0x000fe20000011413 */
[----:B------:R-:W-:Y:S01]  /*0f20*/  IMAD R17, R23, c[0x0][0x214], R17 ;  /* 0x0000850017117a24 */ /* 0x000fe200078e0211 */
[----:B------:R-:W-:Y:S01]  /*0f30*/  LOP3.LUT R6, R6, 0x7fffffe, RZ, 0xc0, !PT ;  /* 0x07fffffe06067812 */ /* 0x000fe200078ec0ff */
[----:B------:R-:W-:Y:S01]  /*0f40*/  IMAD.IADD R30, R163, 0x1, -R30 ;  /* 0x00000001a31e7824 */ /* 0x000fe200078e0a1e */
[----:B------:R-:W-:Y:S01]  /*0f50*/  LOP3.LUT R10, R10, 0xffffff00, RZ, 0xc0, !PT ;  /* 0xffffff000a0a7812 */ /* 0x000fe200078ec0ff */
[----:B------:R-:W-:Y:S01]  /*0f60*/  IMAD R9, R35, c[0x0][0x1e0], RZ ;  /* 0x0000780023097a24 */ /* 0x000fe200078e02ff */
[----:B------:R-:W-:Y:S01]  /*0f70*/  SHF.R.S32.HI R46, RZ, 0x1f, R90 ;  /* 0x0000001fff2e7819 */ /* 0x000fe2000001145a */
[----:B------:R-:W-:Y:S01]  /*0f80*/  IMAD.IADD R6, R90, 0x1, -R6 ;  /* 0x000000015a067824 */ /* 0x000fe200078e0a06 */
[----:B------:R-:W-:Y:S01]  /*0f90*/  ULDC.U8 UR4, c[0x0][0x298] ;  /* 0x0000a60000047ab9 */ /* 0x000fe20000000000 */
[----:B------:R-:W-:Y:S01]  /*0fa0*/  IMAD R0, R19, c[0x0][0x1e4], R9 ;  /* 0x0000790013007a24 */ /* 0x000fe200078e0209 */
[----:B------:R-:W-:Y:S01]  /*0fb0*/  LOP3.LUT R9, R7, 0xfffffffc, RZ, 0xc0, !PT ;  /* 0xfffffffc07097812 */ /* 0x000fe200078ec0ff */
[----:B------:R-:W-:-:S02]  /*0fc0*/  IMAD R14, R46, c[0x0][0x280], RZ ;  /* 0x0000a0002e0e7a24 */ /* 0x000fc400078e02ff */
[----:B------:R-:W-:Y:S02]  /*0fd0*/  IMAD R18, R23, c[0x0][0x264], R18 ;  /* 0x0000990017127a24 */ /* 0x000fe400078e0212 */
[----:B------:R-:W-:Y:S02]  /*0fe0*/  IMAD.IADD R21, R15, 0x1, -R9 ;  /* 0x000000010f157824 */ /* 0x000fe400078e0a09 */
[----:B------:R-:W-:Y:S02]  /*0ff0*/  IMAD R15, R6, 0x20, R10 ;  /* 0x00000020060f7824 */ /* 0x000fe400078e020a */
[----:B-1----:R-:W-:-:S04]  /*1000*/  IMAD.WIDE.U32 R2, R19, c[0x0][0x1e0], RZ ;  /* 0x0000780013027a25 */ /* 0x002fc800078e00ff */
[----:B------:R-:W-:Y:S02]  /*1010*/  IMAD.MOV.U32 R6, RZ, RZ, R2 ;  /* 0x000000ffff067224 */ /* 0x000fe400078e0002 */
[----:B------:R-:W-:Y:S02]  /*1020*/  IMAD.IADD R7, R3, 0x1, R0 ;  /* 0x0000000103077824 */ /* 0x000fe400078e0200 */
[----:B------:R-:W-:Y:S02]  /*1030*/  IMAD.SHL.U32 R10, R162, 0x2, RZ ;  /* 0x00000002a20a7824 */ /* 0x000fe400078e00ff */
[----:B--2---:R-:W-:-:S03]  /*1040*/  IMAD.WIDE.U32 R4, R23, c[0x0][0x1e8], R6 ;  /* 0x00007a0017047a25 */ /* 0x004fc600078e0006 */
[----:B------:R-:W-:Y:S01]  /*1050*/  IADD3 R20, -R10, c[0x0][0x1d4], RZ ;  /* 0x000075000a147a10 */ /* 0x000fe20007ffe1ff */
[----:B------:R-:W-:Y:S02]  /*1060*/  IMAD R9, R165, c[0x0][0x1e8], RZ ;  /* 0x00007a00a5097a24 */ /* 0x000fe400078e02ff */
[----:B------:R-:W-:Y:S02]  /*1070*/  IMAD R14, R90, c[0x0][0x284], R14 ;  /* 0x0000a1005a0e7a24 */ /* 0x000fe400078e020e */
[C---:B------:R-:W-:Y:S02]  /*1080*/  IMAD R9, R23.reuse, c[0x0][0x1ec], R9 ;  /* 0x00007b0017097a24 */ /* 0x040fe400078e0209 */
[----:B------:R-:W-:-:S04]  /*1090*/  IMAD.WIDE.U32 R12, R23, c[0x0][0x260], R12 ;  /* 0x00009800170c7a25 */ /* 0x000fc800078e000c */
[----:B------:R-:W-:Y:S02]  /*10a0*/  IMAD.IADD R5, R5, 0x1, R9 ;  /* 0x0000000105057824 */ /* 0x000fe400078e0209 */
[----:B------:R-:W-:-:S04]  /*10b0*/  IMAD.WIDE.U32 R148, R90, c[0x0][0x1e0], RZ ;  /* 0x000078005a947a25 */ /* 0x000fc800078e00ff */
[----:B------:R-:W-:Y:S02]  /*10c0*/  IMAD.MOV.U32 R158, RZ, RZ, c[0x0][0x1e0] ;  /* 0x00007800ff9e7624 */ /* 0x000fe400078e00ff */
[----:B------:R-:W-:Y:S02]  /*10d0*/  IMAD.MOV.U32 R159, RZ, RZ, c[0x0][0x280] ;  /* 0x0000a000ff9f7624 */ /* 0x000fe400078e00ff */
[----:B------:R-:W-:Y:S01]  /*10e0*/  IMAD.MOV.U32 R157, RZ, RZ, c[0x0][0x290] ;  /* 0x0000a400ff9d7624 */ /* 0x000fe200078e00ff */
[CC--:B------:R-:W-:Y:S01]  /*10f0*/  SHF.L.U64.HI R150, R158.reuse, R152.reuse, c[0x0][0x1e4] ;  /* 0x000079009e967619 */ /* 0x0c0fe20000010298 */
[----:B------:R-:W-:Y:S01]  /*1100*/  IMAD.SHL.U32 R158, R158, 0x40, RZ ;  /* 0x000000409e9e7824 */ /* 0x000fe200078e00ff */
[CC--:B------:R-:W-:Y:S01]  /*1110*/  SHF.L.U64.HI R151, R159.reuse, R152.reuse, c[0x0][0x284] ;  /* 0x0000a1009f977619 */ /* 0x0c0fe20000010298 */
[----:B------:R-:W-:Y:S01]  /*1120*/  IMAD.SHL.U32 R159, R159, 0x40, RZ ;  /* 0x000000409f9f7824 */ /* 0x000fe200078e00ff */
[C---:B------:R-:W-:Y:S01]  /*1130*/  SHF.L.U64.HI R152, R157.reuse, R152, c[0x0][0x294] ;  /* 0x0000a5009d987619 */ /* 0x040fe20000010298 */
[----:B------:R-:W-:Y:S01]  /*1140*/  IMAD.SHL.U32 R157, R157, 0x40, RZ ;  /* 0x000000409d9d7824 */ /* 0x000fe200078e00ff */
[----:B------:R-:W-:Y:S01]  /*1150*/  BAR.SYNC.DEFER_BLOCKING 0x0 ;  /* 0x0000000000007b1d */ /* 0x000fe20000010000 */
[--C-:B---3--:R-:W-:Y:S01]  /*1160*/  @P1 IMAD.MOV.U32 R2, RZ, RZ, R8.reuse ;  /* 0x000000ffff021224 */ /* 0x108fe200078e0008 */
[----:B------:R-:W-:Y:S01]  /*1170*/  @P1 SHF.R.S32.HI R3, RZ, 0x1f, R8 ;  /* 0x0000001fff031819 */ /* 0x000fe20000011408 */
[----:B------:R-:W-:-:S02]  /*1180*/  @!P1 IMAD.MOV.U32 R2, RZ, RZ, R24 ;  /* 0x000000ffff029224 */ /* 0x000fc400078e0018 */
[C---:B------:R-:W-:Y:S02]  /*1190*/  IMAD.SHL.U32 R24, R30.reuse, 0x8, RZ ;  /* 0x000000081e187824 */ /* 0x040fe400078e00ff */
[----:B------:R-:W-:Y:S01]  /*11a0*/  IMAD.SHL.U32 R30, R30, 0x4, RZ ;  /* 0x000000041e1e7824 */ /* 0x000fe200078e00ff */
[----:B------:R-:W-:Y:S01]  /*11b0*/  SEL R44, R2, RZ, !P6 ;  /* 0x000000ff022c7207 */ /* 0x000fe20007000000 */
[----:B------:R-:W-:Y:S01]  /*11c0*/  @!P1 IMAD.MOV.U32 R3, RZ, RZ, R16 ;  /* 0x000000ffff039224 */ /* 0x000fe200078e0010 */
[----:B------:R-:W-:Y:S02]  /*11d0*/  ISETP.GE.AND P0, PT, R24, c[0x0][0x27c], PT ;  /* 0x00009f0018007a0c */ /* 0x000fe40003f06270 */
[----:B------:R-:W-:Y:S01]  /*11e0*/  IADD3 R34, R30, 0x10, RZ ;  /* 0x000000101e227810 */ /* 0x000fe20007ffe0ff */
[----:B------:R-:W-:Y:S01]  /*11f0*/  IMAD.WIDE.U32 R86, R44, c[0x0][0x1f0], R4 ;  /* 0x00007c002c567a25 */ /* 0x000fe200078e0004 */
[----:B------:R-:W-:Y:S02]  /*1200*/  SEL R0, RZ, c[0x0][0x27c], !P0 ;  /* 0x00009f00ff007a07 */ /* 0x000fe40004000000 */
[C---:B------:R-:W-:Y:S01]  /*1210*/  IADD3 R33, R30.reuse, 0x20, RZ ;  /* 0x000000201e217810 */ /* 0x040fe20007ffe0ff */
[----:B------:R-:W-:Y:S01]  /*1220*/  IMAD.IADD R27, R30, 0x1, R34 ;  /* 0x000000011e1b7824 */ /* 0x000fe200078e0222 */
[----:B------:R-:W-:Y:S01]  /*1230*/  SHF.R.S32.HI R31, RZ, 0x1f, R30 ;  /* 0x0000001fff1f7819 */ /* 0x000fe2000001141e */
[----:B------:R-:W-:Y:S01]  /*1240*/  IMAD.IADD R0, R24, 0x1, R0 ;  /* 0x0000000118007824 */ /* 0x000fe200078e0200 */
[----:B------:R-:W-:Y:S01]  /*1250*/  SEL R8, R10, R20, !P0 ;  /* 0x000000140a087207 */ /* 0x000fe20004000000 */
[----:B------:R-:W-:Y:S01]  /*1260*/  IMAD.IADD R26, R30, 0x1, R33 ;  /* 0x000000011e1a7824 */ /* 0x000fe200078e0221 */
[----:B------:R-:W-:Y:S01]  /*1270*/  SEL R43, R3, RZ, !P6 ;  /* 0x000000ff032b7207 */ /* 0x000fe20007000000 */
[----:B------:R-:W-:Y:S01]  /*1280*/  IMAD.WIDE.U32 R2, R90, c[0x0][0x280], R30 ;  /* 0x0000a0005a027a25 */ /* 0x000fe200078e001e */
[----:B------:R-:W-:-:S02]  /*1290*/  SHF.R.S32.HI R6, RZ, 0x1f, R0 ;  /* 0x0000001fff067819 */ /* 0x000fc40000011400 */
[----:B------:R-:W-:Y:S01]  /*12a0*/  SHF.R.S32.HI R7, RZ, 0x1f, R8 ;  /* 0x0000001fff077819 */ /* 0x000fe20000011408 */
[----:B------:R-:W-:Y:S01]  /*12b0*/  IMAD.IADD R41, R3, 0x1, R14 ;  /* 0x0000000103297824 */ /* 0x000fe200078e020e */
[----:B------:R-:W-:Y:S01]  /*12c0*/  SHF.R.S32.HI R25, RZ, 0x1f, R24 ;  /* 0x0000001fff197819 */ /* 0x000fe20000011418 */
[----:B------:R-:W-:Y:S01]  /*12d0*/  IMAD.MOV.U32 R40, RZ, RZ, R2 ;  /* 0x000000ffff287224 */ /* 0x000fe200078e0002 */
[CC--:B------:R-:W-:Y:S02]  /*12e0*/  LEA.HI R32, R6.reuse, R0.reuse, RZ, 0x3 ;  /* 0x0000000006207211 */ /* 0x0c0fe400078f18ff */
[----:B------:R-:W-:Y:S01]  /*12f0*/  LEA.HI R37, R6, R0, RZ, 0x5 ;  /* 0x0000000006257211 */ /* 0x000fe200078f28ff */
[----:B------:R-:W-:Y:S01]  /*1300*/  IMAD R0, R46, c[0x0][0x290], RZ ;  /* 0x0000a4002e007a24 */ /* 0x000fe200078e02ff */
[----:B------:R-:W-:Y:S01]  /*1310*/  ISETP.GE.AND P1, PT, R27, c[0x0][0x27c], PT ;  /* 0x00009f001b007a0c */ /* 0x000fe20003f26270 */
[----:B------:R-:W-:Y:S01]  /*1320*/  IMAD.WIDE.U32 R2, R90, c[0x0][0x290], R24 ;  /* 0x0000a4005a027a25 */ /* 0x000fe200078e0018 */
[----:B------:R-:W-:-:S02]  /*1330*/  ISETP.GE.AND P0, PT, R26, c[0x0][0x27c], PT ;  /* 0x00009f001a007a0c */ /* 0x000fc40003f06270 */
[----:B------:R-:W-:Y:S01]  /*1340*/  LEA.HI R45, R7, R8, RZ, 0x4 ;  /* 0x00000008072d7211 */ /* 0x000fe200078f20ff */
[----:B------:R-:W-:Y:S01]  /*1350*/  IMAD.WIDE.U32 R6, R90, c[0x0][0x280], R24 ;  /* 0x0000a0005a067a25 */ /* 0x000fe200078e0018 */
[CC--:B------:R-:W-:Y:S02]  /*1360*/  SEL R16, R10.reuse, R20.reuse, !P1 ;  /* 0x000000140a107207 */ /* 0x0c0fe40004800000 */
[----:B------:R-:W-:Y:S01]  /*1370*/  SEL R20, R10, R20, !P0 ;  /* 0x000000140a147207 */ /* 0x000fe20004000000 */
[C---:B------:R-:W-:Y:S01]  /*1380*/  IMAD R0, R90.reuse, c[0x0][0x294], R0 ;  /* 0x0000a5005a007a24 */ /* 0x040fe200078e0200 */
[----:B------:R-:W-:Y:S01]  /*1390*/  SEL R36, RZ, c[0x0][0x27c], !P1 ;  /* 0x00009f00ff247a07 */ /* 0x000fe20004800000 */
[----:B------:R-:W-:Y:S01]  /*13a0*/  IMAD.WIDE.U32 R8, R90, c[0x0][0x290], R30 ;  /* 0x0000a4005a087a25 */ /* 0x000fe200078e001e */
[----:B------:R-:W-:Y:S02]  /*13b0*/  SHF.R.S32.HI R5, RZ, 0x1f, R20 ;  /* 0x0000001fff057819 */ /* 0x000fe40000011414 */
[----:B------:R-:W-:Y:S01]  /*13c0*/  IADD3 R142, P1, R19, R90, RZ ;  /* 0x0000005a138e7210 */ /* 0x000fe20007f3e0ff */
[----:B------:R-:W-:Y:S01]  /*13d0*/  IMAD.WIDE.U32 R10, R23, c[0x0][0x210], R24 ;  /* 0x00008400170a7a25 */ /* 0x000fe200078e0018 */
[----:B------:R-:W-:-:S02]  /*13e0*/  LEA.HI R20, R5, R20, RZ, 0x4 ;  /* 0x0000001405147211 */ /* 0x000fc400078f20ff */
[----:B------:R-:W-:Y:S01]  /*13f0*/  LOP3.LUT R117, R32, 0xfffffff8, RZ, 0xc0, !PT ;  /* 0xfffffff820757812 */ /* 0x000fe200078ec0ff */
[----:B------:R-:W-:Y:S01]  /*1400*/  IMAD.IADD R29, R14, 0x1, R7 ;  /* 0x000000010e1d7824 */ /* 0x000fe200078e0207 */
[----:B------:R-:W-:Y:S01]  /*1410*/  ISETP.NE.AND P6, PT, RZ, UR4, PT ;  /* 0x00000004ff007c0c */ /* 0x000fe2000bfc5270 */
[----:B------:R-:W-:Y:S01]  /*1420*/  IMAD.IADD R39, R9, 0x1, R0 ;  /* 0x0000000109277824 */ /* 0x000fe200078e0200 */
[----:B------:R-:W-:Y:S01]  /*1430*/  IADD3 R93, R24, 0x30, RZ ;  /* 0x00000030185d7810 */ /* 0x000fe20007ffe0ff */
[----:B------:R-:W-:Y:S01]  /*1440*/  IMAD.IADD R23, R0, 0x1, R3 ;  /* 0x0000000100177824 */ /* 0x000fe200078e0203 */
[C---:B------:R-:W-:Y:S01]  /*1450*/  IADD3 R92, R24.reuse, 0x40, RZ ;  /* 0x00000040185c7810 */ /* 0x040fe20007ffe0ff */
[----:B------:R-:W-:Y:S01]  /*1460*/  IMAD R7, R43, c[0x0][0x1f0], RZ ;  /* 0x00007c002b077a24 */ /* 0x000fe200078e02ff */
[----:B------:R-:W-:Y:S01]  /*1470*/  IADD3 R91, R24, 0x50, RZ ;  /* 0x00000050185b7810 */ /* 0x000fe20007ffe0ff */
[----:B------:R-:W-:Y:S01]  /*1480*/  IMAD R0, R46, c[0x0][0x1e0], RZ ;  /* 0x000078002e007a24 */ /* 0x000fe200078e02ff */
[----:B------:R-:W-:Y:S01]  /*1490*/  SHF.R.S32.HI R131, RZ, 0x1f, R117 ;  /* 0x0000001fff837819 */ /* 0x000fe20000011475 */
[----:B------:R-:W-:Y:S01]  /*14a0*/  IMAD.MOV.U32 R28, RZ, RZ, R6 ;  /* 0x000000ffff1c7224 */ /* 0x000fe200078e0006 */
[----:B------:R-:W-:Y:S01]  /*14b0*/  SHF.R.S32.HI R6, RZ, 0x1f, R16 ;  /* 0x0000001fff067819 */ /* 0x000fe20000011410 */
[----:B------:R-:W-:-:S02]  /*14c0*/  IMAD.MOV.U32 R38, RZ, RZ, R8 ;  /* 0x000000ffff267224 */ /* 0x000fc400078e0008 */
[----:B------:R-:W-:Y:S01]  /*14d0*/  IMAD R4, R44, c[0x0][0x1f4], R7 ;  /* 0x00007d002c047a24 */ /* 0x000fe200078e0207 */
[----:B------:R-:W-:Y:S01]  /*14e0*/  LEA.HI R16, R6, R16, RZ, 0x4 ;  /* 0x0000001006107211 */ /* 0x000fe200078f20ff */
[----:B------:R-:W-:Y:S01]  /*14f0*/  IMAD R8, R90, c[0x0][0x1e4], R0 ;  /* 0x000079005a087a24 */ /* 0x000fe200078e0200 */
[----:B------:R-:W-:Y:S01]  /*1500*/  SEL R6, RZ, c[0x0][0x27c], !P0 ;  /* 0x00009f00ff067a07 */ /* 0x000fe20004000000 */
[----:B------:R-:W-:Y:S02]  /*1510*/  IMAD R0, R42, c[0x0][0x268], RZ ;  /* 0x00009a002a007a24 */ /* 0x000fe400078e02ff */
[----:B------:R-:W-:Y:S02]  /*1520*/  IMAD.MOV.U32 R22, RZ, RZ, R2 ;  /* 0x000000ffff167224 */ /* 0x000fe400078e0002 */
[----:B------:R-:W-:Y:S02]  /*1530*/  IMAD.IADD R88, R87, 0x1, R4 ;  /* 0x0000000157587824 */ /* 0x000fe400078e0204 */
[----:B------:R-:W-:-:S02]  /*1540*/  IMAD.IADD R3, R13, 0x1, R18 ;  /* 0x000000010d037824 */ /* 0x000fc400078e0212 */
[----:B------:R-:W-:Y:S02]  /*1550*/  IMAD.MOV.U32 R2, RZ, RZ, R12 ;  /* 0x000000ffff027224 */ /* 0x000fe400078e000c */
[----:B------:R-:W-:Y:S01]  /*1560*/  IMAD.IADD R4, R36, 0x1, R27 ;  /* 0x0000000124047824 */ /* 0x000fe200078e021b */
[----:B------:R-:W-:Y:S01]  /*1570*/  IADD3 R36, R30, 0x8, RZ ;  /* 0x000000081e247810 */ /* 0x000fe20007ffe0ff */
[C---:B------:R-:W-:Y:S02]  /*1580*/  IMAD R99, R96.reuse, c[0x0][0x26c], R0 ;  /* 0x00009b0060637a24 */ /* 0x040fe400078e0200 */
[----:B------:R-:W-:Y:S01]  /*1590*/  IMAD.SHL.U32 R0, R21, 0x40, RZ ;  /* 0x0000004015007824 */ /* 0x000fe200078e00ff */
[----:B------:R-:W-:Y:S01]  /*15a0*/  SHF.R.S32.HI R5, RZ, 0x1f, R4 ;  /* 0x0000001fff057819 */ /* 0x000fe20000011404 */
[----:B------:R-:W-:-:S03]  /*15b0*/  IMAD.WIDE.U32 R96, R96, c[0x0][0x268], R2 ;  /* 0x00009a0060607a25 */ /* 0x000fc600078e0002 */
[----:B------:R-:W-:Y:S01]  /*15c0*/  LOP3.LUT R0, R0, 0xc0, RZ, 0xc0, !PT ;  /* 0x000000c000007812 */ /* 0x000fe200078ec0ff */
[----:B------:R-:W-:Y:S01]  /*15d0*/  IMAD.IADD R3, R6, 0x1, R26 ;  /* 0x0000000106037824 */ /* 0x000fe200078e021a */
[-C--:B------:R-:W-:Y:S01]  /*15e0*/  LEA.HI R12, R5, R4.reuse, RZ, 0x3 ;  /* 0x00000004050c7211 */ /* 0x080fe200078f18ff */
[----:B------:R-:W-:Y:S01]  /*15f0*/  IMAD.IADD R135, R149, 0x1, R8 ;  /* 0x0000000195877824 */ /* 0x000fe200078e0208 */
[----:B------:R-:W-:Y:S01]  /*1600*/  LEA.HI R7, R5, R4, RZ, 0x5 ;  /* 0x0000000405077211 */ /* 0x000fe200078f28ff */
[----:B------:R-:W-:Y:S01]  /*1610*/  IMAD.SHL.U32 R5, R37, 0x40, RZ ;  /* 0x0000004025057824 */ /* 0x000fe200078e00ff */
[----:B------:R-:W-:Y:S01]  /*1620*/  SHF.R.S32.HI R4, RZ, 0x1f, R3 ;  /* 0x0000001fff047819 */ /* 0x000fe20000011403 */
[----:B------:R-:W-:Y:S01]  /*1630*/  IMAD.X R141, R35, 0x1, R46, P1 ;  /* 0x00000001238d7824 */ /* 0x000fe200008e062e */
[----:B------:R-:W-:Y:S01]  /*1640*/  SHF.R.U32.HI R2, RZ, 0x3, R0 ;  /* 0x00000003ff027819 */ /* 0x000fe20000011600 */
[----:B------:R-:W-:Y:S01]  /*1650*/  IMAD.IADD R11, R11, 0x1, R17 ;  /* 0x000000010b0b7824 */ /* 0x000fe200078e0211 */
[----:B------:R-:W-:Y:S01]  /*1660*/  LOP3.LUT R6, R0, 0x18, R32, 0xf8, !PT ;  /* 0x0000001800067812 */ /* 0x000fe200078ef820 */
[----:B-----5:R-:W-:Y:S01]  /*1670*/  IMAD.WIDE.U32 R110, R145, c[0x0][0x280], R40 ;  /* 0x0000a000916e7a25 */ /* 0x020fe200078e0028 */
[----:B------:R-:W-:-:S02]  /*1680*/  LEA.HI R9, R4, R3, RZ, 0x3 ;  /* 0x0000000304097211 */ /* 0x000fc400078f18ff */
[----:B------:R-:W-:Y:S01]  /*1690*/  LEA.HI R8, R4, R3, RZ, 0x5 ;  /* 0x0000000304087211 */ /* 0x000fe200078f28ff */
[----:B------:R-:W-:Y:S01]  /*16a0*/  IMAD.SHL.U32 R4, R7, 0x40, RZ ;  /* 0x0000004007047824 */ /* 0x000fe200078e00ff */
[----:B------:R-:W-:Y:S01]  /*16b0*/  LOP3.LUT R13, R5, 0x7ffff800, RZ, 0xc0, !PT ;  /* 0x7ffff800050d7812 */ /* 0x000fe200078ec0ff */
[----:B------:R-:W-:Y:S01]  /*16c0*/  IMAD.WIDE.U32 R112, R44, c[0x0][0x218], R10 ;  /* 0x000086002c707a25 */ /* 0x000fe200078e000a */
[----:B------:R-:W-:Y:S02]  /*16d0*/  LOP3.LUT R6, R6, R2, RZ, 0x3c, !PT ;  /* 0x0000000206067212 */ /* 0x000fe400078e3cff */
[----:B------:R-:W-:Y:S01]  /*16e0*/  LOP3.LUT R5, R0, 0x18, R12, 0xf8, !PT ;  /* 0x0000001800057812 */ /* 0x000fe200078ef80c */
[C---:B------:R-:W-:Y:S01]  /*16f0*/  IMAD.WIDE.U32 R108, R145.reuse, c[0x0][0x280], R28 ;  /* 0x0000a000916c7a25 */ /* 0x040fe200078e001c */
[----:B------:R-:W-:Y:S02]  /*1700*/  SHF.R.S32.HI R3, RZ, 0x4, R45 ;  /* 0x00000004ff037819 */ /* 0x000fe4000001142d */
[----:B------:R-:W-:Y:S01]  /*1710*/  IADD3 R128, R6, R13, R15 ;  /* 0x0000000d06807210 */ /* 0x000fe20007ffe00f */
[----:B------:R-:W-:Y:S01]  /*1720*/  IMAD.WIDE.U32 R106, R145, c[0x0][0x290], R38 ;  /* 0x0000a400916a7a25 */ /* 0x000fe200078e0026 */
[----:B------:R-:W-:-:S02]  /*1730*/  LOP3.LUT R7, R4, 0x7ffff800, RZ, 0xc0, !PT ;  /* 0x7ffff80004077812 */ /* 0x000fc400078ec0ff */
[-C--:B------:R-:W-:Y:S01]  /*1740*/  LOP3.LUT R6, R5, R2.reuse, RZ, 0x3c, !PT ;  /* 0x0000000205067212 */ /* 0x080fe200078e3cff */
[----:B------:R-:W-:Y:S01]  /*1750*/  IMAD.SHL.U32 R4, R8, 0x40, RZ ;  /* 0x0000004008047824 */ /* 0x000fe200078e00ff */
[----:B------:R-:W-:Y:S01]  /*1760*/  LEA.HI.SX32 R3, R32, R3, 0x1d ;  /* 0x0000000320037211 */ /* 0x000fe200078feaff */
[----:B------:R-:W-:Y:S01]  /*1770*/  IMAD.WIDE.U32 R104, R145, c[0x0][0x290], R22 ;  /* 0x0000a40091687a25 */ /* 0x000fe200078e0016 */
[----:B------:R-:W-:Y:S02]  /*1780*/  LOP3.LUT R5, R0, 0x18, R9, 0xf8, !PT ;  /* 0x0000001800057812 */ /* 0x000fe400078ef809 */
[----:B------:R-:W-:Y:S01]  /*1790*/  IADD3 R127, R6, R7, R15 ;  /* 0x00000007067f7210 */ /* 0x000fe20007ffe00f */
[----:B------:R-:W-:Y:S01]  /*17a0*/  IMAD.SHL.U32 R98, R3, 0x8, RZ ;  /* 0x0000000803627824 */ /* 0x000fe200078e00ff */
[----:B------:R-:W-:Y:S01]  /*17b0*/  SHF.R.S32.HI R7, RZ, 0x1f, R3 ;  /* 0x0000001fff077819 */ /* 0x000fe20000011403 */
[----:B------:R-:W-:Y:S01]  /*17c0*/  IMAD.IADD R99, R97, 0x1, R99 ;  /* 0x0000000161637824 */ /* 0x000fe200078e0263 */
[----:B------:R-:W-:Y:S01]  /*17d0*/  LOP3.LUT R6, R4, 0x7ffff800, RZ, 0xc0, !PT ;  /* 0x7ffff80004067812 */ /* 0x000fe200078ec0ff */
[----:B------:R-:W-:Y:S01]  /*17e0*/  IMAD.SHL.U32 R128, R128, 0x2, RZ ;  /* 0x0000000280807824 */ /* 0x000fe200078e00ff */
[----:B------:R-:W-:Y:S01]  /*17f0*/  LOP3.LUT R4, R5, R2, RZ, 0x3c, !PT ;  /* 0x0000000205047212 */ /* 0x000fe200078e3cff */
[----:B------:R-:W-:Y:S01]  /*1800*/  IMAD.SHL.U32 R127, R127, 0x2, RZ ;  /* 0x000000027f7f7824 */ /* 0x000fe200078e00ff */
[----:B------:R-:W-:-:S02]  /*1810*/  SHF.R.S32.HI R5, RZ, 0x4, R16 ;  /* 0x00000004ff057819 */ /* 0x000fc40000011410 */
[----:B------:R-:W-:Y:S02]  /*1820*/  LEA.HI R7, R7, R3, RZ, 0x2 ;  /* 0x0000000307077211 */ /* 0x000fe400078f10ff */
[----:B------:R-:W-:Y:S02]  /*1830*/  SHF.R.S32.HI R3, RZ, 0x4, R20 ;  /* 0x00000004ff037819 */ /* 0x000fe40000011414 */
[----:B------:R-:W-:Y:S01]  /*1840*/  IADD3 R126, R4, R6, R15 ;  /* 0x00000006047e7210 */ /* 0x000fe20007ffe00f */
[----:B------:R-:W-:Y:S01]  /*1850*/  IMAD.SHL.U32 R6, R7, 0x200, RZ ;  /* 0x0000020007067824 */ /* 0x000fe200078e00ff */
[----:B------:R-:W-:Y:S02]  /*1860*/  LEA.HI.SX32 R4, R12, R5, 0x1d ;  /* 0x000000050c047211 */ /* 0x000fe400078feaff */
[----:B------:R-:W-:Y:S01]  /*1870*/  LOP3.LUT R5, R0, 0x18, R98, 0xf8, !PT ;  /* 0x0000001800057812 */ /* 0x000fe200078ef862 */
[----:B------:R-:W-:Y:S01]  /*1880*/  IMAD.SHL.U32 R126, R126, 0x2, RZ ;  /* 0x000000027e7e7824 */ /* 0x000fe200078e00ff */
[----:B------:R-:W-:Y:S01]  /*1890*/  LEA.HI.SX32 R3, R9, R3, 0x1d ;  /* 0x0000000309037211 */ /* 0x000fe200078feaff */
[----:B------:R-:W-:Y:S01]  /*18a0*/  IMAD.SHL.U32 R95, R4, 0x8, RZ ;  /* 0x00000008045f7824 */ /* 0x000fe200078e00ff */
[----:B------:R-:W-:-:S02]  /*18b0*/  LOP3.LUT R8, R5, R2, RZ, 0x3c, !PT ;  /* 0x0000000205087212 */ /* 0x000fc400078e3cff */
[----:B------:R-:W-:Y:S01]  /*18c0*/  SHF.R.S32.HI R7, RZ, 0x1f, R4 ;  /* 0x0000001fff077819 */ /* 0x000fe20000011404 */
[----:B------:R-:W-:Y:S01]  /*18d0*/  IMAD.SHL.U32 R100, R3, 0x8, RZ ;  /* 0x0000000803647824 */ /* 0x000fe200078e00ff */
[----:B------:R-:W-:Y:S02]  /*18e0*/  SHF.R.S32.HI R5, RZ, 0x1f, R3 ;  /* 0x0000001fff057819 */ /* 0x000fe40000011403 */
[----:B------:R-:W-:Y:S02]  /*18f0*/  LOP3.LUT R6, R6, 0x7ffff800, RZ, 0xc0, !PT ;  /* 0x7ffff80006067812 */ /* 0x000fe400078ec0ff */
[----:B------:R-:W-:Y:S02]  /*1900*/  LEA.HI R7, R7, R4, RZ, 0x2 ;  /* 0x0000000407077211 */ /* 0x000fe400078f10ff */
[----:B------:R-:W-:Y:S02]  /*1910*/  LEA.HI R5, R5, R3, RZ, 0x2 ;  /* 0x0000000305057211 */ /* 0x000fe400078f10ff */
[----:B------:R-:W-:Y:S01]  /*1920*/  LOP3.LUT R3, R0, 0x18, R95, 0xf8, !PT ;  /* 0x0000001800037812 */ /* 0x000fe200078ef85f */
[----:B------:R-:W-:Y:S01]  /*1930*/  IMAD.SHL.U32 R4, R7, 0x200, RZ ;  /* 0x0000020007047824 */ /* 0x000fe200078e00ff */
[----:B------:R-:W-:-:S02]  /*1940*/  IADD3 R13, R8, R6, R15 ;  /* 0x00000006080d7210 */ /* 0x000fc40007ffe00f */
[C---:B------:R-:W-:Y:S02]  /*1950*/  LOP3.LUT R8, R0.reuse, 0x8, R24, 0xf8, !PT ;  /* 0x0000000800087812 */ /* 0x040fe400078ef818 */
[-C--:B------:R-:W-:Y:S01]  /*1960*/  LOP3.LUT R6, R3, R2.reuse, RZ, 0x3c, !PT ;  /* 0x0000000203067212 */ /* 0x080fe200078e3cff */
[----:B------:R-:W-:Y:S01]  /*1970*/  IMAD.SHL.U32 R3, R5, 0x200, RZ ;  /* 0x0000020005037824 */ /* 0x000fe200078e00ff */
[----:B------:R-:W-:Y:S01]  /*1980*/  LOP3.LUT R0, R0, 0x18, R100, 0xf8, !PT ;  /* 0x0000001800007812 */ /* 0x000fe200078ef864 */
[----:B------:R-:W-:Y:S01]  /*1990*/  IMAD.SHL.U32 R120, R13, 0x2, RZ ;  /* 0x000000020d787824 */ /* 0x000fe200078e00ff */
[-C--:B------:R-:W-:Y:S02]  /*19a0*/  LOP3.LUT R5, R8, R2.reuse, RZ, 0x3c, !PT ;  /* 0x0000000208057212 */ /* 0x080fe400078e3cff */
[----:B------:R-:W-:Y:S02]  /*19b0*/  LOP3.LUT R4, R4, 0x7ffff800, RZ, 0xc0, !PT ;  /* 0x7ffff80004047812 */ /* 0x000fe400078ec0ff */
[----:B------:R-:W-:Y:S01]  /*19c0*/  LOP3.LUT R2, R0, R2, RZ, 0x3c, !PT ;  /* 0x0000000200027212 */ /* 0x000fe200078e3cff */
[----:B------:R-:W-:Y:S01]  /*19d0*/  IMAD R0, R43, c[0x0][0x218], RZ ;  /* 0x000086002b007a24 */ /* 0x000fe200078e02ff */
[----:B------:R-:W-:Y:S01]  /*19e0*/  LOP3.LUT R3, R3, 0x7ffff800, RZ, 0xc0, !PT ;  /* 0x7ffff80003037812 */ /* 0x000fe200078ec0ff */
[----:B------:R-:W-:Y:S01]  /*19f0*/  IMAD.IADD R5, R15, 0x1, R5 ;  /* 0x000000010f057824 */ /* 0x000fe200078e0205 */
[----:B------:R-:W-:-:S02]  /*1a00*/  IADD3 R140, P1, P0, R86, R148, R24 ;  /* 0x00000094568c7210 */ /* 0x000fc4000783e018 */
[--C-:B------:R-:W-:Y:S02]  /*1a10*/  IADD3 R4, R6, R4, R15.reuse ;  /* 0x0000000406047210 */ /* 0x100fe40007ffe00f */
[----:B------:R-:W-:Y:S01]  /*1a20*/  IADD3 R15, R2, R3, R15 ;  /* 0x00000003020f7210 */ /* 0x000fe20007ffe00f */
[----:B------:R-:W-:Y:S01]  /*1a30*/  IMAD R3, R44, c[0x0][0x21c], R0 ;  /* 0x000087002c037a24 */ /* 0x000fe200078e0200 */
[----:B------:R-:W-:Y:S01]  /*1a40*/  IADD3.X R139, R88, R135, R25, P1, P0 ;  /* 0x00000087588b7210 */ /* 0x000fe20000fe0419 */
[----:B------:R-:W-:Y:S01]  /*1a50*/  IMAD.SHL.U32 R119, R4, 0x2, RZ ;  /* 0x0000000204777824 */ /* 0x000fe200078e00ff */
[----:B------:R-:W-:Y:S01]  /*1a60*/  SHF.R.S32.HI R0, RZ, 0x1f, R145 ;  /* 0x0000001fff007819 */ /* 0x000fe20000011491 */
[----:B------:R-:W-:Y:S01]  /*1a70*/  IMAD.IADD R129, R113, 0x1, R3 ;  /* 0x0000000171817824 */ /* 0x000fe200078e0203 */
[----:B------:R-:W-:Y:S01]  /*1a80*/  LOP3.LUT P0, RZ, R21, 0x2, RZ, 0xc0, !PT ;  /* 0x0000000215ff7812 */ /* 0x000fe2000780c0ff */
[----:B------:R-:W-:Y:S01]  /*1a90*/  IMAD.SHL.U32 R118, R15, 0x2, RZ ;  /* 0x000000020f767824 */ /* 0x000fe200078e00ff */
[----:B------:R-:W-:Y:S01]  /*1aa0*/  LEA R84, R5, 0x100, 0x1 ;  /* 0x0000010005547811 */ /* 0x000fe200078e08ff */
[----:B------:R-:W-:Y:S01]  /*1ab0*/  IMAD R2, R0, c[0x0][0x280], RZ ;  /* 0x0000a00000027a24 */ /* 0x000fe200078e02ff */
[----:B------:R-:W-:Y:S01]  /*1ac0*/  LOP3.LUT R116, R12, 0xfffffff8, RZ, 0xc0, !PT ;  /* 0xfffffff80c747812 */ /* 0x000fe200078ec0ff */
[----:B------:R-:W-:Y:S01]  /*1ad0*/  IMAD R0, R0, c[0x0][0x290], RZ ;  /* 0x0000a40000007a24 */ /* 0x000fe200078e02ff */
[----:B------:R-:W-:Y:S01]  /*1ae0*/  LOP3.LUT R101, R9, 0xfffffff8, RZ, 0xc0, !PT ;  /* 0xfffffff809657812 */ /* 0x000fe200078ec0ff */
[C---:B------:R-:W-:Y:S01]  /*1af0*/  IMAD R2, R145.reuse, c[0x0][0x284], R2 ;  /* 0x0000a10091027a24 */ /* 0x040fe200078e0202 */
[----:B------:R-:W-:Y:S01]  /*1b00*/  IADD3 R85, R84, 0x20, RZ ;  /* 0x0000002054557810 */ /* 0x000fe20007ffe0ff */
[----:B------:R-:W-:Y:S01]  /*1b10*/  IMAD R0, R145, c[0x0][0x294], R0 ;  /* 0x0000a50091007a24 */ /* 0x000fe200078e0200 */
[C---:B------:R-:W-:Y:S01]  /*1b20*/  IADD3 R37, R30.reuse, 0x28, RZ ;  /* 0x000000281e257810 */ /* 0x040fe20007ffe0ff */
[----:B------:R-:W-:Y:S01]  /*1b30*/  IMAD.IADD R134, R111, 0x1, R2 ;  /* 0x000000016f867824 */ /* 0x000fe200078e0202 */
[----:B------:R-:W-:Y:S01]  /*1b40*/  IADD3 R35, R30, 0x18, RZ ;  /* 0x000000181e237810 */ /* 0x000fe20007ffe0ff */
[----:B------:R-:W-:Y:S01]  /*1b50*/  IMAD.IADD R132, R2, 0x1, R109 ;  /* 0x0000000102847824 */ /* 0x000fe200078e026d */
[----:B------:R-:W-:Y:S01]  /*1b60*/  SHF.R.S32.HI R123, RZ, 0x1f, R98 ;  /* 0x0000001fff7b7819 */ /* 0x000fe20000011462 */
[----:B------:R-:W-:Y:S01]  /*1b70*/  IMAD.IADD R133, R107, 0x1, R0 ;  /* 0x000000016b857824 */ /* 0x000fe200078e0200 */
[----:B------:R-:W-:Y:S01]  /*1b80*/  SHF.R.S32.HI R125, RZ, 0x1f, R116 ;  /* 0x0000001fff7d7819 */ /* 0x000fe20000011474 */
[----:B------:R-:W-:Y:S01]  /*1b90*/  IMAD.IADD R130, R0, 0x1, R105 ;  /* 0x0000000100827824 */ /* 0x000fe200078e0269 */
[----:B------:R-:W-:-:S02]  /*1ba0*/  SHF.R.S32.HI R124, RZ, 0x1f, R101 ;  /* 0x0000001fff7c7819 */ /* 0x000fc40000011465 */
[----:B------:R-:W-:Y:S02]  /*1bb0*/  @P0 IADD3 R85, R84, -0x20, RZ ;  /* 0xffffffe054550810 */ /* 0x000fe40007ffe0ff */
[----:B------:R-:W-:Y:S02]  /*1bc0*/  SHF.R.S32.HI R122, RZ, 0x1f, R95 ;  /* 0x0000001fff7a7819 */ /* 0x000fe4000001145f */
[----:B------:R-:W-:Y:S02]  /*1bd0*/  SHF.R.S32.HI R121, RZ, 0x1f, R100 ;  /* 0x0000001fff797819 */ /* 0x000fe40000011464 */
.L_x_680:
        /* <DEDUP_REMOVED lines=8> */
[----:B------:R-:W-:Y:S04]  /*1c60*/  IMAD.IADD R12, R11, 0x1, R2 ;  /* 0x000000010b0c7824 */ /* 0x000fe800078e0202 */
[----:B------:R-:W-:Y:S01]  /*1c70*/  IMAD.X R2, R12, 0x1, R139, P0 ;  /* 0x000000010c027824 */ /* 0x000fe200000e068b */
[C---:B------:R-:W-:Y:S04]  /*1c80*/  LEA R58, P0, R0.reuse, c[0x0][0x1c8], 0x1 ;  /* 0x00007200003a7a11 */ /* 0x040fe800078008ff */
        /* <DEDUP_REMOVED lines=67> */
.L_x_660:
[----:B------:R-:W-:Y:S05]  /*20c0*/  BSYNC B0 ;  /* 0x0000000000007941 */ /* 0x000fea0003800000 */
.L_x_659:
        /* <DEDUP_REMOVED lines=89> */
.L_x_663:
[----:B------:R-:W-:Y:S05]  /*2660*/  BSYNC B0 ;  /* 0x0000000000007941 */ /* 0x000fea0003800000 */
.L_x_662:
        /* <DEDUP_REMOVED lines=54> */
.L_x_665:
[----:B------:R-:W-:Y:S05]  /*29d0*/  BSYNC B0 ;  /* 0x0000000000007941 */ /* 0x000fea0003800000 */
.L_x_664:
        /* <DEDUP_REMOVED lines=54> */
.L_x_667:
[----:B------:R-:W-:Y:S05]  /*2d40*/  BSYNC B0 ;  /* 0x0000000000007941 */ /* 0x000fea0003800000 */
.L_x_666:
        /* <DEDUP_REMOVED lines=54> */
.L_x_669:
[----:B------:R-:W-:Y:S05]  /*30b0*/  BSYNC B0 ;  /* 0x0000000000007941 */ /* 0x000fea0003800000 */
.L_x_668:
        /* <DEDUP_REMOVED lines=54> */
.L_x_671:
[----:B------:R-:W-:Y:S05]  /*3420*/  BSYNC B0 ;  /* 0x0000000000007941 */ /* 0x000fea0003800000 */
.L_x_670:
        /* <DEDUP_REMOVED lines=54> */
.L_x_658:
        /* <DEDUP_REMOVED lines=44> */
.L_x_673:
[----:B------:R-:W-:Y:S05]  /*3a50*/  BSYNC B0 ;  /* 0x0000000000007941 */ /* 0x000fea0003800000 */
.L_x_672:
        /* <DEDUP_REMOVED lines=148> */
.L_x_675:
[----:B------:R-:W-:Y:S05]  /*43a0*/  BSYNC B0 ;  /* 0x0000000000007941 */ /* 0x000fea0003800000 */
.L_x_674:
        /* <DEDUP_REMOVED lines=88> */
[----:B------:R-:W-:Y:S01]  /*4930*/  @!P0 FFMA.FTZ R3, R17, R18, R3 ;  /* 0x0000001211038223 */ /* 0x000fe20000010003 */
[----:B------:R-:W-:Y:S01]  /*4940*/  @!P0 F2FP.BF16.PACK_AB R0, R2, R0 ;  /* 0x000000000200823e */ /* 0x000fe200000010ff */
[----:B------:R-:W-:Y:S01]  /*4950*/  @!P0 FFMA.FTZ R46, R39, R10, -R46 ;  /* 0x0000000a272e8223 */ /* 0x000fe2000001082e */
[----:B------:R-:W-:Y:S01]  /*4960*/  @!P0 MOV R48, R11 ;  /* 0x0000000b00308202 */ /* 0x000fe20000000f00 */
[----:B------:R-:W-:Y:S01]  /*4970*/  @!P0 FMUL.FTZ R6, R6, R9 ;  /* 0x0000000906068220 */ /* 0x000fe20000410000 */
[----:B------:R-:W-:Y:S01]  /*4980*/  @!P0 F2FP.BF16.PACK_AB R10, R52, R53 ;  /* 0x00000035340a823e */ /* 0x000fe200000010ff */
        /* <DEDUP_REMOVED lines=19> */
.L_x_677:
[----:B------:R-:W-:Y:S05]  /*4ac0*/  BSYNC B0 ;  /* 0x0000000000007941 */ /* 0x000fea0003800000 */
.L_x_676:
[----:B------:R-:W-:-:S13]  /*4ad0*/  ISETP.GE.AND P0, PT, R26, c[0x0][0x1d4], PT ;  /* 0x000075001a007a0c */ /* 0x000fda0003f06270 */
[----:B------:R-:W-:-:S05]  /*4ae0*/  @P0 BRA `(.L_x_661) ;  /* 0x0000086000000947 */ /* 0x000fca0003800000 */
[----:B------:R-:W-:Y:S01]  /*4af0*/  IADD3 R0, P1, P0, R86, R80, R101 ;  /* 0x0000005056007210 */ /* 0x000fe2000783e065 */
[----:B-1----:R-:W1:Y:S03]  /*4b00*/  LDS.128 R12, [R118+0x3100] ;  /* 0x00310000760c7984 */ /* 0x002e660000000c00 */
[----:B------:R-:W-:Y:S02]  /*4b10*/  IADD3.X R2, R88, R79, R124, P1, P0 ;  /* 0x0000004f58027210 */ /* 0x000fe40000fe047c */
[C---:B------:R-:W-:Y:S03]  /*4b20*/  LEA R54, P0, R0.reuse, c[0x0][0x1c8], 0x1 ;  /* 0x0000720000367a11 */ /* 0x040fe600078008ff */
[----:B------:R-:W2:Y:S01]  /*4b30*/  LDS.128 R44, [R126+0x3100] ;  /* 0x003100007e2c7984 */ /* 0x000ea20000000c00 */
[----:B------:R-:W-:Y:S02]  /*4b40*/  LEA.HI.X R55, R0, c[0x0][0x1cc], R2, 0x1, P0 ;  /* 0x0000730000377a11 */ /* 0x000fe400000f0c02 */
[----:B------:R-:W-:-:S13]  /*4b50*/  ISETP.GE.AND P0, PT, R26, c[0x0][0x27c], PT ;  /* 0x00009f001a007a0c */ /* 0x000fda0003f06270 */
[----:B------:R-:W-:Y:S02]  /*4b60*/  @!P0 SHF.R.U32.HI R0, RZ, 0x10, R21 ;  /* 0x00000010ff008819 */ /* 0x000fe40000011615 */
[----:B------:R-:W-:Y:S02]  /*4b70*/  @!P0 SHF.R.U64 R4, R22, 0x10, R23 ;  /* 0x0000001016048819 */ /* 0x000fe40000001217 */
[----:B------:R-:W-:Y:S02]  /*4b80*/  @!P0 SHF.R.U64 R3, R20, 0x10, R21 ;  /* 0x0000001014038819 */ /* 0x000fe40000001215 */
[----:B------:R-:W-:Y:S02]  /*4b90*/  @!P0 SHF.R.U32.HI R5, RZ, 0x10, R23 ;  /* 0x00000010ff058819 */ /* 0x000fe40000011617 */
[----:B------:R-:W-:Y:S02]  /*4ba0*/  @!P0 PRMT R6, R29, 0x5432, R3 ;  /* 0x000054321d068816 */ /* 0x000fe40000000003 */
[----:B------:R-:W-:Y:S02]  /*4bb0*/  @!P0 SHF.R.U32.HI R2, RZ, 0x10, R61 ;  /* 0x00000010ff028819 */ /* 0x000fe4000001163d */
[----:B------:R-:W-:Y:S02]  /*4bc0*/  @!P0 PRMT R10, R32, 0x5410, R4 ;  /* 0x00005410200a8816 */ /* 0x000fe40000000004 */
[----:B------:R-:W-:Y:S01]  /*4bd0*/  @!P0 PRMT R22, R66, 0x5410, R2 ;  /* 0x0000541042168816 */ /* 0x000fe20000000002 */
[----:B-1----:R-:W-:Y:S01]  /*4be0*/  @!P0 IMAD.U32 R3, R13, 0x10000, RZ ;  /* 0x000100000d038824 */ /* 0x002fe200078e00ff */
[----:B------:R-:W-:Y:S03]  /*4bf0*/  @!P0 PRMT R2, R29, 0x5410, R0 ;  /* 0x000054101d028816 */ /* 0x000fe60000000000 */
[----:B------:R-:W-:Y:S01]  /*4c00*/  @!P0 IMAD.U32 R20, R22, 0x10000, RZ ;  /* 0x0001000016148824 */ /* 0x000fe200078e00ff */
[----:B------:R-:W-:Y:S01]  /*4c10*/  @!P0 PRMT R9, R32, 0x5432, R5 ;  /* 0x0000543220098816 */ /* 0x000fe20000000005 */
[----:B------:R-:W-:Y:S01]  /*4c20*/  @!P0 IMAD.U32 R0, R2, 0x10000, RZ ;  /* 0x0001000002008824 */ /* 0x000fe200078e00ff */
[----:B------:R-:W-:Y:S01]  /*4c30*/  @!P0 SHF.L.U32 R5, R12, 0x10, RZ ;  /* 0x000000100c058819 */ /* 0x000fe200000006ff */
[C---:B--2---:R-:W-:Y:S01]  /*4c40*/  @!P0 IMAD.U32 R21, R45.reuse, 0x10000, RZ ;  /* 0x000100002d158824 */ /* 0x044fe200078e00ff */
[----:B------:R-:W-:Y:S01]  /*4c50*/  @!P0 LOP3.LUT R23, R45, 0xffff0000, RZ, 0xc0, !PT ;  /* 0xffff00002d178812 */ /* 0x000fe200078ec0ff */
[C---:B------:R-:W-:Y:S01]  /*4c60*/  @!P0 FMUL.FTZ R4, R3.reuse, R20 ;  /* 0x0000001403048220 */ /* 0x040fe20000410000 */
[----:B------:R-:W-:Y:S01]  /*4c70*/  @!P0 LOP3.LUT R38, R46, 0xffff0000, RZ, 0xc0, !PT ;  /* 0xffff00002e268812 */ /* 0x000fe200078ec0ff */
[-C--:B------:R-:W-:Y:S01]  /*4c80*/  @!P0 FMUL.FTZ R3, R3, R0.reuse ;  /* 0x0000000003038220 */ /* 0x080fe20000410000 */
[----:B------:R-:W-:Y:S01]  /*4c90*/  @!P0 SHF.L.U32 R40, R47, 0x10, RZ ;  /* 0x000000102f288819 */ /* 0x000fe200000006ff */
[----:B------:R-:W-:Y:S01]  /*4ca0*/  @!P0 FFMA.FTZ R58, R21, R0, -R4 ;  /* 0x00000000153a8223 */ /* 0x000fe20000010804 */
[----:B------:R-:W-:Y:S01]  /*4cb0*/  @!P0 LOP3.LUT R42, R47, 0xffff0000, RZ, 0xc0, !PT ;  /* 0xffff00002f2a8812 */ /* 0x000fe200078ec0ff */
[----:B------:R-:W-:Y:S01]  /*4cc0*/  @!P0 IMAD.U32 R17, R44, 0x10000, RZ ;  /* 0x000100002c118824 */ /* 0x000fe200078e00ff */
[----:B------:R-:W-:Y:S01]  /*4cd0*/  @!P0 LOP3.LUT R2, R2, 0xffff0000, RZ, 0xc0, !PT ;  /* 0xffff000002028812 */ /* 0x000fe200078ec0ff */
[----:B------:R-:W-:Y:S01]  /*4ce0*/  @!P0 IMAD.U32 R29, R46, 0x10000, RZ ;  /* 0x000100002e1d8824 */ /* 0x000fe200078e00ff */
[----:B------:R-:W-:Y:S02]  /*4cf0*/  @!P0 LOP3.LUT R0, R13, 0xffff0000, RZ, 0xc0, !PT ;  /* 0xffff00000d008812 */ /* 0x000fe400078ec0ff */
[----:B------:R-:W-:Y:S02]  /*4d00*/  @!P0 LOP3.LUT R22, R22, 0xffff0000, RZ, 0xc0, !PT ;  /* 0xffff000016168812 */ /* 0x000fe400078ec0ff */
[----:B------:R-:W-:Y:S01]  /*4d10*/  @!P0 SHF.R.U64 R7, R62, 0x10, R63 ;  /* 0x000000103e078819 */ /* 0x000fe2000000123f */
[----:B------:R-:W-:Y:S01]  /*4d20*/  @!P0 FMUL.FTZ R4, R0, R2 ;  /* 0x0000000200048220 */ /* 0x000fe20000410000 */
[----:B------:R-:W-:Y:S01]  /*4d30*/  @!P0 SHF.R.U64 R18, R60, 0x10, R61 ;  /* 0x000000103c128819 */ /* 0x000fe2000000123d */
[----:B------:R-:W-:Y:S01]  /*4d40*/  @!P0 FMUL.FTZ R8, R0, R22 ;  /* 0x0000001600088220 */ /* 0x000fe20000410000 */
[----:B------:R-:W-:Y:S01]  /*4d50*/  @!P0 PRMT R11, R67, 0x5410, R7 ;  /* 0x00005410430b8816 */ /* 0x000fe20000000007 */
[C---:B------:R-:W-:Y:S01]  /*4d60*/  @!P0 IMAD.U32 R7, R6.reuse, 0x10000, RZ ;  /* 0x0001000006078824 */ /* 0x040fe200078e00ff */
[----:B------:R-:W-:Y:S01]  /*4d70*/  @!P0 LOP3.LUT R6, R6, 0xffff0000, RZ, 0xc0, !PT ;  /* 0xffff000006068812 */ /* 0x000fe200078ec0ff */
[----:B------:R-:W-:Y:S01]  /*4d80*/  @!P0 FFMA.FTZ R57, R23, R2, -R8 ;  /* 0x0000000217398223 */ /* 0x000fe20000010808 */
[----:B------:R-:W-:Y:S01]  /*4d90*/  @!P0 PRMT R18, R66, 0x5432, R18 ;  /* 0x0000543242128816 */ /* 0x000fe20000000012 */
[-C--:B------:R-:W-:Y:S01]  /*4da0*/  @!P0 FMUL.FTZ R0, R5, R7.reuse ;  /* 0x0000000705008220 */ /* 0x080fe20000410000 */
[----:B------:R-:W-:Y:S01]  /*4db0*/  @!P0 LOP3.LUT R2, R12, 0xffff0000, RZ, 0xc0, !PT ;  /* 0xffff00000c028812 */ /* 0x000fe200078ec0ff */
[----:B------:R-:W-:Y:S01]  /*4dc0*/  @!P0 IMAD.U32 R28, R11, 0x10000, RZ ;  /* 0x000100000b1c8824 */ /* 0x000fe200078e00ff */
[----:B------:R-:W-:Y:S01]  /*4dd0*/  @!P0 SHF.R.U32.HI R41, RZ, 0x10, R63 ;  /* 0x00000010ff298819 */ /* 0x000fe2000001163f */
[C---:B------:R-:W-:Y:S01]  /*4de0*/  @!P0 IMAD.U32 R16, R18.reuse, 0x10000, RZ ;  /* 0x0001000012108824 */ /* 0x040fe200078e00ff */
[----:B------:R-:W-:Y:S02]  /*4df0*/  @!P0 LOP3.LUT R18, R18, 0xffff0000, RZ, 0xc0, !PT ;  /* 0xffff000012128812 */ /* 0x000fe400078ec0ff */
[----:B------:R-:W-:Y:S01]  /*4e00*/  @!P0 PRMT R41, R67, 0x5432, R41 ;  /* 0x0000543243298816 */ /* 0x000fe20000000029 */
[----:B------:R-:W-:Y:S01]  /*4e10*/  @!P0 FMUL.FTZ R19, R5, R16 ;  /* 0x0000001005138220 */ /* 0x000fe20000410000 */
[----:B------:R-:W-:Y:S01]  /*4e20*/  @!P0 SHF.L.U32 R5, R14, 0x10, RZ ;  /* 0x000000100e058819 */ /* 0x000fe200000006ff */
[----:B------:R-:W-:Y:S02]  /*4e30*/  @!P0 FMUL.FTZ R8, R2, R18 ;  /* 0x0000001202088220 */ /* 0x000fe40000410000 */
[----:B------:R-:W-:Y:S01]  /*4e40*/  @!P0 FFMA.FTZ R56, R17, R7, -R19 ;  /* 0x0000000711388223 */ /* 0x000fe20000010813 */
[----:B------:R-:W-:Y:S01]  /*4e50*/  @!P0 LOP3.LUT R19, R44, 0xffff0000, RZ, 0xc0, !PT ;  /* 0xffff00002c138812 */ /* 0x000fe200078ec0ff */
[----:B------:R-:W-:Y:S02]  /*4e60*/  @!P0 IMAD.U32 R7, R10, 0x10000, RZ ;  /* 0x000100000a078824 */ /* 0x000fe400078e00ff */
[----:B------:R-:W-:Y:S02]  /*4e70*/  @!P0 FMUL.FTZ R32, R5, R28 ;  /* 0x0000001c05208220 */ /* 0x000fe40000410000 */
[-C--:B------:R-:W-:Y:S02]  /*4e80*/  @!P0 FMUL.FTZ R2, R2, R6.reuse ;  /* 0x0000000602028220 */ /* 0x080fe40000410000 */
[----:B------:R-:W-:Y:S01]  /*4e90*/  @!P0 FFMA.FTZ R53, R19, R6, -R8 ;  /* 0x0000000613358223 */ /* 0x000fe20000010808 */
[----:B------:R-:W-:Y:S01]  /*4ea0*/  @!P0 LOP3.LUT R6, R14, 0xffff0000, RZ, 0xc0, !PT ;  /* 0xffff00000e068812 */ /* 0x000fe200078ec0ff */
[-C--:B------:R-:W-:Y:S01]  /*4eb0*/  @!P0 FFMA.FTZ R52, R29, R7.reuse, -R32 ;  /* 0x000000071d348223 */ /* 0x080fe20000010820 */
[----:B------:R-:W-:Y:S01]  /*4ec0*/  @!P0 LOP3.LUT R32, R11, 0xffff0000, RZ, 0xc0, !PT ;  /* 0xffff00000b208812 */ /* 0x000fe200078ec0ff */
[----:B------:R-:W-:Y:S01]  /*4ed0*/  @!P0 IMAD.U32 R39, R41, 0x10000, RZ ;  /* 0x0001000029278824 */ /* 0x000fe200078e00ff */
[----:B------:R-:W-:Y:S01]  /*4ee0*/  @!P0 LOP3.LUT R11, R10, 0xffff0000, RZ, 0xc0, !PT ;  /* 0xffff00000a0b8812 */ /* 0x000fe200078ec0ff */
[----:B------:R-:W-:Y:S01]  /*4ef0*/  @!P0 FMUL.FTZ R5, R5, R7 ;  /* 0x0000000705058220 */ /* 0x000fe20000410000 */
[C---:B------:R-:W-:Y:S01]  /*4f00*/  @!P0 LOP3.LUT R8, R15.reuse, 0xffff0000, RZ, 0xc0, !PT ;  /* 0xffff00000f088812 */ /* 0x040fe200078ec0ff */
[----:B------:R-:W-:Y:S01]  /*4f10*/  @!P0 IMAD.U32 R7, R15, 0x10000, RZ ;  /* 0x000100000f078824 */ /* 0x000fe200078e00ff */
[----:B------:R-:W-:Y:S01]  /*4f20*/  @!P0 LOP3.LUT R41, R41, 0xffff0000, RZ, 0xc0, !PT ;  /* 0xffff000029298812 */ /* 0x000fe200078ec0ff */
[C---:B------:R-:W-:Y:S01]  /*4f30*/  @!P0 IMAD.U32 R10, R9.reuse, 0x10000, RZ ;  /* 0x00010000090a8824 */ /* 0x040fe200078e00ff */
[----:B------:R-:W-:Y:S01]  /*4f40*/  @!P0 LOP3.LUT R9, R9, 0xffff0000, RZ, 0xc0, !PT ;  /* 0xffff000009098812 */ /* 0x000fe200078ec0ff */
[----:B------:R-:W-:Y:S02]  /*4f50*/  @!P0 FMUL.FTZ R49, R6, R32 ;  /* 0x0000002006318220 */ /* 0x000fe40000410000 */
[----:B------:R-:W-:Y:S02]  /*4f60*/  @!P0 FFMA.FTZ R0, R16, R17, R0 ;  /* 0x0000001110008223 */ /* 0x000fe40000010000 */
[----:B------:R-:W-:Y:S02]  /*4f70*/  @!P0 FMUL.FTZ R48, R7, R39 ;  /* 0x0000002707308220 */ /* 0x000fe40000410000 */
[----:B------:R-:W-:Y:S02]  /*4f80*/  @!P0 FMUL.FTZ R43, R8, R41 ;  /* 0x00000029082b8220 */ /* 0x000fe40000410000 */
[----:B------:R-:W-:Y:S02]  /*4f90*/  @!P0 FFMA.FTZ R2, R18, R19, R2 ;  /* 0x0000001312028223 */ /* 0x000fe40000010002 */
[----:B------:R-:W-:Y:S02]  /*4fa0*/  @!P0 FFMA.FTZ R49, R38, R11, -R49 ;  /* 0x0000000b26318223 */ /* 0x000fe40000010831 */
[----:B------:R-:W-:Y:S01]  /*4fb0*/  @!P0 FFMA.FTZ R3, R20, R21, R3 ;  /* 0x0000001514038223 */ /* 0x000fe20000010003 */
[----:B------:R-:W-:Y:S01]  /*4fc0*/  @!P0 F2FP.BF16.PACK_AB R0, R2, R0 ;  /* 0x000000000200823e */ /* 0x000fe200000010ff */
[----:B------:R-:W-:Y:S01]  /*4fd0*/  @!P0 FFMA.FTZ R51, R40, R10, -R48 ;  /* 0x0000000a28338223 */ /* 0x000fe20000010830 */
[----:B------:R-:W-:Y:S01]  /*4fe0*/  @!P0 F2FP.BF16.PACK_AB R48, R57, R58 ;  /* 0x0000003a3930823e */ /* 0x000fe200000010ff */
[----:B------:R-:W-:Y:S01]  /*4ff0*/  @!P0 FFMA.FTZ R50, R42, R9, -R43 ;  /* 0x000000092a328223 */ /* 0x000fe2000001082b */
[----:B------:R-:W-:Y:S01]  /*5000*/  @!P0 F2FP.BF16.PACK_AB R43, R53, R56 ;  /* 0x00000038352b823e */ /* 0x000fe200000010ff */
[----:B------:R-:W-:Y:S02]  /*5010*/  @!P0 FMUL.FTZ R6, R6, R11 ;  /* 0x0000000b06068220 */ /* 0x000fe40000410000 */
[----:B------:R-:W-:Y:S01]  /*5020*/  @!P0 FFMA.FTZ R4, R22, R23, R4 ;  /* 0x0000001716048223 */ /* 0x000fe20000010004 */
[----:B------:R-:W-:Y:S01]  /*5030*/  @!P0 MOV R44, R43 ;  /* 0x0000002b002c8202 */ /* 0x000fe20000000f00 */
        /* <DEDUP_REMOVED lines=8> */
[----:B------:R-:W-:Y:S02]  /*50c0*/  @!P0 FFMA.FTZ R7, R39, R40, R7 ;  /* 0x0000002827078223 */ /* 0x000fe40000010007 */
[----:B------:R-:W-:Y:S01]  /*50d0*/  @!P0 IMAD.MOV.U32 R45, RZ, RZ, R48 ;  /* 0x000000ffff2d8224 */ /* 0x000fe200078e0030 */
[----:B------:R-:W-:Y:S01]  /*50e0*/  @!P0 F2FP.BF16.PACK_AB R5, R6, R5 ;  /* 0x000000050605823e */ /* 0x000fe200000010ff */
[----:B------:R-:W-:Y:S02]  /*50f0*/  @!P0 IMAD.MOV.U32 R46, RZ, RZ, R10 ;  /* 0x000000ffff2e8224 */ /* 0x000fe400078e000a */
[----:B------:R-:W-:Y:S01]  /*5100*/  @!P0 FFMA.FTZ R8, R41, R42, R8 ;  /* 0x0000002a29088223 */ /* 0x000fe20000010008 */
[----:B------:R-:W-:Y:S01]  /*5110*/  @!P0 MOV R14, R5 ;  /* 0x00000005000e8202 */ /* 0x000fe20000000f00 */
[----:B------:R-:W-:Y:S01]  /*5120*/  @!P0 IMAD.MOV.U32 R12, RZ, RZ, R0 ;  /* 0x000000ffff0c8224 */ /* 0x000fe200078e0000 */
[----:B------:R1:W-:Y:S01]  /*5130*/  STG.E.128 [R54.64], R44 ;  /* 0x0000002c36007986 */ /* 0x0003e2000c101d06 */
[----:B------:R-:W-:Y:S01]  /*5140*/  @!P0 IMAD.MOV.U32 R13, RZ, RZ, R3 ;  /* 0x000000ffff0d8224 */ /* 0x000fe200078e0003 */
[----:B------:R-:W-:Y:S05]  /*5150*/  @!P0 F2FP.BF16.PACK_AB R7, R8, R7 ;  /* 0x000000070807823e */ /* 0x000fea00000010ff */
[----:B------:R-:W-:Y:S01]  /*5160*/  @!P0 IMAD.MOV.U32 R15, RZ, RZ, R7 ;  /* 0x000000ffff0f8224 */ /* 0x000fe200078e0007 */
[----:B------:R-:W-:-:S13]  /*5170*/  ISETP.GE.AND P0, PT, R100, c[0x0][0x1d4], PT ;  /* 0x0000750064007a0c */ /* 0x000fda0003f06270 */
[----:B------:R-:W-:-:S05]  /*5180*/  @P0 BRA `(.L_x_661) ;  /* 0x000001c000000947 */ /* 0x000fca0003800000 */
[----:B------:R-:W-:Y:S04]  /*5190*/  IADD3 R0, P1, P0, R86, R80, R100 ;  /* 0x0000005056007210 */ /* 0x000fe8000783e064 */
[----:B------:R-:W-:Y:S02]  /*51a0*/  IADD3.X R3, R88, R79, R121, P1, P0 ;  /* 0x0000004f58037210 */ /* 0x000fe40000fe0479 */
[C---:B------:R-:W-:Y:S04]  /*51b0*/  LEA R2, P0, R0.reuse, c[0x0][0x1c8], 0x1 ;  /* 0x0000720000027a11 */ /* 0x040fe800078008ff */
[----:B------:R-:W-:Y:S05]  /*51c0*/  LEA.HI.X R3, R0, c[0x0][0x1cc], R3, 0x1, P0 ;  /* 0x0000730000037a11 */ /* 0x000fea00000f0c03 */
[----:B------:R2:W-:Y:S01]  /*51d0*/  STG.E.128 [R2.64], R12 ;  /* 0x0000000c02007986 */ /* 0x0005e2000c101d06 */
[----:B------:R-:W-:-:S05]  /*51e0*/  BRA `(.L_x_661) ;  /* 0x0000016000007947 */ /* 0x000fca0003800000 */
.L_x_657:
[----:B------:R-:W-:Y:S05]  /*51f0*/  IMAD R0, R77, -0x40, R94 ;  /* 0xffffffc04d007824 */ /* 0x000fea00078e025e */
[----:B------:R-:W-:Y:S04]  /*5200*/  IMNMX R0, R0, 0x40, PT ;  /* 0x0000004000007817 */ /* 0x000fe80003800200 */
[----:B------:R-:W-:-:S13]  /*5210*/  ISETP.GE.AND P0, PT, R90, R0, PT ;  /* 0x000000005a00720c */ /* 0x000fda0003f06270 */
[----:B------:R-:W-:-:S05]  /*5220*/  @P0 BRA `(.L_x_661) ;  /* 0x0000012000000947 */ /* 0x000fca0003800000 */
[----:B------:R-:W-:-:S13]  /*5230*/  ISETP.GE.AND P0, PT, R24, c[0x0][0x1d4], PT ;  /* 0x0000750018007a0c */ /* 0x000fda0003f06270 */
[----:B------:R-:W1:Y:S04]  /*5240*/  @!P0 LDS.128 R4, [R84+0x3000] ;  /* 0x0030000054048984 */ /* 0x000e680000000c00 */
[----:B-1----:R-:W-:Y:S01]  /*5250*/  @!P0 STG.E.128 [R58.64], R4 ;  /* 0x000000043a008986 */ /* 0x002fe2000c101d06 */
[----:B------:R-:W-:-:S13]  /*5260*/  ISETP.GE.AND P0, PT, R27, c[0x0][0x1d4], PT ;  /* 0x000075001b007a0c */ /* 0x000fda0003f06270 */
[----:B------:R-:W1:Y:S04]  /*5270*/  @!P0 LDS.128 R4, [R85+0x3000] ;  /* 0x0030000055048984 */ /* 0x000e680000000c00 */
[----:B-1----:R-:W-:Y:S01]  /*5280*/  @!P0 STG.E.128 [R58.64+0x20], R4 ;  /* 0x000020043a008986 */ /* 0x002fe2000c101d06 */
        /* <DEDUP_REMOVED lines=11> */
[----:B-1----:R1:W-:Y:S02]  /*5340*/  @!P0 STG.E.128 [R58.64+0xa0], R4 ;  /* 0x0000a0043a008986 */ /* 0x0023e4000c101d06 */
.L_x_661:
[----:B------:R-:W-:Y:S05]  /*5350*/  BSYNC B1 ;  /* 0x0000000000017941 */ /* 0x000fea0003800000 */
.L_x_656:
[C---:B-1----:R-:W-:Y:S01]  /*5360*/  IMAD.SHL.U32 R10, R77.reuse, 0x40, RZ ;  /* 0x000000404d0a7824 */ /* 0x042fe200078e00ff */
[----:B------:R-:W-:Y:S01]  /*5370*/  SHF.L.U64.HI R9, R77, 0x6, R89 ;  /* 0x000000064d097819 */ /* 0x000fe20000010259 */
[----:B------:R-:W-:Y:S02]  /*5380*/  BSSY B0, `(.L_x_678) ;  /* 0x0000044000007945 */ /* 0x000fe40003800000 */
[----:B--2--5:R-:W-:Y:S01]  /*5390*/  IMAD.IADD R3, R136, 0x1, -R10 ;  /* 0x0000000188037824 */ /* 0x024fe200078e0a0a */
[----:B------:R-:W-:Y:S04]  /*53a0*/  IADD3 R0, P0, R10, R137, RZ ;  /* 0x000000890a007210 */ /* 0x000fe80007f1e0ff */
[----:B------:R-:W-:Y:S02]  /*53b0*/  IADD3.X R2, R9, R143, RZ, P0, !PT ;  /* 0x0000008f09027210 */ /* 0x000fe400007fe4ff */
[----:B------:R-:W-:-:S13]  /*53c0*/  ISETP.GE.AND P0, PT, R3, 0x21, PT ;  /* 0x000000210300780c */ /* 0x000fda0003f06270 */
[----:B------:R-:W-:Y:S02]  /*53d0*/  @P0 IADD3 R8, P1, R0, 0x20, RZ ;  /* 0x0000002000080810 */ /* 0x000fe40007f3e0ff */
[----:B------:R-:W-:Y:S03]  /*53e0*/  @P0 MOV R7, R99 ;  /* 0x0000006300070202 */ /* 0x000fe60000000f00 */
[----:B------:R-:W-:Y:S01]  /*53f0*/  @P0 IMAD.X R6, RZ, RZ, R2, P1 ;  /* 0x000000ffff060224 */ /* 0x000fe200008e0602 */
[----:B------:R-:W-:-:S13]  /*5400*/  ISETP.GE.AND P1, PT, R3, 0x1, PT ;  /* 0x000000010300780c */ /* 0x000fda0003f26270 */
[----:B------:R-:W-:Y:S01]  /*5410*/  @P1 MOV R3, R99 ;  /* 0x0000006300031202 */ /* 0x000fe20000000f00 */
[----:B------:R-:W-:Y:S02]  /*5420*/  @P1 IMAD R4, R2, c[0x0][0x258], RZ ;  /* 0x0000960002041a24 */ /* 0x000fe400078e02ff */
[----:B------:R-:W-:Y:S04]  /*5430*/  @P1 IMAD.MOV.U32 R2, RZ, RZ, R96 ;  /* 0x000000ffff021224 */ /* 0x000fe800078e0060 */
[C---:B------:R-:W-:Y:S04]  /*5440*/  @P1 IMAD.WIDE.U32 R2, R0.reuse, c[0x0][0x258], R2 ;  /* 0x0000960000021a25 */ /* 0x040fe800078e0002 */
[----:B------:R-:W-:Y:S01]  /*5450*/  @P1 IMAD R0, R0, c[0x0][0x25c], R4 ;  /* 0x0000970000001a24 */ /* 0x000fe200078e0204 */
[C---:B------:R-:W-:Y:S03]  /*5460*/  @P1 LEA R4, P2, R2.reuse, c[0x0][0x250], 0x1 ;  /* 0x0000940002041a11 */ /* 0x040fe600078408ff */
[----:B------:R-:W-:Y:S05]  /*5470*/  @P1 IMAD.IADD R0, R3, 0x1, R0 ;  /* 0x0000000103001824 */ /* 0x000fea00078e0200 */
        /* <DEDUP_REMOVED lines=28> */
[----:B------:R-:W-:Y:S04]  /*5640*/  IMAD.WIDE.U32 R4, R0, c[0x0][0x208], R4 ;  /* 0x0000820000047a25 */ /* 0x000fe800078e0004 */
[----:B------:R-:W-:Y:S04]  /*5650*/  IMAD R2, R2, c[0x0][0x208], RZ ;  /* 0x0000820002027a24 */ /* 0x000fe800078e02ff */
[----:B------:R-:W-:Y:S01]  /*5660*/  IMAD R0, R0, c[0x0][0x20c], R2 ;  /* 0x0000830000007a24 */ /* 0x000fe200078e0202 */
[C---:B------:R-:W-:Y:S03]  /*5670*/  LEA R2, P0, R4.reuse, c[0x0][0x1f8], 0x1 ;  /* 0x00007e0004027a11 */ /* 0x040fe600078008ff */
[----:B------:R-:W-:Y:S05]  /*5680*/  IMAD.IADD R0, R5, 0x1, R0 ;  /* 0x0000000105007824 */ /* 0x000fea00078e0200 */
[----:B------:R-:W-:Y:S02]  /*5690*/  LEA.HI.X R3, R4, c[0x0][0x1fc], R0, 0x1, P0 ;  /* 0x00007f0004037a11 */ /* 0x000fe400000f0c00 */
[----:B------:R-:W-:-:S13]  /*56a0*/  ISETP.GE.AND P0, PT, R24, c[0x0][0x1d4], PT ;  /* 0x0000750018007a0c */ /* 0x000fda0003f06270 */
[----:B------:R-:W1:Y:S04]  /*56b0*/  @!P0 LDS.128 R4, [R84] ;  /* 0x0000000054048984 */ /* 0x000e680000000c00 */
[----:B-1----:R-:W-:Y:S01]  /*56c0*/  @!P0 STG.E.128 [R2.64], R4 ;  /* 0x0000000402008986 */ /* 0x002fe2000c101d06 */
[----:B------:R-:W-:-:S13]  /*56d0*/  ISETP.GE.AND P0, PT, R27, c[0x0][0x1d4], PT ;  /* 0x000075001b007a0c */ /* 0x000fda0003f06270 */
[----:B------:R-:W1:Y:S04]  /*56e0*/  @!P0 LDS.128 R4, [R85] ;  /* 0x0000000055048984 */ /* 0x000e680000000c00 */
        /* <DEDUP_REMOVED lines=13> */
.L_x_679:
[----:B-1----:R-:W-:Y:S05]  /*57c0*/  BSYNC B0 ;  /* 0x0000000000007941 */ /* 0x002fea0003800000 */
.L_x_678:
        /* <DEDUP_REMOVED lines=25> */
.L_x_655:
[----:B------:R-:W2:Y:S01]  /*5960*/  LDL R189, [R1] ;  /* 0x0000000001bd7983 */ /* 0x000ea20000100800 */
[----:B------:R-:W-:-:S05]  /*5970*/  IMAD.MOV.U32 R29, RZ, RZ, c[0x0][0x2c4] ;  /* 0x0000b100ff1d7624 */ /* 0x000fca00078e00ff */
[----:B------:R-:W-:Y:S01]  /*5980*/  ISETP.NE.AND P2, PT, R29, 0x1, PT ;  /* 0x000000011d00780c */ /* 0x000fe20003f45270 */
[----:B------:R-:W-:Y:S01]  /*5990*/  CS2R R94, SRZ ;  /* 0x00000000005e7805 */ /* 0x000fe2000001ff00 */
[----:B------:R-:W-:Y:S01]  /*59a0*/  IADD3 R6, R146, R144, RZ ;  /* 0x0000009092067210 */ /* 0x000fe20007ffe0ff */
[----:B------:R-:W-:Y:S01]  /*59b0*/  IMAD.MOV.U32 R11, RZ, RZ, RZ ;  /* 0x000000ffff0b7224 */ /* 0x000fe200078e00ff */
[----:B------:R-:W-:Y:S01]  /*59c0*/  PLOP3.LUT P4, PT, PT, PT, PT, 0x80, 0x0 ;  /* 0x000000000000781c */ /* 0x000fe20003f8f070 */
[----:B------:R-:W-:Y:S01]  /*59d0*/  IMAD.MOV.U32 R92, RZ, RZ, RZ ;  /* 0x000000ffff5c7224 */ /* 0x000fe200078e00ff */
[----:B------:R-:W-:Y:S01]  /*59e0*/  CS2R R98, SRZ ;  /* 0x0000000000627805 */ /* 0x000fe2000001ff00 */
[----:B------:R-:W-:Y:S01]  /*59f0*/  CS2R R96, SRZ ;  /* 0x0000000000607805 */ /* 0x000fe2000001ff00 */
[----:B------:R-:W-:Y:S01]  /*5a00*/  MOV R12, RZ ;  /* 0x000000ff000c7202 */ /* 0x000fe20000000f00 */
[----:B------:R-:W-:Y:S01]  /*5a10*/  IMAD.MOV.U32 R90, RZ, RZ, RZ ;  /* 0x000000ffff5a7224 */ /* 0x000fe200078e00ff */
[----:B------:R-:W-:Y:S01]  /*5a20*/  CS2R R88, SRZ ;  /* 0x0000000000587805 */ /* 0x000fe2000001ff00 */
        /* <DEDUP_REMOVED lines=61> */
[----:B--2---:R-:W-:-:S05]  /*5e00*/  IADD3 R0, R189, 0x7f, RZ ;  /* 0x0000007fbd007810 */ /* 0x004fca0007ffe0ff */
[----:B-1----:R-:W-:-:S05]  /*5e10*/  @P2 IMAD.HI.U32 R2, R0, c[0x0][0x2c8], RZ ;  /* 0x0000b20000022a27 */ /* 0x002fca00078e00ff */
[----:B------:R-:W-:-:S05]  /*5e20*/  @P2 SHF.R.U32.HI R0, RZ, c[0x0][0x2cc], R2 ;  /* 0x0000b300ff002a19 */ /* 0x000fca0000011602 */
[----:B------:R-:W-:-:S05]  /*5e30*/  IMAD.IADD R0, R154, 0x1, R0 ;  /* 0x000000019a007824 */ /* 0x000fca00078e0200 */
[----:B------:R-:W-:-:S04]  /*5e40*/  SHF.R.S32.HI R2, RZ, 0x1f, R0 ;  /* 0x0000001fff027819 */ /* 0x000fc80000011400 */
[----:B------:R-:W-:-:S04]  /*5e50*/  LEA.HI R0, R2, R0, RZ, 0x6 ;  /* 0x0000000002007211 */ /* 0x000fc800078f30ff */
[----:B------:R-:W-:-:S04]  /*5e60*/  SHF.R.S32.HI R0, RZ, 0x6, R0 ;  /* 0x00000006ff007819 */ /* 0x000fc80000011400 */
[----:B------:R-:W-:-:S04]  /*5e70*/  IMNMX R153, R153, R0, PT ;  /* 0x0000000099997217 */ /* 0x000fc80003800200 */
[----:B------:R-:W-:Y:S01]  /*5e80*/  ISETP.GE.AND P0, PT, R153, 0x1, PT ;  /* 0x000000019900780c */ /* 0x000fe20003f06270 */
[----:B------:R-:W-:-:S12]  /*5e90*/  CS2R R154, SRZ ;  /* 0x00000000009a7805 */ /* 0x000fd8000001ff00 */
[----:B------:R-:W-:Y:S05]  /*5ea0*/  @!P0 BRA `(.L_x_681) ;  /* 0x000159d000008947 */ /* 0x000fea0003800000 */
[----:B------:R-:W2:Y:S01]  /*5eb0*/  LDL R48, [R1+0x84] ;  /* 0x0000840001307983 */ /* 0x000ea20000100800 */
[----:B------:R-:W-:-:S03]  /*5ec0*/  ISETP.NE.U32.AND P0, PT, RZ, c[0x0][0x340], PT ;  /* 0x0000d000ff007a0c */ /* 0x000fc60003f05070 */
[----:B------:R-:W3:Y:S01]  /*5ed0*/  LDL R157, [R1+0x80] ;  /* 0x00008000019d7983 */ /* 0x000ee20000100800 */
[----:B------:R-:W-:-:S13]  /*5ee0*/  ISETP.NE.AND.EX P1, PT, RZ, c[0x0][0x344], PT, P0 ;  /* 0x0000d100ff007a0c */ /* 0x000fda0003f25300 */
[----:B------:R-:W-:Y:S01]  /*5ef0*/  @P1 IMAD.MOV.U32 R2, RZ, RZ, 0x4 ;  /* 0x00000004ff021424 */ /* 0x000fe200078e00ff */
[----:B------:R-:W-:Y:S01]  /*5f00*/  SHF.R.S32.HI R16, RZ, 0x1f, R163 ;  /* 0x0000001fff107819 */ /* 0x000fe200000114a3 */
[----:B------:R-:W1:Y:S01]  /*5f10*/  S2R R49, SR_CTAID.Y ;  /* 0x0000000000317919 */ /* 0x000e620000002600 */
[----:B------:R-:W-:Y:S02]  /*5f20*/  SHF.R.S32.HI R0, RZ, 0x1f, R147 ;  /* 0x0000001fff007819 */ /* 0x000fe40000011493 */
[CC--:B------:R-:W-:Y:S02]  /*5f30*/  LEA.HI R110, R16.reuse, R163.reuse, RZ, 0x3 ;  /* 0x000000a3106e7211 */ /* 0x0c0fe400078f18ff */
[----:B------:R-:W-:Y:S01]  /*5f40*/  LEA.HI R10, R16, R163, RZ, 0x2 ;  /* 0x000000a3100a7211 */ /* 0x000fe200078f10ff */
[----:B------:R-:W-:Y:S01]  /*5f50*/  IMAD R0, R0, c[0x0][0x178], RZ ;  /* 0x00005e0000007a24 */ /* 0x000fe200078e02ff */
[----:B------:R-:W-:-:S03]  /*5f60*/  SHF.R.S32.HI R108, RZ, 0x3, R110 ;  /* 0x00000003ff6c7819 */ /* 0x000fc6000001146e */
[----:B------:R-:W-:Y:S02]  /*5f70*/  IMAD R4, R147, c[0x0][0x17c], R0 ;  /* 0x00005f0093047a24 */ /* 0x000fe400078e0200 */
[----:B------:R-:W-:Y:S01]  /*5f80*/  IMAD.SHL.U32 R0, R108, 0x40, RZ ;  /* 0x000000406c007824 */ /* 0x000fe200078e00ff */
[----:B------:R-:W-:-:S04]  /*5f90*/  SHF.R.S32.HI R92, RZ, 0x2, R10 ;  /* 0x00000002ff5c7819 */ /* 0x000fc8000001140a */
[----:B------:R-:W-:Y:S01]  /*5fa0*/  LOP3.LUT R0, R0, 0xc0, RZ, 0xc0, !PT ;  /* 0x000000c000007812 */ /* 0x000fe200078ec0ff */
[----:B------:R-:W-:Y:S02]  /*5fb0*/  IMAD R5, R165, c[0x0][0x1b8], RZ ;  /* 0x00006e00a5057a24 */ /* 0x000fe400078e02ff */
[----:B--2---:R-:W-:-:S05]  /*5fc0*/  @P1 IMAD.WIDE R2, R48, R2, c[0x0][0x340] ;  /* 0x0000d00030021625 */ /* 0x004fca00078e0202 */
[----:B------:R2:W4:Y:S01]  /*5fd0*/  @P1 LDG.E R21, [R2.64] ;  /* 0x0000000602151981 */ /* 0x000522000c1e1900 */
[----:B------:R-:W-:Y:S01]  /*5fe0*/  SHF.R.S32.HI R17, RZ, 0x1f, R48 ;  /* 0x0000001fff117819 */ /* 0x000fe20000011430 */
[----:B---3--:R-:W-:Y:S01]  /*5ff0*/  IMAD R44, R157, c[0x0][0x2c4], RZ ;  /* 0x0000b1009d2c7a24 */ /* 0x008fe200078e02ff */
[----:B------:R-:W-:Y:S01]  /*6000*/  LEA.HI R151, R16, R163, RZ, 0x5 ;  /* 0x000000a310977211 */ /* 0x000fe200078f28ff */
[----:B------:R-:W-:Y:S03]  /*6010*/  BSSY B0, `(.L_x_682) ;  /* 0x0000084000007945 */ /* 0x000fe60003800000 */
[----:B------:R-:W-:Y:S02]  /*6020*/  SHF.R.S32.HI R150, RZ, 0x5, R151 ;  /* 0x00000005ff967819 */ /* 0x000fe40000011497 */
[----:B--2---:R-:W-:-:S05]  /*6030*/  LOP3.LUT R2, R10, 0xfffffffc, RZ, 0xc0, !PT ;  /* 0xfffffffc0a027812 */ /* 0x004fca00078ec0ff */
[----:B------:R-:W-:Y:S02]  /*6040*/  IMAD.IADD R148, R163, 0x1, -R2 ;  /* 0x00000001a3947824 */ /* 0x000fe400078e0a02 */
[----:B------:R-:W-:-:S04]  /*6050*/  IMAD.WIDE.U32 R2, R147, c[0x0][0x178], RZ ;  /* 0x00005e0093027a25 */ /* 0x000fc800078e00ff */
[C---:B------:R-:W-:Y:S01]  /*6060*/  IMAD.SHL.U32 R12, R148.reuse, 0x8, RZ ;  /* 0x00000008940c7824 */ /* 0x040fe200078e00ff */
[----:B------:R-:W-:Y:S01]  /*6070*/  IADD3 R3, R3, R4, RZ ;  /* 0x0000000403037210 */ /* 0x000fe20007ffe0ff */
[----:B------:R-:W-:-:S03]  /*6080*/  IMAD R11, R148, 0x20, R92 ;  /* 0x00000020940b7824 */ /* 0x000fc600078e025c */
[----:B------:R-:W-:Y:S01]  /*6090*/  LOP3.LUT R4, R0, 0x18, R12, 0xf8, !PT ;  /* 0x0000001800047812 */ /* 0x000fe200078ef80c */
[----:B-1----:R-:W-:Y:S01]  /*60a0*/  IMAD.WIDE.U32 R2, R49, c[0x0][0x1b8], R2 ;  /* 0x00006e0031027a25 */ /* 0x002fe200078e0002 */
[----:B------:R-:W-:Y:S02]  /*60b0*/  SHF.R.U32.HI R0, RZ, 0x3, R0 ;  /* 0x00000003ff007819 */ /* 0x000fe40000011600 */
[----:B------:R-:W-:Y:S01]  /*60c0*/  IADD3 R8, R12, 0x40, RZ ;  /* 0x000000400c087810 */ /* 0x000fe20007ffe0ff */
[----:B------:R-:W-:Y:S01]  /*60d0*/  IMAD.IADD R11, R189, 0x1, R11 ;  /* 0x00000001bd0b7824 */ /* 0x000fe200078e020b */
[----:B------:R-:W-:Y:S01]  /*60e0*/  LOP3.LUT R20, R4, R0, RZ, 0x3c, !PT ;  /* 0x0000000004147212 */ /* 0x000fe200078e3cff */
[----:B------:R-:W-:Y:S01]  /*60f0*/  IMAD R4, R49, c[0x0][0x1bc], R5 ;  /* 0x00006f0031047a24 */ /* 0x000fe200078e0205 */
[----:B------:R-:W-:Y:S02]  /*6100*/  SHF.R.S32.HI R5, RZ, 0x1f, R6 ;  /* 0x0000001fff057819 */ /* 0x000fe40000011406 */
[C---:B------:R-:W-:Y:S01]  /*6110*/  IADD3 R0, P0, R92.reuse, R6, RZ ;  /* 0x000000065c007210 */ /* 0x040fe20007f1e0ff */
[----:B------:R-:W-:Y:S01]  /*6120*/  IMAD.IADD R3, R3, 0x1, R4 ;  /* 0x0000000103037824 */ /* 0x000fe200078e0204 */
[----:B------:R-:W-:Y:S01]  /*6130*/  MOV R7, R11 ;  /* 0x0000000b00077202 */ /* 0x000fe20000000f00 */
[----:B------:R-:W-:Y:S01]  /*6140*/  @P2 IMAD.HI.U32 R6, R11, c[0x0][0x2c8], RZ ;  /* 0x0000b2000b062a27 */ /* 0x000fe200078e00ff */
[----:B------:R-:W-:-:S02]  /*6150*/  LEA.HI.X.SX32 R4, R92, R5, 0x1, P0 ;  /* 0x000000055c047211 */ /* 0x000fc400000f0eff */
[----:B------:R-:W-:Y:S02]  /*6160*/  ISETP.NE.U32.AND P0, PT, RZ, c[0x0][0x348], PT ;  /* 0x0000d200ff007a0c */ /* 0x000fe40003f05070 */
        /* <DEDUP_REMOVED lines=12> */
[----:B------:R-:W-:Y:S01]  /*6230*/  ISETP.GE.AND P3, PT, R8, c[0x0][0x1d4], PT ;  /* 0x0000750008007a0c */ /* 0x000fe20003f66270 */
[----:B------:R-:W-:Y:S01]  /*6240*/  IMAD.WIDE.U32 R8, R0, c[0x0][0x208], R12 ;  /* 0x0000820000087a25 */ /* 0x000fe200078e000c */
[----:B------:R-:W-:Y:S02]  /*6250*/  SEL R0, R48, RZ, !P0 ;  /* 0x000000ff30007207 */ /* 0x000fe40004000000 */
[----:B------:R-:W-:Y:S01]  /*6260*/  LOP3.LUT R4, R4, 0x7fffffe, RZ, 0xc0, !PT ;  /* 0x07fffffe04047812 */ /* 0x000fe200078ec0ff */
[----:B------:R-:W-:Y:S01]  /*6270*/  IMAD.IADD R100, R163, 0x1, -R5 ;  /* 0x00000001a3647824 */ /* 0x000fe200078e0a05 */
[----:B------:R-:W-:Y:S01]  /*6280*/  IADD3 R10, -R7, RZ, RZ ;  /* 0x000000ff070a7210 */ /* 0x000fe20007ffe1ff */
[----:B------:R-:W-:Y:S01]  /*6290*/  IMAD R5, R6, c[0x0][0x1c0], RZ ;  /* 0x0000700006057a24 */ /* 0x000fe200078e02ff */
[----:B------:R-:W-:Y:S01]  /*62a0*/  IADD3 R9, R9, R19, RZ ;  /* 0x0000001309097210 */ /* 0x000fe20007ffe0ff */
[----:B------:R-:W-:Y:S01]  /*62b0*/  IMAD.IADD R4, R92, 0x1, -R4 ;  /* 0x000000015c047824 */ /* 0x000fe200078e0a04 */
[----:B------:R-:W-:Y:S01]  /*62c0*/  LEA.HI R105, R100, R100, RZ, 0x1 ;  /* 0x0000006464697211 */ /* 0x000fe200078f08ff */
[C---:B------:R-:W-:Y:S01]  /*62d0*/  IMAD R5, R0.reuse, c[0x0][0x1c4], R5 ;  /* 0x0000710000057a24 */ /* 0x040fe200078e0205 */
[----:B------:R-:W-:Y:S01]  /*62e0*/  ISETP.NE.U32.AND P0, PT, RZ, c[0x0][0x350], PT ;  /* 0x0000d400ff007a0c */ /* 0x000fe20003f05070 */
[----:B------:R-:W-:Y:S01]  /*62f0*/  IMAD.WIDE.U32 R2, R0, c[0x0][0x1c0], R2 ;  /* 0x0000700000027a25 */ /* 0x000fe200078e0002 */
[----:B------:R-:W-:-:S02]  /*6300*/  SHF.R.S32.HI R0, RZ, 0x1f, R7 ;  /* 0x0000001fff007819 */ /* 0x000fc40000011407 */
[--C-:B------:R-:W-:Y:S01]  /*6310*/  SHF.R.S32.HI R16, RZ, 0x1, R105.reuse ;  /* 0x00000001ff107819 */ /* 0x100fe20000011469 */
[----:B------:R-:W-:Y:S01]  /*6320*/  IMAD R4, R150, 0x8, R4 ;  /* 0x0000000896047824 */ /* 0x000fe200078e0204 */
[----:B------:R-:W-:Y:S01]  /*6330*/  SHF.R.S32.HI R6, RZ, 0x1f, R105 ;  /* 0x0000001fff067819 */ /* 0x000fe20000011469 */
[----:B------:R-:W-:Y:S01]  /*6340*/  IMAD R0, R0, c[0x0][0x1b0], RZ ;  /* 0x00006c0000007a24 */ /* 0x000fe200078e02ff */
[----:B------:R-:W-:Y:S01]  /*6350*/  P2R R112, PR, RZ, 0x8 ;  /* 0x00000008ff707803 */ /* 0x000fe20000000000 */
[----:B------:R-:W-:Y:S01]  /*6360*/  IMAD R10, R10, c[0x0][0x2c4], R11 ;  /* 0x0000b1000a0a7a24 */ /* 0x000fe200078e020b */
[----:B------:R-:W-:Y:S01]  /*6370*/  ISETP.GE.AND P5, PT, R12, c[0x0][0x1d4], PT ;  /* 0x000075000c007a0c */ /* 0x000fe20003fa6270 */
[----:B------:R-:W-:Y:S01]  /*6380*/  IMAD.U32 R226, R4, 0x20, R20 ;  /* 0x0000002004e27824 */ /* 0x000fe200078e0014 */
[----:B------:R-:W-:Y:S01]  /*6390*/  LEA.HI R4, R6, R16, RZ, 0x2 ;  /* 0x0000001006047211 */ /* 0x000fe200078f10ff */
[----:B------:R-:W-:Y:S01]  /*63a0*/  IMAD R6, R7, c[0x0][0x1b4], R0 ;  /* 0x00006d0007067a24 */ /* 0x000fe200078e0200 */
[----:B------:R-:W-:Y:S01]  /*63b0*/  SHF.R.S32.HI R0, RZ, 0x1f, R10 ;  /* 0x0000001fff007819 */ /* 0x000fe2000001140a */
[----:B------:R-:W-:Y:S01]  /*63c0*/  IMAD.IADD R3, R3, 0x1, R5 ;  /* 0x0000000103037824 */ /* 0x000fe200078e0205 */
[----:B------:R-:W-:Y:S01]  /*63d0*/  LOP3.LUT R4, R4, 0xfffffffc, RZ, 0xc0, !PT ;  /* 0xfffffffc04047812 */ /* 0x000fe200078ec0ff */
[----:B------:R-:W-:Y:S01]  /*63e0*/  IMAD.IADD R5, R15, 0x1, R18 ;  /* 0x000000010f057824 */ /* 0x000fe200078e0212 */
[----:B------:R1:W-:Y:S01]  /*63f0*/  STL [R1+0x78], R112 ;  /* 0x0000787001007387 */ /* 0x0003e20000100800 */
[----:B------:R-:W-:-:S04]  /*6400*/  IMAD.WIDE.U32 R2, R7, c[0x0][0x1b0], R2 ;  /* 0x00006c0007027a25 */ /* 0x000fc800078e0002 */
[----:B------:R-:W-:Y:S02]  /*6410*/  IMAD R0, R0, c[0x0][0x1a8], RZ ;  /* 0x00006a0000007a24 */ /* 0x000fe400078e02ff */
[----:B------:R-:W-:Y:S02]  /*6420*/  IMAD.IADD R107, R16, 0x1, -R4 ;  /* 0x00000001106b7824 */ /* 0x000fe400078e0a04 */
[----:B------:R-:W-:Y:S02]  /*6430*/  IMAD.MOV.U32 R4, RZ, RZ, R14 ;  /* 0x000000ffff047224 */ /* 0x000fe400078e000e */
[----:B------:R-:W-:Y:S02]  /*6440*/  IMAD.IADD R3, R3, 0x1, R6 ;  /* 0x0000000103037824 */ /* 0x000fe400078e0206 */
[----:B------:R-:W-:Y:S02]  /*6450*/  IMAD R14, R10, c[0x0][0x1ac], R0 ;  /* 0x00006b000a0e7a24 */ /* 0x000fe400078e0200 */
[----:B------:R-:W-:-:S02]  /*6460*/  IMAD R6, R165, c[0x0][0x1e8], RZ ;  /* 0x00007a00a5067a24 */ /* 0x000fc400078e02ff */
[----:B------:R-:W-:Y:S02]  /*6470*/  IMAD R0, R165, c[0x0][0x210], RZ ;  /* 0x00008400a5007a24 */ /* 0x000fe400078e02ff */
[----:B------:R-:W-:-:S04]  /*6480*/  IMAD.WIDE.U32 R10, R10, c[0x0][0x1a8], R2 ;  /* 0x00006a000a0a7a25 */ /* 0x000fc800078e0002 */
[C---:B------:R-:W-:Y:S02]  /*6490*/  IMAD R6, R49.reuse, c[0x0][0x1ec], R6 ;  /* 0x00007b0031067a24 */ /* 0x040fe400078e0206 */
[C---:B------:R-:W-:Y:S02]  /*64a0*/  IMAD R0, R49.reuse, c[0x0][0x214], R0 ;  /* 0x0000850031007a24 */ /* 0x040fe400078e0200 */
[----:B------:R-:W-:-:S04]  /*64b0*/  IMAD.WIDE.U32 R4, R49, c[0x0][0x1e8], R4 ;  /* 0x00007a0031047a25 */ /* 0x000fc800078e0004 */
[----:B------:R-:W-:-:S04]  /*64c0*/  IMAD.WIDE.U32 R8, R49, c[0x0][0x210], R8 ;  /* 0x0000840031087a25 */ /* 0x000fc800078e0008 */
[----:B------:R-:W-:Y:S01]  /*64d0*/  IMAD.IADD R7, R6, 0x1, R5 ;  /* 0x0000000106077824 */ /* 0x000fe200078e0205 */
[----:B------:R-:W-:Y:S01]  /*64e0*/  IADD3 R5, R0, R9, RZ ;  /* 0x0000000900057210 */ /* 0x000fe20007ffe0ff */
[----:B------:R-:W-:Y:S01]  /*64f0*/  IMAD.IADD R9, R11, 0x1, R14 ;  /* 0x000000010b097824 */ /* 0x000fe200078e020e */
[----:B------:R-:W-:Y:S01]  /*6500*/  IADD3 R14, R189, R92, RZ ;  /* 0x0000005cbd0e7210 */ /* 0x000fe20007ffe0ff */
[----:B------:R-:W-:Y:S02]  /*6510*/  IMAD.MOV.U32 R6, RZ, RZ, R4 ;  /* 0x000000ffff067224 */ /* 0x000fe400078e0004 */
[----:B------:R-:W-:Y:S01]  /*6520*/  IMAD.MOV.U32 R4, RZ, RZ, R8 ;  /* 0x000000ffff047224 */ /* 0x000fe200078e0008 */
[----:B------:R-:W-:Y:S01]  /*6530*/  ISETP.GE.AND P4, PT, R14, R44, PT ;  /* 0x0000002c0e00720c */ /* 0x000fe20003f86270 */
[----:B------:R-:W-:-:S05]  /*6540*/  IMAD.SHL.U32 R11, R148, 0x8, RZ ;  /* 0x00000008940b7824 */ /* 0x000fca00078e00ff */
[----:B------:R-:W-:Y:S02]  /*6550*/  ISETP.GE.AND P3, PT, R11, c[0x0][0x198], PT ;  /* 0x000066000b007a0c */ /* 0x000fe40003f66270 */
[----:B----4-:R-:W-:Y:S01]  /*6560*/  @P1 SHF.R.S32.HI R3, RZ, 0x1f, R21 ;  /* 0x0000001fff031819 */ /* 0x010fe20000011415 */
[----:B------:R-:W-:Y:S01]  /*6570*/  @!P1 IMAD.MOV.U32 R3, RZ, RZ, R17 ;  /* 0x000000ffff039224 */ /* 0x000fe200078e0011 */
[----:B------:R-:W-:Y:S01]  /*6580*/  @P1 MOV R2, R21 ;  /* 0x0000001500021202 */ /* 0x000fe20000000f00 */
[----:B------:R-:W-:Y:S01]  /*6590*/  @!P1 IMAD.MOV.U32 R2, RZ, RZ, R48 ;  /* 0x000000ffff029224 */ /* 0x000fe200078e0030 */
[----:B------:R-:W-:Y:S02]  /*65a0*/  ISETP.NE.AND.EX P1, PT, RZ, c[0x0][0x354], PT, P0 ;  /* 0x0000d500ff007a0c */ /* 0x000fe40003f25300 */
[----:B------:R-:W-:Y:S02]  /*65b0*/  LEA R16, P0, R10, c[0x0][0x160], 0x1 ;  /* 0x000058000a107a11 */ /* 0x000fe400078008ff */
[----:B------:R-:W-:-:S02]  /*65c0*/  SEL R0, R3, RZ, !P1 ;  /* 0x000000ff03007207 */ /* 0x000fc40004800000 */
[----:B------:R-:W-:Y:S02]  /*65d0*/  SEL R2, R2, RZ, !P1 ;  /* 0x000000ff02027207 */ /* 0x000fe40004800000 */
[----:B------:R-:W-:Y:S01]  /*65e0*/  LEA.HI.X R15, R10, c[0x0][0x164], R9, 0x1, P0 ;  /* 0x000059000a0f7a11 */ /* 0x000fe200000f0c09 */
[----:B------:R-:W-:Y:S01]  /*65f0*/  IMAD R3, R0, c[0x0][0x1f0], RZ ;  /* 0x00007c0000037a24 */ /* 0x000fe200078e02ff */
[----:B------:R-:W-:Y:S01]  /*6600*/  IADD3 R10, R12, 0x20, RZ ;  /* 0x000000200c0a7810 */ /* 0x000fe20007ffe0ff */
[----:B------:R-:W-:Y:S01]  /*6610*/  IMAD R0, R0, c[0x0][0x218], RZ ;  /* 0x0000860000007a24 */ /* 0x000fe200078e02ff */
[----:B------:R-:W-:Y:S01]  /*6620*/  LOP3.LUT P0, RZ, R107, 0x2, RZ, 0xc0, !PT ;  /* 0x000000026bff7812 */ /* 0x000fe2000780c0ff */
[----:B------:R-:W-:Y:S01]  /*6630*/  IMAD R9, R2, c[0x0][0x1f4], R3 ;  /* 0x00007d0002097a24 */ /* 0x000fe200078e0203 */
[----:B------:R-:W-:Y:S01]  /*6640*/  ISETP.GE.AND P6, PT, R10, c[0x0][0x1d4], PT ;  /* 0x000075000a007a0c */ /* 0x000fe20003fc6270 */
[C---:B------:R-:W-:Y:S01]  /*6650*/  IMAD R8, R2.reuse, c[0x0][0x21c], R0 ;  /* 0x0000870002087a24 */ /* 0x040fe200078e0200 */
[----:B------:R-:W-:Y:S01]  /*6660*/  IADD3 R0, R11, 0x40, RZ ;  /* 0x000000400b007810 */ /* 0x000fe20007ffe0ff */
[----:B------:R-:W-:Y:S01]  /*6670*/  IMAD.WIDE.U32 R18, R2, c[0x0][0x1f0], R6 ;  /* 0x00007c0002127a25 */ /* 0x000fe200078e0006 */
[----:B------:R-:W-:-:S02]  /*6680*/  ISETP.GE.AND P1, PT, R10, c[0x0][0x198], PT ;  /* 0x000066000a007a0c */ /* 0x000fc40003f26270 */
[----:B------:R-:W-:Y:S01]  /*6690*/  ISETP.GE.AND P2, PT, R0, c[0x0][0x198], PT ;  /* 0x0000660000007a0c */ /* 0x000fe20003f46270 */
[----:B------:R-:W-:Y:S01]  /*66a0*/  IMAD.WIDE.U32 R116, R2, c[0x0][0x218], R4 ;  /* 0x0000860002747a25 */ /* 0x000fe200078e0004 */
[----:B------:R-:W-:Y:S01]  /*66b0*/  IADD3 R21, R19, R9, RZ ;  /* 0x0000000913157210 */ /* 0x000fe20007ffe0ff */
[----:B------:R1:W-:Y:S02]  /*66c0*/  STL.64 [R1+0x50], R18 ;  /* 0x0000501201007387 */ /* 0x0003e40000100a00 */
[----:B------:R-:W-:Y:S02]  /*66d0*/  IMAD.IADD R115, R117, 0x1, R8 ;  /* 0x0000000175737824 */ /* 0x000fe400078e0208 */
[----:B------:R1:W-:Y:S01]  /*66e0*/  STL.64 [R1+0x70], R116 ;  /* 0x0000707401007387 */ /* 0x0003e20000100a00 */
[----:B------:R-:W-:-:S03]  /*66f0*/  IMAD.MOV.U32 R3, RZ, RZ, 0x10 ;  /* 0x00000010ff037424 */ /* 0x000fc600078e00ff */
[----:B------:R1:W-:Y:S02]  /*6700*/  STL [R1+0x64], R115 ;  /* 0x0000647301007387 */ /* 0x0003e40000100800 */
[----:B------:R-:W-:Y:S02]  /*6710*/  SEL R3, R3, 0xfffffff0, !P0 ;  /* 0xfffffff003037807 */ /* 0x000fe40004000000 */
[----:B------:R1:W-:Y:S04]  /*6720*/  STL [R1+0x5c], R21 ;  /* 0x00005c1501007387 */ /* 0x0003e80000100800 */
[----:B------:R1:W2:Y:S04]  /*6730*/  SHFL.IDX PT, R4, R16, RZ, 0x1c1f ;  /* 0x001c1fff10047589 */ /* 0x0002a800000e0000 */
        /* <DEDUP_REMOVED lines=17> */
.L_x_683:
[----:B------:R-:W-:Y:S05]  /*6850*/  BSYNC B0 ;  /* 0x0000000000007941 */ /* 0x000fea0003800000 */
.L_x_682:
[----:B--2---:R-:W-:Y:S01]  /*6860*/  IADD3 R0, R14, 0x20, RZ ;  /* 0x000000200e007810 */ /* 0x004fe20007ffe0ff */
[----:B---3--:R2:W3:Y:S01]  /*6870*/  SHFL.IDX PT, R5, R15, 0x1, 0x1c1f ;  /* 0x003c1f000f057f89 */ /* 0x0084e200000e0000 */
[----:B------:R-:W-:Y:S02]  /*6880*/  BSSY B0, `(.L_x_684) ;  /* 0x0000014000007945 */ /* 0x000fe40003800000 */
[----:B------:R-:W-:Y:S01]  /*6890*/  ISETP.GE.AND P0, PT, R0, R44, PT ;  /* 0x0000002c0000720c */ /* 0x000fe20003f06270 */
[----:B------:R2:W4:-:S12]  /*68a0*/  SHFL.IDX PT, R4, R16, 0x1, 0x1c1f ;  /* 0x003c1f0010047f89 */ /* 0x00051800000e0000 */
[----:B------:R-:W-:Y:S05]  /*68b0*/  @P0 BRA `(.L_x_685) ;  /* 0x0000010000000947 */ /* 0x000fea0003800000 */
[C---:B------:R-:W-:Y:S02]  /*68c0*/  IADD3 R0, R11.reuse, 0x40, RZ ;  /* 0x000000400b007810 */ /* 0x040fe40007ffe0ff */
        /* <DEDUP_REMOVED lines=15> */
.L_x_685:
[----:B------:R-:W-:Y:S05]  /*69c0*/  BSYNC B0 ;  /* 0x0000000000007941 */ /* 0x000fea0003800000 */
.L_x_684:
[----:B---3--:R-:W-:Y:S01]  /*69d0*/  IADD3 R0, R14, 0x40, RZ ;  /* 0x000000400e007810 */ /* 0x008fe20007ffe0ff */
[----:B------:R3:W1:Y:S01]  /*69e0*/  SHFL.IDX PT, R5, R15, 0x2, 0x1c1f ;  /* 0x005c1f000f057f89 */ /* 0x00066200000e0000 */
[----:B------:R-:W-:Y:S02]  /*69f0*/  BSSY B0, `(.L_x_686) ;  /* 0x0000014000007945 */ /* 0x000fe40003800000 */
[----:B------:R-:W-:Y:S01]  /*6a00*/  ISETP.GE.AND P0, PT, R0, R44, PT ;  /* 0x0000002c0000720c */ /* 0x000fe20003f06270 */
[----:B----4-:R3:W4:-:S12]  /*6a10*/  SHFL.IDX PT, R4, R16, 0x2, 0x1c1f ;  /* 0x005c1f0010047f89 */ /* 0x01071800000e0000 */
        /* <DEDUP_REMOVED lines=17> */
.L_x_687:
[----:B------:R-:W-:Y:S05]  /*6b30*/  BSYNC B0 ;  /* 0x0000000000007941 */ /* 0x000fea0003800000 */
.L_x_686:
[----:B--2---:R-:W2:Y:S01]  /*6b40*/  LDL R190, [R1+0x60] ;  /* 0x0000600001be7983 */ /* 0x004ea20000100800 */
[----:B------:R-:W-:-:S02]  /*6b50*/  IMAD.MOV.U32 R160, RZ, RZ, R20 ;  /* 0x000000ffffa07224 */ /* 0x000fc400078e0014 */
[----:B------:R-:W-:Y:S01]  /*6b60*/  IMAD.MOV.U32 R161, RZ, RZ, R21 ;  /* 0x000000ffffa17224 */ /* 0x000fe200078e0015 */
[----:B-1--4-:R-:W1:Y:S01]  /*6b70*/  SHFL.IDX PT, R4, R16, 0x3, 0x1c1f ;  /* 0x007c1f0010047f89 */ /* 0x012e6200000e0000 */
[----:B------:R-:W-:-:S03]  /*6b80*/  IADD3 R0, R14, 0x60, RZ ;  /* 0x000000600e007810 */ /* 0x000fc60007ffe0ff */
[----:B------:R-:W4:Y:S01]  /*6b90*/  SHFL.IDX PT, R5, R15, 0x3, 0x1c1f ;  /* 0x007c1f000f057f89 */ /* 0x000f2200000e0000 */
[----:B------:R-:W-:-:S13]  /*6ba0*/  ISETP.GE.AND P0, PT, R0, R44, PT ;  /* 0x0000002c0000720c */ /* 0x000fda0003f06270 */
[----:B------:R-:W-:Y:S01]  /*6bb0*/  @!P0 IMAD.SHL.U32 R8, R226, 0x2, RZ ;  /* 0x00000002e2088824 */ /* 0x000fe200078e00ff */
[----:B-1----:R-:W-:-:S04]  /*6bc0*/  @!P0 LEA R6, P4, R11, R4, 0x1 ;  /* 0x000000040b068211 */ /* 0x002fc800078808ff */
[C---:B----4-:R-:W-:Y:S02]  /*6bd0*/  @!P0 LEA.HI.X R7, R11.reuse, R5, R13, 0x1, P4 ;  /* 0x000000050b078211 */ /* 0x050fe400020f0c0d */
[----:B------:R-:W-:-:S03]  /*6be0*/  @!P0 IADD3 R0, R11, 0x40, RZ ;  /* 0x000000400b008810 */ /* 0x000fc60007ffe0ff */
[----:B------:R-:W-:Y:S01]  /*6bf0*/  @!PT LDS RZ, [RZ] ;  /* 0x00000000fffff984 */ /* 0x000fe20000000800 */
[----:B------:R1:W-:Y:S01]  /*6c00*/  @!P0 LDGSTS.E.BYPASS.LTC128B.128 [R8+0x7900], [R6.64], !P3 ;  /* 0x0790000006088fae */ /* 0x0003e2000d901d46 */
[----:B------:R-:W-:Y:S02]  /*6c10*/  @!P0 SHF.R.S32.HI R2, RZ, 0x1f, R0 ;  /* 0x0000001fff028819 */ /* 0x000fe40000011400 */
[----:B------:R-:W-:Y:S02]  /*6c20*/  IADD3 R146, R153, -0x1, RZ ;  /* 0xffffffff99927810 */ /* 0x000fe40007ffe0ff */
[----:B------:R-:W-:Y:S01]  /*6c30*/  @!P0 LEA.HI R0, R2, R0, RZ, 0x3 ;  /* 0x0000000002008211 */ /* 0x000fe200078f18ff */
[----:B------:R-:W-:Y:S02]  /*6c40*/  IMAD.MOV.U32 R9, RZ, RZ, c[0x0][0x1e0] ;  /* 0x00007800ff097624 */ /* 0x000fe400078e00ff */
[----:B------:R-:W-:Y:S01]  /*6c50*/  IMAD.MOV.U32 R111, RZ, RZ, 0x6 ;  /* 0x00000006ff6f7424 */ /* 0x000fe200078e00ff */
[----:B------:R-:W-:Y:S02]  /*6c60*/  @!P0 LOP3.LUT R0, R0, 0xfffffff8, RZ, 0xc0, !PT ;  /* 0xfffffff800008812 */ /* 0x000fe400078ec0ff */
[----:B-1----:R-:W-:-:S04]  /*6c70*/  @!P0 SHF.R.S32.HI R6, RZ, 0x1f, R10 ;  /* 0x0000001fff068819 */ /* 0x002fc8000001140a */
[----:B------:R-:W-:-:S04]  /*6c80*/  @!P0 LEA.HI R6, R6, R10, RZ, 0x3 ;  /* 0x0000000a06068211 */ /* 0x000fc800078f18ff */
[----:B------:R-:W-:-:S05]  /*6c90*/  @!P0 LOP3.LUT R6, R6, 0xfffffff8, RZ, 0xc0, !PT ;  /* 0xfffffff806068812 */ /* 0x000fca00078ec0ff */
[----:B------:R-:W-:Y:S01]  /*6ca0*/  @!P0 IMAD.WIDE R6, R6, 0x2, R4 ;  /* 0x0000000206068825 */ /* 0x000fe200078e0204 */
[----:B------:R-:W-:-:S03]  /*6cb0*/  SHF.L.U64.HI R152, R9, R111, c[0x0][0x1e4] ;  /* 0x0000790009987619 */ /* 0x000fc6000001026f */
[----:B------:R-:W-:Y:S01]  /*6cc0*/  @!P0 IMAD.WIDE R4, R0, 0x2, R4 ;  /* 0x0000000200048825 */ /* 0x000fe200078e0204 */
[----:B------:R1:W-:Y:S01]  /*6cd0*/  @!P0 LDGSTS.E.BYPASS.LTC128B.128 [R8+0x9900], [R6.64], !P1 ;  /* 0x0990000006088fae */ /* 0x0003e2000c901d46 */
[----:B------:R-:W-:Y:S02]  /*6ce0*/  SHF.R.S32.HI R106, RZ, 0x1f, R146 ;  /* 0x0000001fff6a7819 */ /* 0x000fe40000011492 */
[----:B------:R-:W-:Y:S01]  /*6cf0*/  IMAD.SHL.U32 R154, R9, 0x40, RZ ;  /* 0x00000040099a7824 */ /* 0x000fe200078e00ff */
[----:B------:R4:W-:Y:S01]  /*6d00*/  @!P0 LDGSTS.E.BYPASS.LTC128B.128 [R8+0xb900], [R4.64], !P2 ;  /* 0x0b90000004088fae */ /* 0x0009e2000d101d46 */
[----:B------:R-:W-:Y:S02]  /*6d10*/  IMAD R0, R152, R146, RZ ;  /* 0x0000009298007224 */ /* 0x000fe400078e02ff */
[----:B------:R-:W-:Y:S01]  /*6d20*/  IMAD.MOV.U32 R160, RZ, RZ, R18 ;  /* 0x000000ffffa07224 */ /* 0x000fe200078e0012 */
[----:B------:R-:W0:Y:S01]  /*6d30*/  LDGDEPBAR ;  /* 0x00000000000079af */ /* 0x000e220000000000 */
[----:B------:R-:W-:-:S02]  /*6d40*/  IMAD R0, R106, R154, R0 ;  /* 0x0000009a6a007224 */ /* 0x000fc400078e0200 */
[----:B------:R-:W-:Y:S01]  /*6d50*/  IMAD.SHL.U32 R156, R9, 0x20, RZ ;  /* 0x00000020099c7824 */ /* 0x000fe200078e00ff */
[----:B------:R-:W-:Y:S01]  /*6d60*/  BAR.SYNC.DEFER_BLOCKING 0x0 ;  /* 0x0000000000007b1d */ /* 0x000fe20000010000 */
[----:B------:R-:W-:Y:S01]  /*6d70*/  ISETP.NE.AND P3, PT, R112, RZ, PT ;  /* 0x000000ff7000720c */ /* 0x000fe20003f65270 */
[----:B----4-:R-:W-:-:S04]  /*6d80*/  IMAD.WIDE.U32 R4, R146, R154, R160 ;  /* 0x0000009a92047225 */ /* 0x010fc800078e00a0 */
[----:B------:R-:W-:Y:S01]  /*6d90*/  IMAD.IADD R0, R5, 0x1, R0 ;  /* 0x0000000105007824 */ /* 0x000fe200078e0200 */
[----:B------:R4:W-:Y:S01]  /*6da0*/  STL.64 [R1+0x58], R160 ;  /* 0x000058a001007387 */ /* 0x0009e20000100a00 */
[----:B------:R-:W-:Y:S02]  /*6db0*/  SEL R109, RZ, 0x1, P5 ;  /* 0x00000001ff6d7807 */ /* 0x000fe40002800000 */
[----:B------:R-:W-:Y:S01]  /*6dc0*/  ISETP.NE.AND P4, PT, R29, 0x1, PT ;  /* 0x000000011d00780c */ /* 0x000fe20003f85270 */
[----:B--2---:R-:W-:-:S04]  /*6dd0*/  IMAD.IADD R2, R190, 0x1, -R92 ;  /* 0x00000001be027824 */ /* 0x004fc800078e0a5c */
[----:B------:R-:W-:-:S05]  /*6de0*/  IMAD R2, R146, -0x40, R2 ;  /* 0xffffffc092027824 */ /* 0x000fca00078e0202 */
[C---:B------:R-:W-:Y:S02]  /*6df0*/  ISETP.GE.AND P1, PT, R2.reuse, 0x1, PT ;  /* 0x000000010200780c */ /* 0x040fe40003f26270 */
[----:B------:R-:W-:Y:S01]  /*6e00*/  ISETP.GE.AND P0, PT, R2, 0x21, PT ;  /* 0x000000210200780c */ /* 0x000fe20003f06270 */
[----:B------:R-:W-:-:S05]  /*6e10*/  IMAD.MOV.U32 R2, RZ, RZ, 0x5 ;  /* 0x00000005ff027424 */ /* 0x000fca00078e00ff */
[----:B------:R-:W-:-:S05]  /*6e20*/  SHF.L.U64.HI R158, R9, R2, c[0x0][0x1e4] ;  /* 0x00007900099e7619 */ /* 0x000fca0000010202 */
[----:B-1----:R-:W-:-:S04]  /*6e30*/  @P1 LEA R6, P2, R4, c[0x0][0x1c8], 0x1 ;  /* 0x0000720004061a11 */ /* 0x002fc800078408ff */
[----:B------:R-:W-:Y:S02]  /*6e40*/  @P1 LEA.HI.X R7, R4, c[0x0][0x1cc], R0, 0x1, P2 ;  /* 0x0000730004071a11 */ /* 0x000fe400010f0c00 */
[----:B------:R-:W-:Y:S01]  /*6e50*/  @P0 IADD3 R5, P2, R156, R4, RZ ;  /* 0x000000049c050210 */ /* 0x000fe20007f5e0ff */
[----:B------:R-:W-:-:S04]  /*6e60*/  @P1 IMAD.SHL.U32 R2, R226, 0x2, RZ ;  /* 0x00000002e2021824 */ /* 0x000fc800078e00ff */
[----:B------:R-:W-:Y:S01]  /*6e70*/  @P0 IMAD.X R0, R158, 0x1, R0, P2 ;  /* 0x000000019e000824 */ /* 0x000fe200010e0600 */
[C---:B------:R-:W-:Y:S01]  /*6e80*/  @P0 LEA R4, P2, R5.reuse, c[0x0][0x1c8], 0x1 ;  /* 0x0000720005040a11 */ /* 0x040fe200078408ff */
[----:B------:R-:W-:Y:S01]  /*6e90*/  @!PT LDS RZ, [RZ] ;  /* 0x00000000fffff984 */ /* 0x000fe20000000800 */
[----:B------:R-:W-:Y:S01]  /*6ea0*/  @!PT LDS RZ, [RZ] ;  /* 0x00000000fffff984 */ /* 0x000fe20000000800 */
[----:B------:R-:W-:Y:S01]  /*6eb0*/  @!PT LDS RZ, [RZ] ;  /* 0x00000000fffff984 */ /* 0x000fe20000000800 */
[----:B------:R4:W-:Y:S03]  /*6ec0*/  @P1 LDGSTS.E.BYPASS.LTC128B.128 [R2+0x3100], [R6.64], !P5 ;  /* 0x0310000006021fae */ /* 0x0009e6000e901d46 */
[----:B------:R-:W-:Y:S01]  /*6ed0*/  @P0 LEA.HI.X R5, R5, c[0x0][0x1cc], R0, 0x1, P2 ;  /* 0x0000730005050a11 */ /* 0x000fe200010f0c00 */
[----:B------:R-:W-:Y:S01]  /*6ee0*/  @P0 IMAD.SHL.U32 R0, R226, 0x2, RZ ;  /* 0x00000002e2000824 */ /* 0x000fe200078e00ff */
[----:B------:R4:W-:Y:S04]  /*6ef0*/  STL [R1+0x88], R158 ;  /* 0x0000889e01007387 */ /* 0x0009e80000100800 */
[----:B------:R4:W-:Y:S04]  /*6f00*/  @P1 LDGSTS.E.BYPASS.LTC128B.128 [R2+0x4100], [R6.64+0x40], !P6 ;  /* 0x0410004006021fae */ /* 0x0009e8000f101d46 */
[----:B------:R4:W-:Y:S04]  /*6f10*/  @P1 LDGSTS.E.BYPASS.LTC128B.128 [R2+0x5100], [R6.64+0x80], !P3 ;  /* 0x0510008006021fae */ /* 0x0009e8000d901d46 */
[----:B------:R1:W-:Y:S04]  /*6f20*/  @P0 LDGSTS.E.BYPASS.LTC128B.128 [R0+0x3900], [R4.64], !P5 ;  /* 0x0390000004000fae */ /* 0x0003e8000e901d46 */
[----:B------:R1:W-:Y:S04]  /*6f30*/  @P0 LDGSTS.E.BYPASS.LTC128B.128 [R0+0x4900], [R4.64+0x40], !P6 ;  /* 0x0490004004000fae */ /* 0x0003e8000f101d46 */
[----:B------:R1:W-:Y:S01]  /*6f40*/  @P0 LDGSTS.E.BYPASS.LTC128B.128 [R0+0x5900], [R4.64+0x80], !P3 ;  /* 0x0590008004000fae */ /* 0x0003e2000d901d46 */
[----:B------:R-:W-:-:S03]  /*6f50*/  ISETP.LT.AND P0, PT, RZ, c[0x0][0x27c], PT ;  /* 0x00009f00ff007a0c */ /* 0x000fc60003f01270 */
[----:B------:R-:W0:Y:S01]  /*6f60*/  LDGDEPBAR ;  /* 0x00000000000079af */ /* 0x000e220000000000 */
[----:B-1----:R-:W-:-:S04]  /*6f70*/  SHF.R.S32.HI R0, RZ, 0x1f, R163 ;  /* 0x0000001fff007819 */ /* 0x002fc800000114a3 */
[----:B------:R-:W-:-:S04]  /*6f80*/  LEA.HI R0, R0, R163, RZ, 0x4 ;  /* 0x000000a300007211 */ /* 0x000fc800078f20ff */
[----:B------:R-:W-:Y:S01]  /*6f90*/  SHF.R.S32.HI R90, RZ, 0x4, R0 ;  /* 0x00000004ff5a7819 */ /* 0x000fe20000011400 */
[----:B------:R-:W-:Y:S05]  /*6fa0*/  @P0 BRA `(.L_x_688) ;  /* 0x0000002000000947 */ /* 0x000fea0003800000 */
[----:B----4-:R-:W-:-:S04]  /*6fb0*/  DEPBAR.LE SB0, 0x1 ;  /* 0x000080400000791a */ /* 0x010fc80000000000 */
[----:B------:R-:W-:Y:S05]  /*6fc0*/  BRA `(.L_x_689) ;  /* 0x0000760000007947 */ /* 0x000fea0003800000 */
.L_x_688:
[----:B----4-:R-:W-:Y:S01]  /*6fd0*/  ULDC.U8 UR4, c[0x0][0x298] ;  /* 0x0000a60000047ab9 */ /* 0x010fe20000000000 */
        /* <DEDUP_REMOVED lines=10> */
[----:B------:R-:W-:Y:S01]  /*7080*/  IMAD R0, R145, c[0x0][0x294], R0 ;  /* 0x0000a50091007a24 */ /* 0x000fe200078e0200 */
        /* <DEDUP_REMOVED lines=22> */
[----:B------:R-:W-:Y:S01]  /*71f0*/  IMAD R9, R2, c[0x0][0x280], RZ ;  /* 0x0000a00002097a24 */ /* 0x000fe200078e02ff */
        /* <DEDUP_REMOVED lines=19> */
[----:B------:R1:W4:Y:S04]  /*7330*/  SHFL.IDX PT, R4, R31, RZ, 0x1e1f ;  /* 0x001e1fff1f047589 */ /* 0x00032800000e0000 */
[----:B------:R1:W3:Y:S04]  /*7340*/  SHFL.IDX PT, R7, R25, RZ, 0x1e1f ;  /* 0x001e1fff19077589 */ /* 0x0002e800000e0000 */
[----:B------:R1:W1:Y:S02]  /*7350*/  SHFL.IDX PT, R5, R19, RZ, 0x1e1f ;  /* 0x001e1fff13057589 */ /* 0x00026400000e0000 */
        /* <DEDUP_REMOVED lines=8> */
[----:B--23--:R-:W-:Y:S02]  /*73e0*/  @!P2 IMAD.WIDE R8, R18, 0x2, R6 ;  /* 0x000000021208a825 */ /* 0x00cfe400078e0206 */
[----:B------:R-:W-:Y:S02]  /*73f0*/  @!P0 SHF.R.S32.HI R0, RZ, 0x1f, R11 ;  /* 0x0000001fff008819 */ /* 0x000fe4000001140b */
[----:B------:R-:W-:Y:S01]  /*7400*/  @!P1 LEA.HI R2, R2, R10, RZ, 0x2 ;  /* 0x0000000a02029211 */ /* 0x000fe200078f10ff */
[----:B------:R2:W5:Y:S01]  /*7410*/  @!P2 LD.E.64 R22, [R8.64] ;  /* 0x000000060816a980 */ /* 0x000562000c101b00 */
[----:B------:R-:W-:Y:S01]  /*7420*/  @!P0 LEA.HI R0, R0, R11, RZ, 0x2 ;  /* 0x0000000b00008211 */ /* 0x000fe200078f10ff */
[----:B------:R-:W-:Y:S01]  /*7430*/  CS2R R20, SRZ ;  /* 0x0000000000147805 */ /* 0x000fe2000001ff00 */
[----:B-1--4-:R-:W-:Y:S01]  /*7440*/  @!P2 IMAD.WIDE R10, R18, 0x2, R4 ;  /* 0x00000002120aa825 */ /* 0x012fe200078e0204 */
[----:B------:R-:W-:Y:S01]  /*7450*/  CS2R R28, SRZ ;  /* 0x00000000001c7805 */ /* 0x000fe2000001ff00 */
[----:B------:R-:W-:Y:S01]  /*7460*/  @!P0 LOP3.LUT R0, R0, 0xfffffffc, RZ, 0xc0, !PT ;  /* 0xfffffffc00008812 */ /* 0x000fe200078ec0ff */
[----:B------:R-:W-:Y:S01]  /*7470*/  CS2R R26, SRZ ;  /* 0x00000000001a7805 */ /* 0x000fe2000001ff00 */
[----:B------:R-:W-:Y:S01]  /*7480*/  CS2R R34, SRZ ;  /* 0x0000000000227805 */ /* 0x000fe2000001ff00 */
[----:B------:R1:W5:Y:S01]  /*7490*/  @!P2 LD.E.64 R20, [R10.64] ;  /* 0x000000060a14a980 */ /* 0x000362000c101b00 */
[----:B------:R-:W-:Y:S01]  /*74a0*/  CS2R R32, SRZ ;  /* 0x0000000000207805 */ /* 0x000fe2000001ff00 */
[----:B--2---:R-:W-:-:S05]  /*74b0*/  @!P1 LOP3.LUT R8, R2, 0xfffffffc, RZ, 0xc0, !PT ;  /* 0xfffffffc02089812 */ /* 0x004fca00078ec0ff */
[----:B------:R-:W-:-:S04]  /*74c0*/  @!P1 IMAD.WIDE R12, R8, 0x2, R6 ;  /* 0x00000002080c9825 */ /* 0x000fc800078e0206 */
[----:B------:R-:W-:Y:S01]  /*74d0*/  @!P1 IMAD.WIDE R8, R8, 0x2, R4 ;  /* 0x0000000208089825 */ /* 0x000fe200078e0204 */
[----:B------:R2:W5:Y:S03]  /*74e0*/  @!P1 LD.E.64 R26, [R12.64] ;  /* 0x000000060c1a9980 */ /* 0x000566000c101b00 */
[----:B-1----:R-:W-:Y:S01]  /*74f0*/  @!P0 IMAD.WIDE R10, R0, 0x2, R6 ;  /* 0x00000002000a8825 */ /* 0x002fe200078e0206 */
[----:B------:R1:W5:Y:S04]  /*7500*/  @!P1 LD.E.64 R28, [R8.64] ;  /* 0x00000006081c9980 */ /* 0x000368000c101b00 */
[----:B------:R3:W5:Y:S01]  /*7510*/  @!P0 LD.E.64 R34, [R10.64] ;  /* 0x000000060a228980 */ /* 0x000762000c101b00 */
[----:B--2---:R-:W-:Y:S01]  /*7520*/  IADD3 R12, R18, 0x20, RZ ;  /* 0x00000020120c7810 */ /* 0x004fe20007ffe0ff */
[----:B-1----:R-:W-:-:S03]  /*7530*/  @!P0 IMAD.WIDE R8, R0, 0x2, R4 ;  /* 0x0000000200088825 */ /* 0x002fc600078e0204 */
[----:B------:R-:W-:Y:S02]  /*7540*/  ISETP.GE.AND P1, PT, R12, c[0x0][0x27c], PT ;  /* 0x00009f000c007a0c */ /* 0x000fe40003f26270 */
[C---:B---3--:R-:W-:Y:S01]  /*7550*/  IADD3 R10, R18.reuse, 0x18, RZ ;  /* 0x00000018120a7810 */ /* 0x048fe20007ffe0ff */
[----:B------:R1:W5:Y:S01]  /*7560*/  @!P0 LD.E.64 R32, [R8.64] ;  /* 0x0000000608208980 */ /* 0x000362000c101b00 */
[----:B------:R-:W-:Y:S02]  /*7570*/  IADD3 R11, R18, 0x28, RZ ;  /* 0x00000028120b7810 */ /* 0x000fe40007ffe0ff */
[----:B------:R-:W-:Y:S02]  /*7580*/  ISETP.GE.AND P2, PT, R10, c[0x0][0x27c], PT ;  /* 0x00009f000a007a0c */ /* 0x000fe40003f46270 */
[----:B------:R-:W-:-:S05]  /*7590*/  ISETP.GE.AND P0, PT, R11, c[0x0][0x27c], PT ;  /* 0x00009f000b007a0c */ /* 0x000fca0003f06270 */
[----:B------:R-:W-:-:S04]  /*75a0*/  @!P1 SHF.R.S32.HI R2, RZ, 0x1f, R12 ;  /* 0x0000001fff029819 */ /* 0x000fc8000001140c */
[----:B------:R-:W-:-:S04]  /*75b0*/  @!P1 LEA.HI R12, R2, R12, RZ, 0x2 ;  /* 0x0000000c020c9211 */ /* 0x000fc800078f10ff */
[----:B------:R-:W-:Y:S02]  /*75c0*/  @!P0 SHF.R.S32.HI R0, RZ, 0x1f, R11 ;  /* 0x0000001fff008819 */ /* 0x000fe4000001140b */
[----:B-1----:R-:W-:Y:S02]  /*75d0*/  @!P2 SHF.R.S32.HI R8, RZ, 0x1f, R10 ;  /* 0x0000001fff08a819 */ /* 0x002fe4000001140a */
[----:B------:R-:W-:Y:S02]  /*75e0*/  @!P0 LEA.HI R2, R0, R11, RZ, 0x2 ;  /* 0x0000000b00028211 */ /* 0x000fe400078f10ff */
[----:B------:R-:W-:Y:S02]  /*75f0*/  @!P2 LEA.HI R8, R8, R10, RZ, 0x2 ;  /* 0x0000000a0808a211 */ /* 0x000fe400078f10ff */
[----:B------:R-:W-:Y:S02]  /*7600*/  @!P1 LOP3.LUT R12, R12, 0xfffffffc, RZ, 0xc0, !PT ;  /* 0xfffffffc0c0c9812 */ /* 0x000fe400078ec0ff */
[----:B------:R-:W-:-:S02]  /*7610*/  @!P2 LOP3.LUT R0, R8, 0xfffffffc, RZ, 0xc0, !PT ;  /* 0xfffffffc0800a812 */ /* 0x000fc400078ec0ff */
[----:B------:R-:W-:Y:S01]  /*7620*/  @!P0 LOP3.LUT R2, R2, 0xfffffffc, RZ, 0xc0, !PT ;  /* 0xfffffffc02028812 */ /* 0x000fe200078ec0ff */
[--C-:B------:R-:W-:Y:S01]  /*7630*/  @!P1 IMAD.WIDE R14, R12, 0x2, R6.reuse ;  /* 0x000000020c0e9825 */ /* 0x100fe200078e0206 */
[----:B------:R-:W-:Y:S01]  /*7640*/  CS2R R38, SRZ ;  /* 0x0000000000267805 */ /* 0x000fe2000001ff00 */
[----:B------:R-:W-:Y:S01]  /*7650*/  CS2R R36, SRZ ;  /* 0x0000000000247805 */ /* 0x000fe2000001ff00 */
[----:B------:R-:W-:Y:S01]  /*7660*/  CS2R R40, SRZ ;  /* 0x0000000000287805 */ /* 0x000fe2000001ff00 */
[--C-:B------:R-:W-:Y:S01]  /*7670*/  @!P2 IMAD.WIDE R16, R0, 0x2, R6.reuse ;  /* 0x000000020010a825 */ /* 0x100fe200078e0206 */
[----:B------:R-:W-:Y:S01]  /*7680*/  CS2R R46, SRZ ;  /* 0x00000000002e7805 */ /* 0x000fe2000001ff00 */
[----:B------:R-:W-:Y:S01]  /*7690*/  CS2R R42, SRZ ;  /* 0x00000000002a7805 */ /* 0x000fe2000001ff00 */
[----:B------:R-:W-:Y:S01]  /*76a0*/  CS2R R48, SRZ ;  /* 0x0000000000307805 */ /* 0x000fe2000001ff00 */
[----:B------:R-:W-:Y:S01]  /*76b0*/  @!P0 IMAD.WIDE R10, R2, 0x2, R6 ;  /* 0x00000002020a8825 */ /* 0x000fe200078e0206 */
[----:B------:R1:W5:Y:S03]  /*76c0*/  @!P2 LD.E.64 R38, [R16.64] ;  /* 0x000000061026a980 */ /* 0x000366000c101b00 */
[--C-:B------:R-:W-:Y:S01]  /*76d0*/  @!P2 IMAD.WIDE R8, R0, 0x2, R4.reuse ;  /* 0x000000020008a825 */ /* 0x100fe200078e0204 */
[----:B------:R1:W5:Y:S03]  /*76e0*/  @!P1 LD.E.64 R40, [R14.64] ;  /* 0x000000060e289980 */ /* 0x000366000c101b00 */
[--C-:B------:R-:W-:Y:S01]  /*76f0*/  @!P1 IMAD.WIDE R6, R12, 0x2, R4.reuse ;  /* 0x000000020c069825 */ /* 0x100fe200078e0204 */
[----:B------:R1:W5:Y:S03]  /*7700*/  @!P2 LD.E.64 R36, [R8.64] ;  /* 0x000000060824a980 */ /* 0x000366000c101b00 */
[----:B------:R-:W-:Y:S01]  /*7710*/  @!P0 IMAD.WIDE R4, R2, 0x2, R4 ;  /* 0x0000000202048825 */ /* 0x000fe200078e0204 */
[----:B------:R1:W5:Y:S04]  /*7720*/  @!P0 LD.E.64 R46, [R10.64] ;  /* 0x000000060a2e8980 */ /* 0x000368000c101b00 */
[----:B------:R1:W5:Y:S04]  /*7730*/  @!P1 LD.E.64 R42, [R6.64] ;  /* 0x00000006062a9980 */ /* 0x000368000c101b00 */
[----:B------:R1:W5:Y:S02]  /*7740*/  @!P0 LD.E.64 R48, [R4.64] ;  /* 0x0000000604308980 */ /* 0x000364000c101b00 */
.L_x_692:
[----:B------:R-:W-:Y:S05]  /*7750*/  BSYNC B0 ;  /* 0x0000000000007941 */ /* 0x000fea0003800000 */
.L_x_691:
[----:B------:R-:W-:Y:S01]  /*7760*/  IADD3 R2, R24, 0x40, RZ ;  /* 0x0000004018027810 */ /* 0x000fe20007ffe0ff */
[----:B-----5:R-:W-:Y:S01]  /*7770*/  IMAD.MOV.U32 R0, RZ, RZ, R46 ;  /* 0x000000ffff007224 */ /* 0x020fe200078e002e */
[----:B-1-3--:R-:W1:Y:S01]  /*7780*/  SHFL.IDX PT, R7, R25, 0x1, 0x1e1f ;  /* 0x003e1f0019077f89 */ /* 0x00ae6200000e0000 */
[----:B------:R-:W-:Y:S01]  /*7790*/  IMAD.MOV.U32 R5, RZ, RZ, R47 ;  /* 0x000000ffff057224 */ /* 0x000fe200078e002f */
[----:B------:R-:W-:Y:S01]  /*77a0*/  ISETP.GE.AND P0, PT, R2, R44, PT ;  /* 0x0000002c0200720c */ /* 0x000fe20003f06270 */
[----:B----4-:R-:W-:Y:S01]  /*77b0*/  IMAD.MOV.U32 R4, RZ, RZ, R40 ;  /* 0x000000ffff047224 */ /* 0x010fe200078e0028 */
        /* <DEDUP_REMOVED lines=34> */
[----:B------:R3:W4:Y:S01]  /*79e0*/  SHFL.IDX PT, R5, R19, 0x1, 0x1e1f ;  /* 0x003e1f0013057f89 */ /* 0x00072200000e0000 */
        /* <DEDUP_REMOVED lines=11> */
[----:B------:R-:W-:Y:S01]  /*7aa0*/  CS2R R68, SRZ ;  /* 0x0000000000447805 */ /* 0x000fe2000001ff00 */
[----:B------:R-:W-:Y:S01]  /*7ab0*/  CS2R R62, SRZ ;  /* 0x00000000003e7805 */ /* 0x000fe2000001ff00 */
[----:B------:R-:W-:Y:S01]  /*7ac0*/  CS2R R58, SRZ ;  /* 0x00000000003a7805 */ /* 0x000fe2000001ff00 */
[----:B------:R-:W-:Y:S01]  /*7ad0*/  CS2R R54, SRZ ;  /* 0x0000000000367805 */ /* 0x000fe2000001ff00 */
[----:B---3--:R-:W-:Y:S01]  /*7ae0*/  PRMT R19, R0, 0x5410, R2 ;  /* 0x0000541000137816 */ /* 0x008fe20000000002 */
[----:B-1----:R-:W-:Y:S01]  /*7af0*/  CS2R R30, SRZ ;  /* 0x00000000001e7805 */ /* 0x002fe2000001ff00 */
[----:B------:R-:W-:Y:S05]  /*7b00*/  @P0 BRA `(.L_x_694) ;  /* 0x000003e000000947 */ /* 0x000fea0003800000 */
[C---:B--2-4-:R-:W-:Y:S01]  /*7b10*/  IADD3 R10, R18.reuse, 0x8, RZ ;  /* 0x00000008120a7810 */ /* 0x054fe20007ffe0ff */
[----:B------:R-:W-:Y:S01]  /*7b20*/  CS2R R50, SRZ ;  /* 0x0000000000327805 */ /* 0x000fe2000001ff00 */
[----:B------:R-:W-:-:S02]  /*7b30*/  IADD3 R11, R18, 0x10, RZ ;  /* 0x00000010120b7810 */ /* 0x000fc40007ffe0ff */
[----:B------:R-:W-:Y:S02]  /*7b40*/  ISETP.GE.AND P1, PT, R10, c[0x0][0x27c], PT ;  /* 0x00009f000a007a0c */ /* 0x000fe40003f26270 */
[----:B------:R-:W-:Y:S02]  /*7b50*/  ISETP.GE.AND P0, PT, R11, c[0x0][0x27c], PT ;  /* 0x00009f000b007a0c */ /* 0x000fe40003f06270 */
[----:B------:R-:W-:Y:S01]  /*7b60*/  ISETP.GE.AND P2, PT, R18, c[0x0][0x27c], PT ;  /* 0x00009f0012007a0c */ /* 0x000fe20003f46270 */
[----:B------:R-:W-:-:S08]  /*7b70*/  CS2R R30, SRZ ;  /* 0x00000000001e7805 */ /* 0x000fd0000001ff00 */
[----:B------:R-:W-:Y:S02]  /*7b80*/  @!P1 SHF.R.S32.HI R2, RZ, 0x1f, R10 ;  /* 0x0000001fff029819 */ /* 0x000fe4000001140a */
[----:B------:R-:W-:Y:S02]  /*7b90*/  @!P0 SHF.R.S32.HI R0, RZ, 0x1f, R11 ;  /* 0x0000001fff008819 */ /* 0x000fe4000001140b */
[----:B------:R-:W-:Y:S01]  /*7ba0*/  @!P1 LEA.HI R10, R2, R10, RZ, 0x2 ;  /* 0x0000000a020a9211 */ /* 0x000fe200078f10ff */
[----:B------:R-:W-:Y:S01]  /*7bb0*/  @!P2 IMAD.WIDE R8, R18, 0x2, R6 ;  /* 0x000000021208a825 */ /* 0x000fe200078e0206 */
[----:B------:R-:W-:Y:S02]  /*7bc0*/  @!P0 LEA.HI R2, R0, R11, RZ, 0x2 ;  /* 0x0000000b00028211 */ /* 0x000fe400078f10ff */
[----:B------:R-:W-:Y:S01]  /*7bd0*/  @!P1 LOP3.LUT R0, R10, 0xfffffffc, RZ, 0xc0, !PT ;  /* 0xfffffffc0a009812 */ /* 0x000fe200078ec0ff */
[----:B------:R-:W-:Y:S01]  /*7be0*/  @!P2 IMAD.WIDE R10, R18, 0x2, R4 ;  /* 0x00000002120aa825 */ /* 0x000fe200078e0204 */
[----:B------:R-:W-:Y:S01]  /*7bf0*/  @!P0 LOP3.LUT R2, R2, 0xfffffffc, RZ, 0xc0, !PT ;  /* 0xfffffffc02028812 */ /* 0x000fe200078ec0ff */
[----:B------:R1:W5:Y:S01]  /*7c00*/  @!P2 LD.E.64 R50, [R8.64] ;  /* 0x000000060832a980 */ /* 0x000362000c101b00 */
[----:B------:R-:W-:Y:S01]  /*7c10*/  CS2R R54, SRZ ;  /* 0x0000000000367805 */ /* 0x000fe2000001ff00 */
[----:B------:R-:W-:Y:S01]  /*7c20*/  CS2R R60, SRZ ;  /* 0x00000000003c7805 */ /* 0x000fe2000001ff00 */
[----:B------:R-:W-:Y:S01]  /*7c30*/  CS2R R52, SRZ ;  /* 0x0000000000347805 */ /* 0x000fe2000001ff00 */
[----:B------:R2:W5:Y:S01]  /*7c40*/  @!P2 LD.E.64 R30, [R10.64] ;  /* 0x000000060a1ea980 */ /* 0x000562000c101b00 */
[----:B------:R-:W-:Y:S01]  /*7c50*/  @!P1 IMAD.WIDE R12, R0, 0x2, R6 ;  /* 0x00000002000c9825 */ /* 0x000fe200078e0206 */
[----:B------:R-:W-:-:S04]  /*7c60*/  CS2R R58, SRZ ;  /* 0x00000000003a7805 */ /* 0x000fc8000001ff00 */
[----:B------:R3:W5:Y:S01]  /*7c70*/  @!P1 LD.E.64 R52, [R12.64] ;  /* 0x000000060c349980 */ /* 0x000762000c101b00 */
[----:B-1----:R-:W-:-:S04]  /*7c80*/  @!P1 IMAD.WIDE R8, R0, 0x2, R4 ;  /* 0x0000000200089825 */ /* 0x002fc800078e0204 */
[----:B--2---:R-:W-:Y:S01]  /*7c90*/  @!P0 IMAD.WIDE R10, R2, 0x2, R6 ;  /* 0x00000002020a8825 */ /* 0x004fe200078e0206 */
[----:B------:R1:W5:Y:S04]  /*7ca0*/  @!P1 LD.E.64 R54, [R8.64] ;  /* 0x0000000608369980 */ /* 0x000368000c101b00 */
[----:B------:R2:W5:Y:S01]  /*7cb0*/  @!P0 LD.E.64 R60, [R10.64] ;  /* 0x000000060a3c8980 */ /* 0x000562000c101b00 */
[----:B---3--:R-:W-:Y:S01]  /*7cc0*/  IADD3 R12, R18, 0x28, RZ ;  /* 0x00000028120c7810 */ /* 0x008fe20007ffe0ff */
[----:B-1----:R-:W-:Y:S01]  /*7cd0*/  @!P0 IMAD.WIDE R8, R2, 0x2, R4 ;  /* 0x0000000202088825 */ /* 0x002fe200078e0204 */
[----:B--2---:R-:W-:-:S04]  /*7ce0*/  IADD3 R10, R18, 0x18, RZ ;  /* 0x00000018120a7810 */ /* 0x004fc80007ffe0ff */
[----:B------:R1:W5:Y:S01]  /*7cf0*/  @!P0 LD.E.64 R58, [R8.64] ;  /* 0x00000006083a8980 */ /* 0x000362000c101b00 */
[----:B------:R-:W-:Y:S02]  /*7d00*/  IADD3 R11, R18, 0x20, RZ ;  /* 0x00000020120b7810 */ /* 0x000fe40007ffe0ff */
[----:B------:R-:W-:Y:S02]  /*7d10*/  ISETP.GE.AND P2, PT, R10, c[0x0][0x27c], PT ;  /* 0x00009f000a007a0c */ /* 0x000fe40003f46270 */
[----:B------:R-:W-:Y:S02]  /*7d20*/  ISETP.GE.AND P1, PT, R11, c[0x0][0x27c], PT ;  /* 0x00009f000b007a0c */ /* 0x000fe40003f26270 */
[----:B------:R-:W-:-:S11]  /*7d30*/  ISETP.GE.AND P0, PT, R12, c[0x0][0x27c], PT ;  /* 0x00009f000c007a0c */ /* 0x000fd60003f06270 */
[----:B------:R-:W-:Y:S02]  /*7d40*/  @!P1 SHF.R.S32.HI R2, RZ, 0x1f, R11 ;  /* 0x0000001fff029819 */ /* 0x000fe4000001140b */
[----:B------:R-:W-:Y:S02]  /*7d50*/  @!P0 SHF.R.S32.HI R0, RZ, 0x1f, R12 ;  /* 0x0000001fff008819 */ /* 0x000fe4000001140c */
[----:B-1----:R-:W-:Y:S02]  /*7d60*/  @!P2 SHF.R.S32.HI R8, RZ, 0x1f, R10 ;  /* 0x0000001fff08a819 */ /* 0x002fe4000001140a */
        /* <DEDUP_REMOVED lines=24> */
.L_x_694:
[----:B--2-4-:R-:W-:Y:S05]  /*7ef0*/  BSYNC B0 ;  /* 0x0000000000007941 */ /* 0x014fea0003800000 */
.L_x_693:
        /* <DEDUP_REMOVED lines=116> */
.L_x_698:
[----:B------:R-:W-:Y:S05]  /*8640*/  BSYNC B0 ;  /* 0x0000000000007941 */ /* 0x000fea0003800000 */
.L_x_697:
        /* <DEDUP_REMOVED lines=50> */
.L_x_700:
[----:B------:R-:W-:Y:S05]  /*8970*/  BSYNC B0 ;  /* 0x0000000000007941 */ /* 0x000fea0003800000 */
.L_x_699:
        /* <DEDUP_REMOVED lines=50> */
.L_x_702:
[----:B------:R-:W-:Y:S05]  /*8ca0*/  BSYNC B0 ;  /* 0x0000000000007941 */ /* 0x000fea0003800000 */
.L_x_701:
        /* <DEDUP_REMOVED lines=50> */
.L_x_704:
[----:B------:R-:W-:Y:S05]  /*8fd0*/  BSYNC B0 ;  /* 0x0000000000007941 */ /* 0x000fea0003800000 */
.L_x_703:
        /* <DEDUP_REMOVED lines=50> */
.L_x_706:
[----:B------:R-:W-:Y:S05]  /*9300*/  BSYNC B0 ;  /* 0x0000000000007941 */ /* 0x000fea0003800000 */
.L_x_705:
        /* <DEDUP_REMOVED lines=49> */
.L_x_696:
[----:B------:R-:W-:Y:S05]  /*9620*/  BSYNC B1 ;  /* 0x0000000000017941 */ /* 0x000fea0003800000 */
.L_x_695:
        /* <DEDUP_REMOVED lines=52> */
.L_x_709:
[----:B------:R-:W-:Y:S05]  /*9970*/  BSYNC B0 ;  /* 0x0000000000007941 */ /* 0x000fea0003800000 */
.L_x_708:
        /* <DEDUP_REMOVED lines=50> */
.L_x_711:
[----:B------:R-:W-:Y:S05]  /*9ca0*/  BSYNC B0 ;  /* 0x0000000000007941 */ /* 0x000fea0003800000 */
.L_x_710:
        /* <DEDUP_REMOVED lines=50> */
.L_x_713:
[----:B------:R-:W-:Y:S05]  /*9fd0*/  BSYNC B0 ;  /* 0x0000000000007941 */ /* 0x000fea0003800000 */
.L_x_712:
        /* <DEDUP_REMOVED lines=50> */
.L_x_715:
[----:B------:R-:W-:Y:S05]  /*a300*/  BSYNC B0 ;  /* 0x0000000000007941 */ /* 0x000fea0003800000 */
.L_x_714:
        /* <DEDUP_REMOVED lines=50> */
.L_x_717:
[----:B------:R-:W-:Y:S05]  /*a630*/  BSYNC B0 ;  /* 0x0000000000007941 */ /* 0x000fea0003800000 */
.L_x_716:
        /* <DEDUP_REMOVED lines=50> */
.L_x_690:
        /* <DEDUP_REMOVED lines=26> */
[----:B---3--:R-:W-:Y:S01]  /*ab00*/  CS2R R16, SRZ ;  /* 0x0000000000107805 */ /* 0x008fe2000001ff00 */
        /* <DEDUP_REMOVED lines=12> */
[----:B------:R-:W-:Y:S01]  /*abd0*/  IADD3 R11, R57, 0x20, RZ ;  /* 0x00000020390b7810 */ /* 0x000fe20007ffe0ff */
[----:B------:R-:W-:Y:S01]  /*abe0*/  CS2R R20, SRZ ;  /* 0x0000000000147805 */ /* 0x000fe2000001ff00 */
[----:B------:R-:W-:-:S02]  /*abf0*/  ISETP.GE.AND P1, PT, R10, c[0x0][0x27c], PT ;  /* 0x00009f000a007a0c */ /* 0x000fc40003f26270 */
        /* <DEDUP_REMOVED lines=9> */
[----:B------:R3:W5:Y:S01]  /*ac90*/  @!P2 LD.E.128 R20, [R8.64] ;  /* 0x000000060814a980 */ /* 0x000762000c101d00 */
[----:B------:R-:W-:Y:S01]  /*aca0*/  CS2R R18, SRZ ;  /* 0x0000000000127805 */ /* 0x000fe2000001ff00 */
[--C-:B------:R-:W-:Y:S01]  /*acb0*/  @!P1 IMAD.WIDE R12, R2, 0x2, R4.reuse ;  /* 0x00000002020c9825 */ /* 0x100fe200078e0204 */
[----:B------:R-:W-:Y:S01]  /*acc0*/  CS2R R16, SRZ ;  /* 0x0000000000107805 */ /* 0x000fe2000001ff00 */
[----:B------:R-:W-:Y:S01]  /*acd0*/  CS2R R38, SRZ ;  /* 0x0000000000267805 */ /* 0x000fe2000001ff00 */
[----:B------:R-:W-:Y:S01]  /*ace0*/  CS2R R36, SRZ ;  /* 0x0000000000247805 */ /* 0x000fe2000001ff00 */
[C---:B------:R-:W-:Y:S01]  /*acf0*/  @!P0 IMAD.WIDE R10, R0.reuse, 0x2, R4 ;  /* 0x00000002000a8825 */ /* 0x040fe200078e0204 */
[----:B------:R-:W-:Y:S01]  /*ad00*/  CS2R R42, SRZ ;  /* 0x00000000002a7805 */ /* 0x000fe2000001ff00 */
[----:B------:R-:W-:Y:S01]  /*ad10*/  CS2R R40, SRZ ;  /* 0x0000000000287805 */ /* 0x000fe2000001ff00 */
[----:B------:R-:W-:Y:S01]  /*ad20*/  CS2R R50, SRZ ;  /* 0x0000000000327805 */ /* 0x000fe2000001ff00 */
[--C-:B-12---:R-:W-:Y:S01]  /*ad30*/  @!P0 IMAD.WIDE R4, R0, 0x2, R6.reuse ;  /* 0x0000000200048825 */ /* 0x106fe200078e0206 */
[----:B------:R-:W-:Y:S01]  /*ad40*/  CS2R R48, SRZ ;  /* 0x0000000000307805 */ /* 0x000fe2000001ff00 */
[----:B------:R-:W-:Y:S01]  /*ad50*/  CS2R R54, SRZ ;  /* 0x0000000000367805 */ /* 0x000fe2000001ff00 */
[----:B------:R-:W-:Y:S01]  /*ad60*/  CS2R R52, SRZ ;  /* 0x0000000000347805 */ /* 0x000fe2000001ff00 */
[----:B------:R1:W5:Y:S04]  /*ad70*/  @!P1 LD.E.128 R36, [R12.64] ;  /* 0x000000060c249980 */ /* 0x000368000c101d00 */
[----:B------:R1:W5:Y:S04]  /*ad80*/  @!P0 LD.E.128 R48, [R10.64] ;  /* 0x000000060a308980 */ /* 0x000368000c101d00 */
[----:B------:R1:W5:Y:S01]  /*ad90*/  @!P0 LD.E.128 R52, [R4.64] ;  /* 0x0000000604348980 */ /* 0x000362000c101d00 */
[----:B---3--:R-:W-:-:S04]  /*ada0*/  @!P1 IMAD.WIDE R8, R2, 0x2, R6 ;  /* 0x0000000202089825 */ /* 0x008fc800078e0206 */
[----:B------:R-:W-:Y:S01]  /*adb0*/  @!P2 IMAD.WIDE R6, R57, 0x2, R6 ;  /* 0x000000023906a825 */ /* 0x000fe200078e0206 */
[----:B------:R1:W5:Y:S04]  /*adc0*/  @!P1 LD.E.128 R40, [R8.64] ;  /* 0x0000000608289980 */ /* 0x000368000c101d00 */
[----:B------:R1:W5:Y:S02]  /*add0*/  @!P2 LD.E.128 R16, [R6.64] ;  /* 0x000000060610a980 */ /* 0x000364000c101d00 */
.L_x_719:
[----:B------:R-:W-:Y:S05]  /*ade0*/  BSYNC B0 ;  /* 0x0000000000007941 */ /* 0x000fea0003800000 */
.L_x_718:
[----:B------:R-:W-:Y:S01]  /*adf0*/  IADD3 R2, R24, 0x40, RZ ;  /* 0x0000004018027810 */ /* 0x000fe20007ffe0ff */
[----:B-----5:R-:W-:Y:S01]  /*ae00*/  IMAD.MOV.U32 R0, RZ, RZ, R50 ;  /* 0x000000ffff007224 */ /* 0x020fe200078e0032 */
[----:B-1----:R-:W1:Y:S01]  /*ae10*/  SHFL.IDX PT, R7, R14, 0x1, 0x1e1f ;  /* 0x003e1f000e077f89 */ /* 0x002e6200000e0000 */
        /* <DEDUP_REMOVED lines=47> */
[----:B------:R-:W-:Y:S01]  /*b110*/  CS2R R78, SRZ ;  /* 0x00000000004e7805 */ /* 0x000fe2000001ff00 */
[----:B------:R-:W-:Y:S01]  /*b120*/  CS2R R76, SRZ ;  /* 0x00000000004c7805 */ /* 0x000fe2000001ff00 */
[----:B------:R-:W-:Y:S01]  /*b130*/  PRMT R24, R0, 0x5410, R2 ;  /* 0x0000541000187816 */ /* 0x000fe20000000002 */
[----:B------:R-:W-:Y:S01]  /*b140*/  CS2R R74, SRZ ;  /* 0x00000000004a7805 */ /* 0x000fe2000001ff00 */
[----:B------:R-:W-:Y:S01]  /*b150*/  CS2R R72, SRZ ;  /* 0x0000000000487805 */ /* 0x000fe2000001ff00 */
[----:B------:R-:W-:Y:S01]  /*b160*/  CS2R R62, SRZ ;  /* 0x00000000003e7805 */ /* 0x000fe2000001ff00 */
[----:B------:R-:W-:Y:S01]  /*b170*/  CS2R R60, SRZ ;  /* 0x00000000003c7805 */ /* 0x000fe2000001ff00 */
[----:B----4-:R-:W-:Y:S01]  /*b180*/  PRMT R25, R8, 0x5410, R9 ;  /* 0x0000541008197816 */ /* 0x010fe20000000009 */
[----:B------:R-:W-:Y:S05]  /*b190*/  @P0 BRA `(.L_x_721) ;  /* 0x0000023000000947 */ /* 0x000fea0003800000 */
[C---:B-123--:R-:W-:Y:S01]  /*b1a0*/  IADD3 R10, R57.reuse, 0x10, RZ ;  /* 0x00000010390a7810 */ /* 0x04efe20007ffe0ff */
        /* <DEDUP_REMOVED lines=23> */
[--C-:B------:R-:W-:Y:S01]  /*b320*/  @!P0 IMAD.WIDE R4, R0, 0x2, R6.reuse ;  /* 0x0000000200048825 */ /* 0x100fe200078e0206 */
[----:B------:R-:W-:Y:S01]  /*b330*/  CS2R R80, SRZ ;  /* 0x0000000000507805 */ /* 0x000fe2000001ff00 */
[----:B------:R-:W-:Y:S01]  /*b340*/  CS2R R78, SRZ ;  /* 0x00000000004e7805 */ /* 0x000fe2000001ff00 */
[----:B------:R-:W-:Y:S01]  /*b350*/  CS2R R76, SRZ ;  /* 0x00000000004c7805 */ /* 0x000fe2000001ff00 */
[----:B------:R2:W5:Y:S04]  /*b360*/  @!P1 LD.E.128 R68, [R12.64] ;  /* 0x000000060c449980 */ /* 0x000568000c101d00 */
[----:B------:R2:W5:Y:S04]  /*b370*/  @!P0 LD.E.128 R80, [R10.64] ;  /* 0x000000060a508980 */ /* 0x000568000c101d00 */
[----:B------:R2:W5:Y:S01]  /*b380*/  @!P0 LD.E.128 R76, [R4.64] ;  /* 0x00000006044c8980 */ /* 0x000562000c101d00 */
[----:B-1----:R-:W-:-:S04]  /*b390*/  @!P1 IMAD.WIDE R8, R2, 0x2, R6 ;  /* 0x0000000202089825 */ /* 0x002fc800078e0206 */
[----:B------:R-:W-:Y:S01]  /*b3a0*/  @!P2 IMAD.WIDE R6, R57, 0x2, R6 ;  /* 0x000000023906a825 */ /* 0x000fe200078e0206 */
[----:B------:R2:W5:Y:S04]  /*b3b0*/  @!P1 LD.E.128 R72, [R8.64] ;  /* 0x0000000608489980 */ /* 0x000568000c101d00 */
[----:B------:R2:W5:Y:S02]  /*b3c0*/  @!P2 LD.E.128 R60, [R6.64] ;  /* 0x00000006063ca980 */ /* 0x000564000c101d00 */
.L_x_721:
[----:B-123--:R-:W-:Y:S05]  /*b3d0*/  BSYNC B0 ;  /* 0x0000000000007941 */ /* 0x00efea0003800000 */
.L_x_720:
[----:B-----5:R-:W-:Y:S01]  /*b3e0*/  IMAD.MOV.U32 R0, RZ, RZ, R82 ;  /* 0x000000ffff007224 */ /* 0x020fe200078e0052 */
[----:B------:R-:W-:-:S04]  /*b3f0*/  DEPBAR.LE SB0, 0x1 ;  /* 0x000080400000791a */ /* 0x000fc80000000000 */
[----:B------:R-:W-:Y:S01]  /*b400*/  IMAD.MOV.U32 R5, RZ, RZ, R83 ;  /* 0x000000ffff057224 */ /* 0x000fe200078e0053 */
        /* <DEDUP_REMOVED lines=69> */
[----:B------:R-:W-:Y:S02]  /*b860*/  SHF.R.U64 R14, R16, 0x10, R17 ;  /* 0x00000010100e7819 */ /* 0x000fe40000001211 */
        /* <DEDUP_REMOVED lines=29> */
[C---:B------:R-:W-:Y:S01]  /*ba40*/  IMAD.U32 R8, R5.reuse, 0x10000, RZ ;  /* 0x0001000005087824 */ /* 0x040fe200078e00ff */
[----:B------:R-:W-:Y:S01]  /*ba50*/  LOP3.LUT R4, R4, 0xffff0000, RZ, 0xc0, !PT ;  /* 0xffff000004047812 */ /* 0x000fe200078ec0ff */
[C---:B------:R-:W-:Y:S01]  /*ba60*/  FMUL.FTZ R0, R2.reuse, R30 ;  /* 0x0000001e02007220 */ /* 0x040fe20000410000 */
        /* <DEDUP_REMOVED lines=60> */
.L_x_725:
[----:B------:R-:W-:Y:S05]  /*be30*/  BSYNC B0 ;  /* 0x0000000000007941 */ /* 0x000fea0003800000 */
.L_x_724:
        /* <DEDUP_REMOVED lines=32> */
[----:B------:R-:W-:Y:S01]  /*c040*/  SHF.R.U64 R14, R40, 0x10, R41 ;  /* 0x00000010280e7819 */ /* 0x000fe20000001229 */
        /* <DEDUP_REMOVED lines=92> */
.L_x_727:
[----:B------:R-:W-:Y:S05]  /*c610*/  BSYNC B0 ;  /* 0x0000000000007941 */ /* 0x000fea0003800000 */
.L_x_726:
        /* <DEDUP_REMOVED lines=124> */
.L_x_723:
[----:B------:R-:W-:Y:S05]  /*cde0*/  BSYNC B1 ;  /* 0x0000000000017941 */ /* 0x000fea0003800000 */
.L_x_722:
        /* <DEDUP_REMOVED lines=32> */
[----:B------:R-:W-:Y:S02]  /*cff0*/  SHF.R.U64 R14, R60, 0x10, R61 ;  /* 0x000000103c0e7819 */ /* 0x000fe4000000123d */
        /* <DEDUP_REMOVED lines=91> */
.L_x_729:
[----:B------:R-:W-:Y:S05]  /*d5b0*/  BSYNC B0 ;  /* 0x0000000000007941 */ /* 0x000fea0003800000 */
.L_x_728:
        /* <DEDUP_REMOVED lines=36> */
[----:B------:R-:W-:Y:S01]  /*d800*/  SHF.R.U64 R14, R72, 0x10, R73 ;  /* 0x00000010480e7819 */ /* 0x000fe20000001249 */
        /* <DEDUP_REMOVED lines=91> */
.L_x_731:
[----:B------:R-:W-:Y:S05]  /*ddc0*/  BSYNC B0 ;  /* 0x0000000000007941 */ /* 0x000fea0003800000 */
.L_x_730:
        /* <DEDUP_REMOVED lines=34> */
[----:B------:R-:W-:Y:S01]  /*dff0*/  SHF.R.U64 R14, R76, 0x10, R77 ;  /* 0x000000104c0e7819 */ /* 0x000fe2000000124d */
        /* <DEDUP_REMOVED lines=92> */
.L_x_707:
[----:B------:R-:W-:Y:S05]  /*e5c0*/  BSYNC B2 ;  /* 0x0000000000027941 */ /* 0x000fea0003800000 */
.L_x_689:
[----:B------:R-:W-:Y:S01]  /*e5d0*/  LOP3.LUT R2, R110, 0xfffffff8, RZ, 0xc0, !PT ;  /* 0xfffffff86e027812 */ /* 0x000fe200078ec0ff */
[----:B-1----:R-:W-:Y:S01]  /*e5e0*/  IMAD.SHL.U32 R5, R107, 0x40, RZ ;  /* 0x000000406b057824 */ /* 0x002fe200078e00ff */
[----:B------:R-:W-:Y:S01]  /*e5f0*/  LOP3.LUT R4, R105, 0x7fffffe, RZ, 0xc0, !PT ;  /* 0x07fffffe69047812 */ /* 0x000fe200078ec0ff */
[----:B------:R-:W-:-:S04]  /*e600*/  DEPBAR.LE SB0, 0x0 ;  /* 0x000080000000791a */ /* 0x000fc80000000000 */
[----:B------:R-:W-:Y:S01]  /*e610*/  IMAD.IADD R2, R163, 0x1, -R2 ;  /* 0x00000001a3027824 */ /* 0x000fe200078e0a02 */
[----:B------:R-:W-:Y:S01]  /*e620*/  LEA.HI R6, R90, R90, RZ, 0x1 ;  /* 0x0000005a5a067211 */ /* 0x000fe200078f08ff */
[----:B------:R-:W-:Y:S01]  /*e630*/  IMAD.IADD R149, R100, 0x1, -R4 ;  /* 0x0000000164957824 */ /* 0x000fe200078e0a04 */
[----:B------:R-:W-:Y:S01]  /*e640*/  SHF.R.S32.HI R7, RZ, 0x1f, R100 ;  /* 0x0000001fff077819 */ /* 0x000fe20000011464 */
[----:B------:R-:W-:Y:S01]  /*e650*/  IMAD R144, R146, -0x40, R190 ;  /* 0xffffffc092907824 */ /* 0x000fe200078e02be */
[----:B------:R-:W-:Y:S01]  /*e660*/  LEA.HI R0, R2, R2, RZ, 0x1 ;  /* 0x0000000202007211 */ /* 0x000fe200078f08ff */
[----:B------:R-:W-:Y:S01]  /*e670*/  IMAD.SHL.U32 R226, R226, 0x2, RZ ;  /* 0x00000002e2e27824 */ /* 0x000fe200078e00ff */
[----:B------:R-:W-:Y:S02]  /*e680*/  LOP3.LUT R6, R6, 0xfffffffe, RZ, 0xc0, !PT ;  /* 0xfffffffe06067812 */ /* 0x000fe400078ec0ff */
[----:B------:R-:W-:Y:S02]  /*e690*/  SHF.R.S32.HI R12, RZ, 0x1, R0 ;  /* 0x00000001ff0c7819 */ /* 0x000fe40000011400 */
[----:B------:R-:W-:Y:S01]  /*e6a0*/  LOP3.LUT R4, R0, 0x3fffffe, RZ, 0xc0, !PT ;  /* 0x03fffffe00047812 */ /* 0x000fe200078ec0ff */
[----:B------:R-:W-:Y:S01]  /*e6b0*/  IMAD.IADD R8, R90, 0x1, -R6 ;  /* 0x000000015a087824 */ /* 0x000fe200078e0a06 */
[----:B------:R-:W-:Y:S01]  /*e6c0*/  LEA.HI R7, R7, R100, RZ, 0x3 ;  /* 0x0000006407077211 */ /* 0x000fe200078f18ff */
[----:B------:R-:W-:Y:S01]  /*e6d0*/  IMAD.SHL.U32 R0, R12, 0x40, RZ ;  /* 0x000000400c007824 */ /* 0x000fe200078e00ff */
[----:B------:R-:W-:Y:S01]  /*e6e0*/  BAR.SYNC.DEFER_BLOCKING 0x0 ;  /* 0x0000000000007b1d */ /* 0x000fe20000010000 */
[----:B------:R-:W-:Y:S01]  /*e6f0*/  IMAD.IADD R9, R2, 0x1, -R4 ;  /* 0x0000000102097824 */ /* 0x000fe200078e0a04 */
[----:B------:R-:W-:Y:S01]  /*e700*/  LOP3.LUT R2, R5, 0xc0, RZ, 0xc0, !PT ;  /* 0x000000c005027812 */ /* 0x000fe200078ec0ff */
[----:B------:R-:W-:Y:S01]  /*e710*/  IMAD.SHL.U32 R4, R7, 0x20, RZ ;  /* 0x0000002007047824 */ /* 0x000fe200078e00ff */
[----:B------:R-:W-:Y:S01]  /*e720*/  LOP3.LUT R0, R0, 0xc0, RZ, 0xc0, !PT ;  /* 0x000000c000007812 */ /* 0x000fe200078ec0ff */
[----:B------:R-:W-:Y:S01]  /*e730*/  IMAD.SHL.U32 R6, R108, 0x8, RZ ;  /* 0x000000086c067824 */ /* 0x000fe200078e00ff */
[----:B------:R-:W-:Y:S01]  /*e740*/  LOP3.LUT P1, RZ, R12, 0x2, RZ, 0xc0, !PT ;  /* 0x000000020cff7812 */ /* 0x000fe2000782c0ff */
[----:B------:R-:W-:Y:S01]  /*e750*/  IMAD.SHL.U32 R5, R8, 0x8, RZ ;  /* 0x0000000808057824 */ /* 0x000fe200078e00ff */
[----:B-----5:R-:W-:-:S02]  /*e760*/  LOP3.LUT R145, R4, 0xffffff00, RZ, 0xc0, !PT ;  /* 0xffffff0004917812 */ /* 0x020fc400078ec0ff */
[----:B------:R-:W-:Y:S02]  /*e770*/  LOP3.LUT R6, R0, 0x8, R6, 0xf8, !PT ;  /* 0x0000000800067812 */ /* 0x000fe400078ef806 */
[----:B------:R-:W-:Y:S02]  /*e780*/  LOP3.LUT R5, R2, 0x8, R5, 0xf8, !PT ;  /* 0x0000000802057812 */ /* 0x000fe400078ef805 */
[----:B------:R-:W-:Y:S01]  /*e790*/  SHF.R.U32.HI R4, RZ, 0x3, R2 ;  /* 0x00000003ff047819 */ /* 0x000fe20000011602 */
[----:B------:R-:W-:Y:S01]  /*e7a0*/  IMAD R2, R150, 0x200, R145 ;  /* 0x0000020096027824 */ /* 0x000fe200078e0291 */
[----:B------:R-:W-:Y:S02]  /*e7b0*/  SHF.R.U32.HI R0, RZ, 0x3, R0 ;  /* 0x00000003ff007819 */ /* 0x000fe40000011600 */
[----:B------:R-:W-:Y:S01]  /*e7c0*/  LOP3.LUT R147, R5, R4, RZ, 0x3c, !PT ;  /* 0x0000000405937212 */ /* 0x000fe200078e3cff */
[----:B------:R-:W-:Y:S01]  /*e7d0*/  IMAD R4, R8, 0x8, R9 ;  /* 0x0000000808047824 */ /* 0x000fe200078e0209 */
[----:B------:R-:W-:Y:S01]  /*e7e0*/  LOP3.LUT R0, R6, R0, RZ, 0x3c, !PT ;  /* 0x0000000006007212 */ /* 0x000fe200078e3cff */
[----:B------:R-:W-:Y:S01]  /*e7f0*/  IMAD R2, R149, 0x20, R2 ;  /* 0x0000002095027824 */ /* 0x000fe200078e0202 */
[----:B------:R-:W-:-:S03]  /*e800*/  IADD3 R204, R153, -0x2, RZ ;  /* 0xfffffffe99cc7810 */ /* 0x000fc60007ffe0ff */
[----:B------:R-:W-:Y:S02]  /*e810*/  IMAD.U32 R0, R4, 0x20, R0 ;  /* 0x0000002004007824 */ /* 0x000fe400078e0000 */
[----:B------:R-:W-:Y:S02]  /*e820*/  IMAD.IADD R2, R147, 0x1, R2 ;  /* 0x0000000193027824 */ /* 0x000fe400078e0202 */
[----:B------:R-:W-:Y:S02]  /*e830*/  IMAD.SHL.U32 R208, R0, 0x2, RZ ;  /* 0x0000000200d07824 */ /* 0x000fe400078e00ff */
[----:B------:R-:W-:Y:S02]  /*e840*/  IMAD R0, R106, c[0x0][0x208], RZ ;  /* 0x000082006a007a24 */ /* 0x000fe400078e02ff */
[----:B------:R-:W-:Y:S01]  /*e850*/  IMAD.WIDE.U32 R4, R146, c[0x0][0x208], RZ ;  /* 0x0000820092047a25 */ /* 0x000fe200078e00ff */
[----:B------:R-:W-:Y:S01]  /*e860*/  IADD3 R213, R208, 0x3120, RZ ;  /* 0x00003120d0d57810 */ /* 0x000fe20007ffe0ff */
[----:B------:R-:W-:Y:S02]  /*e870*/  LDSM.16.M88.4 R40, [R208+0x3100] ;  /* 0x00310000d028783b */ /* 0x000fe40000000200 */
[----:B------:R-:W-:-:S02]  /*e880*/  IMAD R0, R146, c[0x0][0x20c], R0 ;  /* 0x0000830092007a24 */ /* 0x000fc400078e0200 */
[----:B------:R-:W-:Y:S01]  /*e890*/  IMAD.SHL.U32 R211, R2, 0x2, RZ ;  /* 0x0000000202d37824 */ /* 0x000fe200078e00ff */
[C---:B------:R-:W-:Y:S01]  /*e8a0*/  LEA R2, P0, R4.reuse, R116, 0x6 ;  /* 0x0000007404027211 */ /* 0x040fe200078030ff */
[----:B------:R-:W-:Y:S01]  /*e8b0*/  IMAD.IADD R6, R5, 0x1, R0 ;  /* 0x0000000105067824 */ /* 0x000fe200078e0200 */
[----:B------:R-:W-:Y:S01]  /*e8c0*/  SEL R5, RZ, 0x2, P6 ;  /* 0x00000002ff057807 */ /* 0x000fe20003000000 */
[----:B------:R-:W-:Y:S01]  /*e8d0*/  LDSM.16.M88.4 R36, [R208+0x3500] ;  /* 0x00350000d024783b */ /* 0x000fe20000000200 */
[----:B------:R-:W-:Y:S01]  /*e8e0*/  SEL R0, RZ, 0x4, P3 ;  /* 0x00000004ff007807 */ /* 0x000fe20001800000 */
[----:B------:R-:W-:Y:S01]  /*e8f0*/  IMAD R212, R3, 0x2, R211 ;  /* 0x0000000203d47824 */ /* 0x000fe200078e02d3 */
[----:B------:R-:W-:Y:S01]  /*e900*/  LEA.HI.X R6, R4, R115, R6, 0x6, P0 ;  /* 0x0000007304067211 */ /* 0x000fe200000f3406 */
[----:B------:R-:W1:Y:S01]  /*e910*/  LDSM.16.M88.4 R8, [R211+0x7100] ;  /* 0x00710000d308783b */ /* 0x000e620000000200 */
[----:B---3--:R-:W-:Y:S02]  /*e920*/  LEA R16, P0, R2, c[0x0][0x1f8], 0x1 ;  /* 0x00007e0002107a11 */ /* 0x008fe400078008ff */
[----:B------:R-:W-:Y:S01]  /*e930*/  IADD3 R24, R0, R5, R109 ;  /* 0x0000000500187210 */ /* 0x000fe20007ffe06d */
[----:B------:R-:W2:Y:S01]  /*e940*/  LDSM.16.M88.4 R32, [R208+0x3900] ;  /* 0x00390000d020783b */ /* 0x000ea20000000200 */
[----:B------:R-:W-:-:S02]  /*e950*/  IADD3 R0, R208, 0x3100, RZ ;  /* 0x00003100d0007810 */ /* 0x000fc40007ffe0ff */
[----:B------:R-:W-:Y:S01]  /*e960*/  LEA.HI.X R17, R2, c[0x0][0x1fc], R6, 0x1, P0 ;  /* 0x00007f0002117a11 */ /* 0x000fe200000f0c06 */
[----:B------:R-:W-:Y:S01]  /*e970*/  IMAD.MOV.U32 R2, RZ, RZ, c[0x0][0x208] ;  /* 0x00008200ff027624 */ /* 0x000fe200078e00ff */
[----:B------:R-:W-:Y:S01]  /*e980*/  @P1 IADD3 R213, R0, -0x20, RZ ;  /* 0xffffffe000d51810 */ /* 0x000fe20007ffe0ff */
[----:B------:R-:W-:Y:S01]  /*e990*/  IMAD.IADD R0, R144, 0x1, -R92 ;  /* 0x0000000190007824 */ /* 0x000fe200078e0a5c */
[----:B------:R-:W3:Y:S01]  /*e9a0*/  LDSM.16.M88.4 R28, [R208+0x3d00] ;  /* 0x003d0000d01c783b */ /* 0x000ee20000000200 */
[----:B------:R-:W-:Y:S02]  /*e9b0*/  LOP3.LUT P1, RZ, R24, 0x2, RZ, 0xc0, !PT ;  /* 0x0000000218ff7812 */ /* 0x000fe4000782c0ff */
[C---:B------:R-:W-:Y:S01]  /*e9c0*/  SHF.L.U64.HI R7, R2.reuse, R111, c[0x0][0x20c] ;  /* 0x0000830002077619 */ /* 0x040fe2000001026f */
[----:B------:R-:W4:Y:S01]  /*e9d0*/  LDSM.16.M88.4 R12, [R211+0x6100] ;  /* 0x00610000d30c783b */ /* 0x000f220000000200 */
[----:B------:R-:W-:Y:S01]  /*e9e0*/  IMAD.SHL.U32 R2, R2, 0x40, RZ ;  /* 0x0000004002027824 */ /* 0x000fe200078e00ff */
[----:B------:R-:W-:-:S02]  /*e9f0*/  ISETP.LT.OR P3, PT, R0, 0x1, P5 ;  /* 0x000000010000780c */ /* 0x000fc40002f61670 */
[----:B------:R-:W-:Y:S01]  /*ea00*/  ISETP.LT.OR P2, PT, R0, 0x1, !P1 ;  /* 0x000000010000780c */ /* 0x000fe20004f41670 */
[----:B------:R-:W-:Y:S01]  /*ea10*/  LDSM.16.M88.4 R44, [R213] ;  /* 0x00000000d52c783b */ /* 0x000fe20000000200 */
[----:B------:R-:W-:Y:S02]  /*ea20*/  IADD3 R18, P0, R2, R16, RZ ;  /* 0x0000001002127210 */ /* 0x000fe40007f1e0ff */
[----:B------:R-:W-:Y:S01]  /*ea30*/  ISETP.LT.OR P1, PT, R0, 0x21, !P1 ;  /* 0x000000210000780c */ /* 0x000fe20004f21670 */
[----:B------:R-:W3:Y:S01]  /*ea40*/  LDSM.16.M88.4 R20, [R212+0x6100] ;  /* 0x00610000d414783b */ /* 0x000ee20000000200 */
[----:B------:R-:W-:Y:S01]  /*ea50*/  LOP3.LUT R2, R151, 0xffffffe0, RZ, 0xc0, !PT ;  /* 0xffffffe097027812 */ /* 0x000fe200078ec0ff */
[----:B------:R-:W-:Y:S01]  /*ea60*/  IMAD.X R19, R7, 0x1, R17, P0 ;  /* 0x0000000107137824 */ /* 0x000fe200000e0611 */
[----:B------:R-:W-:Y:S01]  /*ea70*/  LOP3.LUT P0, RZ, R24, 0x4, RZ, 0xc0, !PT ;  /* 0x0000000418ff7812 */ /* 0x000fe2000780c0ff */
[----:B------:R-:W4:Y:S02]  /*ea80*/  LDSM.16.M88.4 R4, [R212+0x7100] ;  /* 0x00710000d404783b */ /* 0x000f240000000200 */
[----:B------:R-:W-:-:S02]  /*ea90*/  IMAD.IADD R2, R163, 0x1, -R2 ;  /* 0x00000001a3027824 */ /* 0x000fc400078e0a02 */
[----:B------:R-:W-:Y:S04]  /*eaa0*/  LDSM.16.M88.4 R56, [R213+0x400] ;  /* 0x00040000d538783b */ /* 0x000fe80000000200 */
[----:B------:R-:W4:Y:S04]  /*eab0*/  LDSM.16.M88.4 R52, [R213+0x800] ;  /* 0x00080000d534783b */ /* 0x000f280000000200 */
[----:B------:R-:W4:Y:S01]  /*eac0*/  LDSM.16.M88.4 R48, [R213+0xc00] ;  /* 0x000c0000d530783b */ /* 0x000f220000000200 */
[----:B-1----:R-:W-:Y:S03]  /*ead0*/  HMMA.16816.F32.BF16 R84, R8, R40, RZ ;  /* 0x000000280854723c */ /* 0x002fe600000418ff */
[----:B------:R-:W-:Y:S01]  /*eae0*/  @!PT LDS RZ, [RZ] ;  /* 0x00000000fffff984 */ /* 0x000fe20000000800 */
[----:B------:R-:W-:Y:S01]  /*eaf0*/  @!PT LDS RZ, [RZ] ;  /* 0x00000000fffff984 */ /* 0x000fe20000000800 */
[----:B------:R-:W-:Y:S01]  /*eb00*/  @!PT LDS RZ, [RZ] ;  /* 0x00000000fffff984 */ /* 0x000fe20000000800 */
[----:B------:R1:W-:Y:S01]  /*eb10*/  LDGSTS.E.BYPASS.LTC128B.128 [R226+0x100], [R16.64], !P3 ;  /* 0x0010000010e27fae */ /* 0x0003e2000d901d46 */
[----:B------:R-:W-:-:S03]  /*eb20*/  ISETP.NE.AND P3, PT, R112, RZ, PT ;  /* 0x000000ff7000720c */ /* 0x000fc60003f65270 */
[----:B------:R1:W-:Y:S01]  /*eb30*/  LDGSTS.E.BYPASS.LTC128B.128 [R226+0x1100], [R16.64+0x40], !P2 ;  /* 0x0110004010e27fae */ /* 0x0003e2000d101d46 */
[C---:B------:R-:W-:Y:S01]  /*eb40*/  ISETP.LT.OR P2, PT, R0.reuse, 0x1, !P0 ;  /* 0x000000010000780c */ /* 0x040fe20004741670 */
[----:B------:R-:W-:Y:S01]  /*eb50*/  HMMA.16816.F32.BF16 R88, R8, R36, RZ ;  /* 0x000000240858723c */ /* 0x000fe200000418ff */
[----:B------:R-:W-:-:S07]  /*eb60*/  ISETP.LT.OR P0, PT, R0, 0x21, !P0 ;  /* 0x000000210000780c */ /* 0x000fce0004701670 */
[----:B--2---:R-:W-:Y:S04]  /*eb70*/  HMMA.16816.F32.BF16 R80, R8, R32, RZ ;  /* 0x000000200850723c */ /* 0x004fe800000418ff */
[----:B------:R1:W-:Y:S01]  /*eb80*/  LDGSTS.E.BYPASS.LTC128B.128 [R226+0x2100], [R16.64+0x80], !P2 ;  /* 0x0210008010e27fae */ /* 0x0003e2000d101d46 */
[----:B------:R-:W-:-:S03]  /*eb90*/  ISETP.LT.OR P2, PT, R0, 0x21, P5 ;  /* 0x000000210000780c */ /* 0x000fc60002f41670 */
[C---:B---3--:R-:W-:Y:S08]  /*eba0*/  HMMA.16816.F32.BF16 R76, R8.reuse, R28, RZ ;  /* 0x0000001c084c723c */ /* 0x048ff000000418ff */
[----:B------:R-:W-:Y:S02]  /*ebb0*/  HMMA.16816.F32.BF16 R60, R8, R42, RZ ;  /* 0x0000002a083c723c */ /* 0x000fe400000418ff */
[----:B------:R1:W-:Y:S01]  /*ebc0*/  LDGSTS.E.BYPASS.LTC128B.128 [R226+0x900], [R18.64], !P2 ;  /* 0x0090000012e27fae */ /* 0x0003e2000d101d46 */
[----:B------:R-:W-:-:S03]  /*ebd0*/  ISETP.GE.AND P2, PT, R153, 0x2, PT ;  /* 0x000000029900780c */ /* 0x000fc60003f46270 */
[----:B------:R1:W-:Y:S02]  /*ebe0*/  LDGSTS.E.BYPASS.LTC128B.128 [R226+0x1900], [R18.64+0x40], !P1 ;  /* 0x0190004012e27fae */ /* 0x0003e4000c901d46 */
[C---:B------:R-:W-:Y:S02]  /*ebf0*/  HMMA.16816.F32.BF16 R72, R8.reuse, R38, RZ ;  /* 0x000000260848723c */ /* 0x040fe400000418ff */
[----:B------:R1:W-:Y:S04]  /*ec00*/  LDGSTS.E.BYPASS.LTC128B.128 [R226+0x2900], [R18.64+0x80], !P0 ;  /* 0x0290008012e27fae */ /* 0x0003e8000c101d46 */
[----:B------:R-:W-:Y:S02]  /*ec10*/  LDSM.16.M88.4 R24, [R211+0x9100] ;  /* 0x00910000d318783b */ /* 0x000fe40000000200 */
[C---:B------:R-:W-:Y:S02]  /*ec20*/  HMMA.16816.F32.BF16 R68, R8.reuse, R34, RZ ;  /* 0x000000220844723c */ /* 0x040fe400000418ff */
[----:B------:R-:W0:Y:S06]  /*ec30*/  LDGDEPBAR ;  /* 0x00000000000079af */ /* 0x000e2c0000000000 */
[----:B------:R-:W-:Y:S08]  /*ec40*/  HMMA.16816.F32.BF16 R64, R8, R30, RZ ;  /* 0x0000001e0840723c */ /* 0x000ff000000418ff */
[C---:B----4-:R-:W-:Y:S01]  /*ec50*/  HMMA.16816.F32.BF16 R8, R12.reuse, R42, RZ ;  /* 0x0000002a0c08723c */ /* 0x050fe200000418ff */
[----:B-1----:R-:W-:Y:S07]  /*ec60*/  LDSM.16.M88.4 R16, [R212+0x8100] ;  /* 0x00810000d410783b */ /* 0x002fee0000000200 */
[C---:B------:R-:W-:Y:S08]  /*ec70*/  HMMA.16816.F32.BF16 R104, R12.reuse, R40, RZ ;  /* 0x000000280c68723c */ /* 0x040ff000000418ff */
[C---:B------:R-:W-:Y:S08]  /*ec80*/  HMMA.16816.F32.BF16 R100, R12.reuse, R36, RZ ;  /* 0x000000240c64723c */ /* 0x040ff000000418ff */
[C---:B------:R-:W-:Y:S08]  /*ec90*/  HMMA.16816.F32.BF16 R108, R12.reuse, R38, RZ ;  /* 0x000000260c6c723c */ /* 0x040ff000000418ff */
[C---:B------:R-:W-:Y:S08]  /*eca0*/  HMMA.16816.F32.BF16 R96, R12.reuse, R32, RZ ;  /* 0x000000200c60723c */ /* 0x040ff000000418ff */
[C---:B------:R-:W-:Y:S01]  /*ecb0*/  HMMA.16816.F32.BF16 R92, R12.reuse, R34, RZ ;  /* 0x000000220c5c723c */ /* 0x040fe200000418ff */
[----:B------:R-:W-:Y:S07]  /*ecc0*/  LDSM.16.M88.4 R32, [R208+0x4100] ;  /* 0x00410000d020783b */ /* 0x000fee0000000200 */
[C---:B------:R-:W-:Y:S08]  /*ecd0*/  HMMA.16816.F32.BF16 R40, R12.reuse, R28, RZ ;  /* 0x0000001c0c28723c */ /* 0x040ff000000418ff */
[----:B------:R-:W-:Y:S01]  /*ece0*/  HMMA.16816.F32.BF16 R36, R12, R30, RZ ;  /* 0x0000001e0c24723c */ /* 0x000fe200000418ff */
[----:B------:R-:W1:Y:S07]  /*ecf0*/  LDSM.16.M88.4 R28, [R211+0x8100] ;  /* 0x00810000d31c783b */ /* 0x000e6e0000000200 */
[----:B------:R-:W-:Y:S08]  /*ed00*/  HMMA.16816.F32.BF16 R8, R20, R46, R8 ;  /* 0x0000002e1408723c */ /* 0x000ff00000041808 */
[C---:B------:R-:W-:Y:S08]  /*ed10*/  HMMA.16816.F32.BF16 R12, R4.reuse, R44, R84 ;  /* 0x0000002c040c723c */ /* 0x040ff00000041854 */
[----:B------:R-:W-:Y:S01]  /*ed20*/  HMMA.16816.F32.BF16 R124, R4, R46, R60 ;  /* 0x0000002e047c723c */ /* 0x000fe2000004183c */
[----:B------:R-:W2:Y:S07]  /*ed30*/  LDSM.16.M88.4 R60, [R213+0x1000] ;  /* 0x00100000d53c783b */ /* 0x000eae0000000200 */
[----:B------:R-:W-:Y:S08]  /*ed40*/  HMMA.16816.F32.BF16 R44, R20, R44, R104 ;  /* 0x0000002c142c723c */ /* 0x000ff00000041868 */
[C---:B------:R-:W-:Y:S08]  /*ed50*/  HMMA.16816.F32.BF16 R84, R4.reuse, R52, R80 ;  /* 0x000000340454723c */ /* 0x040ff00000041850 */
[C---:B------:R-:W-:Y:S08]  /*ed60*/  HMMA.16816.F32.BF16 R116, R4.reuse, R56, R88 ;  /* 0x000000380474723c */ /* 0x040ff00000041858 */
[C---:B------:R-:W-:Y:S08]  /*ed70*/  HMMA.16816.F32.BF16 R76, R4.reuse, R48, R76 ;  /* 0x00000030044c723c */ /* 0x040ff0000004184c */
[C---:B------:R-:W-:Y:S01]  /*ed80*/  HMMA.16816.F32.BF16 R80, R4.reuse, R58, R72 ;  /* 0x0000003a0450723c */ /* 0x040fe20000041848 */
[----:B------:R-:W-:Y:S07]  /*ed90*/  LDSM.16.M88.4 R72, [R208+0x4900] ;  /* 0x00490000d048783b */ /* 0x000fee0000000200 */
[C---:B------:R-:W-:Y:S01]  /*eda0*/  HMMA.16816.F32.BF16 R120, R4.reuse, R54, R68 ;  /* 0x000000360478723c */ /* 0x040fe20000041844 */
[----:B------:R-:W-:Y:S07]  /*edb0*/  LDSM.16.M88.4 R68, [R208+0x4d00] ;  /* 0x004d0000d044783b */ /* 0x000fee0000000200 */
[----:B------:R-:W-:Y:S01]  /*edc0*/  HMMA.16816.F32.BF16 R112, R4, R50, R64 ;  /* 0x000000320470723c */ /* 0x000fe20000041840 */
[----:B------:R-:W-:Y:S07]  /*edd0*/  LDSM.16.M88.4 R64, [R208+0x4500] ;  /* 0x00450000d040783b */ /* 0x000fee0000000200 */
[----:B-1----:R-:W-:Y:S01]  /*ede0*/  HMMA.16816.F32.BF16 R4, R28, R34, R8 ;  /* 0x000000221c04723c */ /* 0x002fe20000041808 */
[----:B------:R-:W-:Y:S07]  /*edf0*/  LDSM.16.M88.4 R8, [R211+0xa100] ;  /* 0x00a10000d308783b */ /* 0x000fee0000000200 */
[C---:B------:R-:W-:Y:S08]  /*ee00*/  HMMA.16816.F32.BF16 R128, R20.reuse, R52, R96 ;  /* 0x000000341480723c */ /* 0x040ff00000041860 */
[----:B------:R-:W-:Y:S08]  /*ee10*/  HMMA.16816.F32.BF16 R104, R20, R54, R92 ;  /* 0x000000361468723c */ /* 0x000ff0000004185c */
[----:B------:R-:W-:Y:S01]  /*ee20*/  HMMA.16816.F32.BF16 R52, R24, R32, R12 ;  /* 0x000000201834723c */ /* 0x000fe2000004180c */
[----:B------:R-:W1:Y:S07]  /*ee30*/  LDSM.16.M88.4 R12, [R212+0x9100] ;  /* 0x00910000d40c783b */ /* 0x000e6e0000000200 */
[----:B------:R-:W-:Y:S01]  /*ee40*/  HMMA.16816.F32.BF16 R132, R20, R48, R40 ;  /* 0x000000301484723c */ /* 0x000fe20000041828 */
[----:B------:R-:W3:Y:S07]  /*ee50*/  LDSM.16.M88.4 R40, [R208+0x5100] ;  /* 0x00510000d028783b */ /* 0x000eee0000000200 */
[----:B------:R-:W-:Y:S08]  /*ee60*/  HMMA.16816.F32.BF16 R44, R28, R32, R44 ;  /* 0x000000201c2c723c */ /* 0x000ff0000004182c */
[C---:B------:R-:W-:Y:S08]  /*ee70*/  HMMA.16816.F32.BF16 R88, R20.reuse, R56, R100 ;  /* 0x000000381458723c */ /* 0x040ff00000041864 */
[C---:B------:R-:W-:Y:S08]  /*ee80*/  HMMA.16816.F32.BF16 R96, R20.reuse, R58, R108 ;  /* 0x0000003a1460723c */ /* 0x040ff0000004186c */
[----:B------:R-:W-:Y:S01]  /*ee90*/  HMMA.16816.F32.BF16 R92, R20, R50, R36 ;  /* 0x00000032145c723c */ /* 0x000fe20000041824 */
[----:B------:R-:W-:Y:S07]  /*eea0*/  LDSM.16.M88.4 R36, [R213+0x2000] ;  /* 0x00200000d524783b */ /* 0x000fee0000000200 */
[----:B--2---:R-:W-:Y:S01]  /*eeb0*/  HMMA.16816.F32.BF16 R20, R16, R62, R4 ;  /* 0x0000003e1014723c */ /* 0x004fe20000041804 */
[----:B------:R-:W2:Y:S07]  /*eec0*/  LDSM.16.M88.4 R4, [R211+0xb100] ;  /* 0x00b10000d304783b */ /* 0x000eae0000000200 */
[----:B------:R-:W-:Y:S01]  /*eed0*/  HMMA.16816.F32.BF16 R56, R24, R34, R124 ;  /* 0x000000221838723c */ /* 0x000fe2000004187c */
[----:B------:R-:W4:Y:S07]  /*eee0*/  LDSM.16.M88.4 R32, [R212+0xa100] ;  /* 0x00a10000d420783b */ /* 0x000f2e0000000200 */
[-C--:B------:R-:W-:Y:S08]  /*eef0*/  HMMA.16816.F32.BF16 R48, R16, R60.reuse, R44 ;  /* 0x0000003c1030723c */ /* 0x080ff0000004182c */
[----:B-1----:R-:W-:Y:S08]  /*ef00*/  HMMA.16816.F32.BF16 R52, R12, R60, R52 ;  /* 0x0000003c0c34723c */ /* 0x002ff00000041834 */
[C---:B---3--:R-:W-:Y:S01]  /*ef10*/  HMMA.16816.F32.BF16 R44, R8.reuse, R42, R20 ;  /* 0x0000002a082c723c */ /* 0x048fe20000041814 */
[----:B------:R-:W1:Y:S07]  /*ef20*/  LDSM.16.M88.4 R20, [R212+0xb100] ;  /* 0x00b10000d414783b */ /* 0x000e6e0000000200 */
[----:B------:R-:W-:Y:S08]  /*ef30*/  HMMA.16816.F32.BF16 R48, R8, R40, R48 ;  /* 0x000000280830723c */ /* 0x000ff00000041830 */
[C---:B------:R-:W-:Y:S08]  /*ef40*/  HMMA.16816.F32.BF16 R116, R24.reuse, R64, R116 ;  /* 0x000000401874723c */ /* 0x040ff00000041874 */
[C---:B------:R-:W-:Y:S08]  /*ef50*/  HMMA.16816.F32.BF16 R136, R24.reuse, R72, R84 ;  /* 0x000000481888723c */ /* 0x040ff00000041854 */
[C---:B------:R-:W-:Y:S08]  /*ef60*/  HMMA.16816.F32.BF16 R140, R24.reuse, R68, R76 ;  /* 0x00000044188c723c */ /* 0x040ff0000004184c */
[C---:B------:R-:W-:Y:S08]  /*ef70*/  HMMA.16816.F32.BF16 R100, R24.reuse, R66, R80 ;  /* 0x000000421864723c */ /* 0x040ff00000041850 */
[C---:B------:R-:W-:Y:S08]  /*ef80*/  HMMA.16816.F32.BF16 R120, R24.reuse, R74, R120 ;  /* 0x0000004a1878723c */ /* 0x040ff00000041878 */
[----:B------:R-:W-:Y:S01]  /*ef90*/  HMMA.16816.F32.BF16 R124, R24, R70, R112 ;  /* 0x00000046187c723c */ /* 0x000fe20000041870 */
[----:B------:R-:W3:Y:S07]  /*efa0*/  LDSM.16.M88.4 R24, [R213+0x1400] ;  /* 0x00140000d518783b */ /* 0x000eee0000000200 */
[----:B--2---:R-:W-:Y:S08]  /*efb0*/  HMMA.16816.F32.BF16 R52, R4, R40, R52 ;  /* 0x000000280434723c */ /* 0x004ff00000041834 */
[----:B------:R-:W-:Y:S08]  /*efc0*/  HMMA.16816.F32.BF16 R56, R12, R62, R56 ;  /* 0x0000003e0c38723c */ /* 0x000ff00000041838 */
[----:B----4-:R-:W-:Y:S01]  /*efd0*/  HMMA.16816.F32.BF16 R76, R32, R38, R44 ;  /* 0x00000026204c723c */ /* 0x010fe2000004182c */
[----:B------:R-:W-:Y:S07]  /*efe0*/  LDSM.16.M88.4 R44, [R213+0x1800] ;  /* 0x00180000d52c783b */ /* 0x000fee0000000200 */
[C---:B------:R-:W-:Y:S08]  /*eff0*/  HMMA.16816.F32.BF16 R80, R28.reuse, R64, R88 ;  /* 0x000000401c50723c */ /* 0x040ff00000041858 */
[C---:B------:R-:W-:Y:S08]  /*f000*/  HMMA.16816.F32.BF16 R112, R28.reuse, R68, R132 ;  /* 0x000000441c70723c */ /* 0x040ff00000041884 */
[----:B------:R-:W-:Y:S01]  /*f010*/  HMMA.16816.F32.BF16 R108, R28, R70, R92 ;  /* 0x000000461c6c723c */ /* 0x000fe2000004185c */
[----:B------:R-:W-:-:S07]  /*f020*/  FMUL.FTZ R0, R76, c[0x0][0x320] ;  /* 0x0000c8004c007a20 */ /* 0x000fce0000410000 */
[----:B------:R-:W-:Y:S08]  /*f030*/  HMMA.16816.F32.BF16 R68, R32, R36, R48 ;  /* 0x000000242044723c */ /* 0x000ff00000041830 */
[C---:B------:R-:W-:Y:S08]  /*f040*/  HMMA.16816.F32.BF16 R84, R28.reuse, R66, R96 ;  /* 0x000000421c54723c */ /* 0x040ff00000041860 */
[C---:B------:R-:W-:Y:S01]  /*f050*/  HMMA.16816.F32.BF16 R88, R28.reuse, R72, R128 ;  /* 0x000000481c58723c */ /* 0x040fe20000041880 */
[----:B------:R2:W-:Y:S07]  /*f060*/  MUFU.TANH R130, R0 ;  /* 0x0000000000827308 */ /* 0x0005ee0000002400 */
[----:B------:R-:W-:Y:S01]  /*f070*/  HMMA.16816.F32.BF16 R104, R28, R74, R104 ;  /* 0x0000004a1c68723c */ /* 0x000fe20000041868 */
[----:B------:R-:W4:Y:S07]  /*f080*/  LDSM.16.M88.4 R28, [R208+0x5500] ;  /* 0x00550000d01c783b */ /* 0x000f2e0000000200 */
[----:B-1----:R-:W-:Y:S01]  /*f090*/  HMMA.16816.F32.BF16 R64, R20, R36, R52 ;  /* 0x000000241440723c */ /* 0x002fe20000041834 */
[----:B--2---:R-:W-:-:S04]  /*f0a0*/  FMUL.FTZ R0, R77, c[0x0][0x320] ;  /* 0x0000c8004d007a20 */ /* 0x004fc80000410000 */
[----:B------:R1:W-:Y:S03]  /*f0b0*/  MUFU.TANH R129, R0 ;  /* 0x0000000000817308 */ /* 0x0003e60000002400 */
[----:B------:R-:W-:Y:S01]  /*f0c0*/  HMMA.16816.F32.BF16 R48, R4, R42, R56 ;  /* 0x0000002a0430723c */ /* 0x000fe20000041838 */
[----:B------:R-:W-:Y:S07]  /*f0d0*/  LDSM.16.M88.4 R40, [R213+0x1c00] ;  /* 0x001c0000d528783b */ /* 0x000fee0000000200 */
[----:B---3--:R-:W-:Y:S01]  /*f0e0*/  HMMA.16816.F32.BF16 R56, R16, R24, R80 ;  /* 0x000000181038723c */ /* 0x008fe20000041850 */
[----:B-1----:R-:W-:-:S07]  /*f0f0*/  FMUL.FTZ R0, R69, c[0x0][0x320] ;  /* 0x0000c80045007a20 */ /* 0x002fce0000410000 */
[C---:B------:R-:W-:Y:S01]  /*f100*/  HMMA.16816.F32.BF16 R60, R12.reuse, R24, R116 ;  /* 0x000000180c3c723c */ /* 0x040fe20000041874 */
[----:B------:R1:W-:Y:S07]  /*f110*/  MUFU.TANH R128, R0 ;  /* 0x0000000000807308 */ /* 0x0003ee0000002400 */
[-C--:B------:R-:W-:Y:S08]  /*f120*/  HMMA.16816.F32.BF16 R100, R12, R26.reuse, R100 ;  /* 0x0000001a0c64723c */ /* 0x080ff00000041864 */
[----:B------:R-:W-:Y:S01]  /*f130*/  HMMA.16816.F32.BF16 R52, R16, R26, R84 ;  /* 0x0000001a1034723c */ /* 0x000fe20000041854 */
[----:B-1----:R-:W-:Y:S01]  /*f140*/  FMUL.FTZ R0, R68, c[0x0][0x320] ;  /* 0x0000c80044007a20 */ /* 0x002fe20000410000 */
[----:B------:R-:W1:Y:S03]  /*f150*/  LDSM.16.M88.4 R24, [R213+0x2400] ;  /* 0x00240000d518783b */ /* 0x000e660000000200 */
[----:B------:R2:W3:Y:S03]  /*f160*/  MUFU.TANH R119, R0 ;  /* 0x0000000000777308 */ /* 0x0004e60000002400 */
[----:B------:R-:W-:Y:S08]  /*f170*/  HMMA.16816.F32.BF16 R36, R20, R38, R48 ;  /* 0x000000261424723c */ /* 0x000ff00000041830 */
[----:B----4-:R-:W-:Y:S01]  /*f180*/  HMMA.16816.F32.BF16 R48, R8, R28, R56 ;  /* 0x0000001c0830723c */ /* 0x010fe20000041838 */
[----:B--2---:R-:W-:-:S07]  /*f190*/  FMUL.FTZ R0, R67, c[0x0][0x320] ;  /* 0x0000c80043007a20 */ /* 0x004fce0000410000 */
[----:B------:R-:W-:Y:S01]  /*f1a0*/  HMMA.16816.F32.BF16 R92, R12, R46, R120 ;  /* 0x0000002e0c5c723c */ /* 0x000fe20000041878 */
[----:B------:R2:W-:Y:S07]  /*f1b0*/  MUFU.TANH R131, R0 ;  /* 0x0000000000837308 */ /* 0x0005ee0000002400 */
[----:B------:R-:W-:Y:S08]  /*f1c0*/  HMMA.16816.F32.BF16 R52, R8, R30, R52 ;  /* 0x0000001e0834723c */ /* 0x000ff00000041834 */
[----:B------:R-:W-:Y:S01]  /*f1d0*/  HMMA.16816.F32.BF16 R84, R12, R44, R136 ;  /* 0x0000002c0c54723c */ /* 0x000fe20000041888 */
[----:B--2---:R-:W-:-:S04]  /*f1e0*/  FMUL.FTZ R0, R71, c[0x0][0x320] ;  /* 0x0000c80047007a20 */ /* 0x004fc80000410000 */
[----:B------:R2:W-:Y:S03]  /*f1f0*/  MUFU.TANH R132, R0 ;  /* 0x0000000000847308 */ /* 0x0005e60000002400 */
[----:B-1----:R-:W-:Y:S08]  /*f200*/  HMMA.16816.F32.BF16 R72, R32, R24, R48 ;  /* 0x000000182048723c */ /* 0x002ff00000041830 */
[----:B------:R-:W-:Y:S01]  /*f210*/  HMMA.16816.F32.BF16 R48, R4, R28, R60 ;  /* 0x0000001c0430723c */ /* 0x000fe2000004183c */
[----:B--2---:R-:W-:-:S07]  /*f220*/  FMUL.FTZ R0, R64, c[0x0][0x320] ;  /* 0x0000c80040007a20 */ /* 0x004fce0000410000 */
[C---:B------:R-:W-:Y:S01]  /*f230*/  HMMA.16816.F32.BF16 R96, R12.reuse, R40, R140 ;  /* 0x000000280c60723c */ /* 0x040fe2000004188c */
[----:B------:R1:W-:Y:S07]  /*f240*/  MUFU.TANH R118, R0 ;  /* 0x0000000000767308 */ /* 0x0003ee0000002400 */
[----:B------:R-:W-:Y:S01]  /*f250*/  HMMA.16816.F32.BF16 R80, R12, R42, R124 ;  /* 0x0000002a0c50723c */ /* 0x000fe2000004187c */
[----:B------:R-:W2:Y:S07]  /*f260*/  LDSM.16.M88.4 R12, [R208+0x5900] ;  /* 0x00590000d00c783b */ /* 0x000eae0000000200 */
        /* <DEDUP_REMOVED lines=10> */
[----:B-1----:R-:W-:-:S04]  /*f310*/  FMUL.FTZ R0, R36, c[0x0][0x320] ;  /* 0x0000c80024007a20 */ /* 0x002fc80000410000 */
[----:B------:R1:W-:Y:S03]  /*f320*/  MUFU.TANH R117, R0 ;  /* 0x0000000000757308 */ /* 0x0003e60000002400 */
[----:B------:R-:W-:Y:S01]  /*f330*/  HMMA.16816.F32.BF16 R48, R16, R42, R108 ;  /* 0x0000002a1030723c */ /* 0x000fe2000004186c */
[----:B------:R-:W-:Y:S07]  /*f340*/  LDSM.16.M88.4 R40, [R213+0x2800] ;  /* 0x00280000d528783b */ /* 0x000fee0000000200 */
[----:B------:R-:W-:Y:S01]  /*f350*/  HMMA.16816.F32.BF16 R28, R20, R26, R28 ;  /* 0x0000001a141c723c */ /* 0x000fe2000004181c */
[----:B-1----:R-:W-:-:S07]  /*f360*/  FMUL.FTZ R0, R37, c[0x0][0x320] ;  /* 0x0000c80025007a20 */ /* 0x002fce0000410000 */
[----:B--2---:R-:W-:Y:S01]  /*f370*/  HMMA.16816.F32.BF16 R16, R8, R12, R76 ;  /* 0x0000000c0810723c */ /* 0x004fe2000004184c */
[----:B------:R1:W-:Y:S02]  /*f380*/  MUFU.TANH R116, R0 ;  /* 0x0000000000747308 */ /* 0x0003e40000002400 */
[----:B-1----:R-:W-:-:S06]  /*f390*/  FMUL.FTZ R0, R38, c[0x0][0x320] ;  /* 0x0000c80026007a20 */ /* 0x002fcc0000410000 */
[----:B------:R1:W-:Y:S02]  /*f3a0*/  MUFU.TANH R91, R0 ;  /* 0x00000000005b7308 */ /* 0x0003e40000002400 */
[----:B-1----:R-:W-:Y:S02]  /*f3b0*/  FMUL.FTZ R0, R39, c[0x0][0x320] ;  /* 0x0000c80027007a20 */ /* 0x002fe40000410000 */
[----:B------:R-:W1:Y:S04]  /*f3c0*/  LDSM.16.M88.4 R36, [R208+0x5d00] ;  /* 0x005d0000d024783b */ /* 0x000e680000000200 */
[----:B------:R2:W-:Y:S02]  /*f3d0*/  MUFU.TANH R90, R0 ;  /* 0x00000000005a7308 */ /* 0x0005e40000002400 */
[----:B--2---:R-:W-:-:S06]  /*f3e0*/  FMUL.FTZ R0, R65, c[0x0][0x320] ;  /* 0x0000c80041007a20 */ /* 0x004fcc0000410000 */
[----:B------:R2:W-:Y:S02]  /*f3f0*/  MUFU.TANH R88, R0 ;  /* 0x0000000000587308 */ /* 0x0005e40000002400 */
[----:B--2---:R-:W-:Y:S02]  /*f400*/  FMUL.FTZ R0, R66, c[0x0][0x320] ;  /* 0x0000c80042007a20 */ /* 0x004fe40000410000 */
[C---:B------:R-:W-:Y:S04]  /*f410*/  HMMA.16816.F32.BF16 R64, R4.reuse, R12, R84 ;  /* 0x0000000c0440723c */ /* 0x040fe80000041854 */
[----:B------:R2:W-:Y:S04]  /*f420*/  MUFU.TANH R89, R0 ;  /* 0x0000000000597308 */ /* 0x0005e80000002400 */
[C---:B-1----:R-:W-:Y:S08]  /*f430*/  HMMA.16816.F32.BF16 R96, R4.reuse, R36, R96 ;  /* 0x000000240460723c */ /* 0x042ff00000041860 */
[----:B------:R-:W-:Y:S01]  /*f440*/  HMMA.16816.F32.BF16 R80, R4, R38, R80 ;  /* 0x000000260450723c */ /* 0x000fe20000041850 */
[----:B--2---:R-:W-:-:S04]  /*f450*/  FMUL.FTZ R0, R70, c[0x0][0x320] ;  /* 0x0000c80046007a20 */ /* 0x004fc80000410000 */
[----:B------:R1:W-:Y:S03]  /*f460*/  MUFU.TANH R104, R0 ;  /* 0x0000000000687308 */ /* 0x0003e60000002400 */
[-C--:B------:R-:W-:Y:S07]  /*f470*/  HMMA.16816.F32.BF16 R68, R4, R14.reuse, R92 ;  /* 0x0000000e0444723c */ /* 0x080fee000004185c */
[----:B------:R-:W-:Y:S01]  /*f480*/  SHF.R.S32.HI R4, RZ, 0x1f, R150 ;  /* 0x0000001fff047819 */ /* 0x000fe20000011496 */
[----:B------:R-:W-:Y:S01]  /*f490*/  FMUL.FTZ R7, R28, c[0x0][0x320] ;  /* 0x0000c8001c077a20 */ /* 0x000fe20000410000 */
[----:B------:R-:W-:Y:S01]  /*f4a0*/  SHF.R.S32.HI R5, RZ, 0x1f, R2 ;  /* 0x0000001fff057819 */ /* 0x000fe20000011402 */
[----:B------:R-:W-:Y:S02]  /*f4b0*/  HMMA.16816.F32.BF16 R12, R8, R14, R56 ;  /* 0x0000000e080c723c */ /* 0x000fe40000041838 */
[----:B------:R-:W-:Y:S01]  /*f4c0*/  MUFU.TANH R59, R7 ;  /* 0x00000007003b7308 */ /* 0x000fe20000002400 */
[----:B-1----:R-:W-:-:S05]  /*f4d0*/  FMUL.FTZ R0, R72, c[0x0][0x320] ;  /* 0x0000c80048007a20 */ /* 0x002fca0000410000 */
[----:B------:R-:W-:Y:S02]  /*f4e0*/  HMMA.16816.F32.BF16 R48, R8, R38, R48 ;  /* 0x000000260830723c */ /* 0x000fe40000041830 */
[----:B------:R1:W2:Y:S02]  /*f4f0*/  MUFU.TANH R136, R0 ;  /* 0x0000000000887308 */ /* 0x0002a40000002400 */
[----:B-1----:R-:W-:-:S06]  /*f500*/  FMUL.FTZ R0, R73, c[0x0][0x320] ;  /* 0x0000c80049007a20 */ /* 0x002fcc0000410000 */
[----:B------:R1:W4:Y:S02]  /*f510*/  MUFU.TANH R137, R0 ;  /* 0x0000000000897308 */ /* 0x0003240000002400 */
[----:B-1----:R-:W-:-:S06]  /*f520*/  FMUL.FTZ R0, R52, c[0x0][0x320] ;  /* 0x0000c80034007a20 */ /* 0x002fcc0000410000 */
[----:B------:R1:W1:Y:S02]  /*f530*/  MUFU.TANH R138, R0 ;  /* 0x00000000008a7308 */ /* 0x0002640000002400 */
[----:B-1----:R-:W-:-:S06]  /*f540*/  FMUL.FTZ R0, R53, c[0x0][0x320] ;  /* 0x0000c80035007a20 */ /* 0x002fcc0000410000 */
[----:B------:R1:W-:Y:S02]  /*f550*/  MUFU.TANH R100, R0 ;  /* 0x0000000000647308 */ /* 0x0003e40000002400 */
[----:B-1----:R-:W-:-:S06]  /*f560*/  FMUL.FTZ R0, R75, c[0x0][0x320] ;  /* 0x0000c8004b007a20 */ /* 0x002fcc0000410000 */
[----:B------:R1:W-:Y:S02]  /*f570*/  MUFU.TANH R84, R0 ;  /* 0x0000000000547308 */ /* 0x0003e40000002400 */
[----:B-1----:R-:W-:-:S06]  /*f580*/  FMUL.FTZ R0, R44, c[0x0][0x320] ;  /* 0x0000c8002c007a20 */ /* 0x002fcc0000410000 */
[----:B------:R1:W1:Y:S02]  /*f590*/  MUFU.TANH R72, R0 ;  /* 0x0000000000487308 */ /* 0x0002640000002400 */
[----:B-1----:R-:W-:-:S06]  /*f5a0*/  FMUL.FTZ R0, R45, c[0x0][0x320] ;  /* 0x0000c8002d007a20 */ /* 0x002fcc0000410000 */
[----:B------:R1:W-:Y:S02]  /*f5b0*/  MUFU.TANH R106, R0 ;  /* 0x00000000006a7308 */ /* 0x0003e40000002400 */
[----:B-1----:R-:W-:-:S06]  /*f5c0*/  FMUL.FTZ R0, R46, c[0x0][0x320] ;  /* 0x0000c8002e007a20 */ /* 0x002fcc0000410000 */
[----:B------:R1:W-:Y:S02]  /*f5d0*/  MUFU.TANH R75, R0 ;  /* 0x00000000004b7308 */ /* 0x0003e40000002400 */
[----:B-1----:R-:W-:Y:S02]  /*f5e0*/  FMUL.FTZ R0, R47, c[0x0][0x320] ;  /* 0x0000c8002f007a20 */ /* 0x002fe40000410000 */
[----:B------:R-:W-:Y:S01]  /*f5f0*/  HMMA.16816.F32.BF16 R44, R8, R36, R60 ;  /* 0x00000024082c723c */ /* 0x000fe2000004183c */
[----:B------:R-:W1:Y:S03]  /*f600*/  LDSM.16.M88.4 R8, [R213+0x2c00] ;  /* 0x002c0000d508783b */ /* 0x000e660000000200 */
[----:B------:R2:W-:Y:S01]  /*f610*/  MUFU.TANH R73, R0 ;  /* 0x0000000000497308 */ /* 0x0005e20000002400 */
[----:B------:R-:W-:-:S04]  /*f620*/  DEPBAR.LE SB0, 0x0 ;  /* 0x000080000000791a */ /* 0x000fc80000000000 */
[----:B------:R-:W-:Y:S01]  /*f630*/  HMMA.16816.F32.BF16 R36, R32, R42, R12 ;  /* 0x0000002a2024723c */ /* 0x000fe2000004180c */
[----:B--2---:R-:W-:-:S04]  /*f640*/  FMUL.FTZ R0, R54, c[0x0][0x320] ;  /* 0x0000c80036007a20 */ /* 0x004fc80000410000 */
[----:B------:R2:W-:Y:S02]  /*f650*/  MUFU.TANH R77, R0 ;  /* 0x00000000004d7308 */ /* 0x0005e40000002400 */
[----:B--2---:R-:W-:Y:S01]  /*f660*/  LEA.HI R0, R4, R150, RZ, 0x2 ;  /* 0x0000009604007211 */ /* 0x004fe200078f10ff */
[----:B------:R-:W-:Y:S02]  /*f670*/  FMUL.FTZ R4, R55, c[0x0][0x320] ;  /* 0x0000c80037047a20 */ /* 0x000fe40000410000 */
[----:B------:R-:W-:Y:S01]  /*f680*/  HMMA.16816.F32.BF16 R52, R32, R40, R16 ;  /* 0x000000282034723c */ /* 0x000fe20000041810 */
[----:B------:R-:W-:Y:S02]  /*f690*/  LOP3.LUT R0, R0, 0xffffffc, RZ, 0xc0, !PT ;  /* 0x0ffffffc00007812 */ /* 0x000fe400078ec0ff */
[----:B------:R2:W-:Y:S03]  /*f6a0*/  MUFU.TANH R76, R4 ;  /* 0x00000004004c7308 */ /* 0x0005e60000002400 */
[----:B------:R-:W-:Y:S01]  /*f6b0*/  IMAD.IADD R6, R150, 0x1, -R0 ;  /* 0x0000000196067824 */ /* 0x000fe200078e0a00 */
[----:B------:R-:W-:Y:S01]  /*f6c0*/  LEA.HI R0, R148, R148, RZ, 0x1 ;  /* 0x0000009494007211 */ /* 0x000fe200078f08ff */
[----:B------:R-:W-:Y:S01]  /*f6d0*/  FMUL.FTZ R16, R29, c[0x0][0x320] ;  /* 0x0000c8001d107a20 */ /* 0x000fe20000410000 */
[-C--:B-1----:R-:W-:Y:S03]  /*f6e0*/  HMMA.16816.F32.BF16 R24, R20, R8.reuse, R96 ;  /* 0x000000081418723c */ /* 0x082fe60000041860 */
[----:B------:R-:W-:Y:S05]  /*f6f0*/  MUFU.TANH R107, R16 ;  /* 0x00000010006b7308 */ /* 0x000fea0000002400 */
[----:B------:R-:W-:Y:S01]  /*f700*/  HMMA.16816.F32.BF16 R44, R32, R8, R44 ;  /* 0x00000008202c723c */ /* 0x000fe2000004182c */
[----:B--2---:R-:W-:-:S04]  /*f710*/  LEA.HI R4, R5, R2, RZ, 0x2 ;  /* 0x0000000205047211 */ /* 0x004fc800078f10ff */
[C---:B------:R-:W-:Y:S02]  /*f720*/  LEA.HI.SX32 R5, R4.reuse, R189, 0x1e ;  /* 0x000000bd04057211 */ /* 0x040fe400078ff2ff */
[----:B------:R-:W-:Y:S01]  /*f730*/  LOP3.LUT R4, R4, 0x7ffffffc, RZ, 0xc0, !PT ;  /* 0x7ffffffc04047812 */ /* 0x000fe200078ec0ff */
[----:B------:R-:W-:Y:S02]  /*f740*/  HMMA.16816.F32.BF16 R32, R32, R10, R48 ;  /* 0x0000000a2020723c */ /* 0x000fe40000041830 */
        /* <DEDUP_REMOVED lines=9> */
[----:B------:R-:W-:Y:S02]  /*f7e0*/  IMAD.MOV.U32 R7, RZ, RZ, -0x40 ;  /* 0xffffffc0ff077424 */ /* 0x000fe400078e00ff */
[----:B------:R-:W-:-:S02]  /*f7f0*/  IMAD R155, R5, 0x8, R0 ;  /* 0x00000008059b7824 */ /* 0x000fc400078e0200 */
[----:B------:R-:W-:Y:S02]  /*f800*/  IMAD R7, R146, R7, 0x1 ;  /* 0x0000000192077424 */ /* 0x000fe400078e0207 */
[----:B------:R-:W-:Y:S01]  /*f810*/  @P4 IMAD.HI.U32 R5, R155, c[0x0][0x2c8], RZ ;  /* 0x0000b2009b054a27 */ /* 0x000fe200078e00ff */
[----:B------:R-:W-:Y:S03]  /*f820*/  STL [R1+0x6c], R155 ;  /* 0x00006c9b01007387 */ /* 0x000fe60000100800 */
[----:B------:R-:W-:Y:S01]  /*f830*/  IMAD.MOV.U32 R0, RZ, RZ, R155 ;  /* 0x000000ffff007224 */ /* 0x000fe200078e009b */
[----:B------:R-:W-:Y:S01]  /*f840*/  @P4 SHF.R.U32.HI R0, RZ, c[0x0][0x2cc], R5 ;  /* 0x0000b300ff004a19 */ /* 0x000fe20000011605 */
[----:B------:R-:W-:Y:S02]  /*f850*/  FMUL.FTZ R5, R74, c[0x0][0x320] ;  /* 0x0000c8004a057a20 */ /* 0x000fe40000410000 */
[----:B------:R-:W-:-:S02]  /*f860*/  IMAD.SHL.U32 R18, R2, 0x2, RZ ;  /* 0x0000000202127824 */ /* 0x000fc400078e00ff */
[----:B-1----:R-:W-:Y:S01]  /*f870*/  FMUL.FTZ R6, R31, c[0x0][0x320] ;  /* 0x0000c8001f067a20 */ /* 0x002fe20000410000 */
[----:B------:R-:W1:Y:S01]  /*f880*/  SHFL.IDX PT, R12, R0, RZ, 0x1c1f ;  /* 0x001c1fff000c7589 */ /* 0x000e6200000e0000 */
[----:B------:R2:W-:Y:S01]  /*f890*/  MUFU.TANH R62, R5 ;  /* 0x00000005003e7308 */ /* 0x0005e20000002400 */
[----:B------:R-:W-:Y:S01]  /*f8a0*/  IADD3 R2, -R18, R7, R190 ;  /* 0x0000000712027210 */ /* 0x000fe20007ffe1be */
[C---:B------:R-:W-:Y:S01]  /*f8b0*/  HMMA.16816.F32.BF16 R28, R20.reuse, R40, R64 ;  /* 0x00000028141c723c */ /* 0x040fe20000041840 */
[----:B------:R-:W1:Y:S01]  /*f8c0*/  SHFL.IDX PT, R13, R0, 0x1, 0x1c1f ;  /* 0x003c1f00000d7f89 */ /* 0x000e6200000e0000 */
[----:B------:R-:W-:Y:S02]  /*f8d0*/  FMUL.FTZ R34, R34, c[0x0][0x320] ;  /* 0x0000c80022227a20 */ /* 0x000fe40000410000 */
[----:B------:R-:W-:Y:S01]  /*f8e0*/  FMUL.FTZ R35, R35, c[0x0][0x320] ;  /* 0x0000c80023237a20 */ /* 0x000fe20000410000 */
[----:B------:R-:W1:Y:S01]  /*f8f0*/  SHFL.IDX PT, R15, R0, 0x2, 0x1c1f ;  /* 0x005c1f00000f7f89 */ /* 0x000e6200000e0000 */
[----:B------:R3:W-:Y:S02]  /*f900*/  MUFU.TANH R101, R6 ;  /* 0x0000000600657308 */ /* 0x0007e40000002400 */
[----:B------:R-:W-:Y:S01]  /*f910*/  HMMA.16816.F32.BF16 R40, R20, R42, R68 ;  /* 0x0000002a1428723c */ /* 0x000fe20000041844 */
[----:B------:R1:W4:Y:S04]  /*f920*/  SHFL.IDX PT, R14, R0, 0x3, 0x1c1f ;  /* 0x007c1f00000e7f89 */ /* 0x00032800000e0000 */
[----:B------:R4:W-:Y:S01]  /*f930*/  STL [R1+0x7c], R18 ;  /* 0x00007c1201007387 */ /* 0x0009e20000100800 */
[----:B--2---:R-:W-:-:S02]  /*f940*/  FMUL.FTZ R5, R52, c[0x0][0x320] ;  /* 0x0000c80034057a20 */ /* 0x004fc40000410000 */
[----:B------:R-:W-:Y:S02]  /*f950*/  HMMA.16816.F32.BF16 R20, R20, R10, R80 ;  /* 0x0000000a1414723c */ /* 0x000fe40000041850 */
[----:B------:R2:W-:Y:S01]  /*f960*/  MUFU.TANH R173, R5 ;  /* 0x0000000500ad7308 */ /* 0x0005e20000002400 */
[----:B---3--:R-:W-:-:S04]  /*f970*/  @P2 SHF.R.S32.HI R6, RZ, 0x1f, R204 ;  /* 0x0000001fff062819 */ /* 0x008fc800000114cc */
[----:B------:R-:W-:Y:S02]  /*f980*/  FMUL.FTZ R11, R27, c[0x0][0x320] ;  /* 0x0000c8001b0b7a20 */ /* 0x000fe40000410000 */
[----:B-1----:R-:W-:Y:S02]  /*f990*/  @P2 IMAD R0, R152, R204, RZ ;  /* 0x000000cc98002224 */ /* 0x002fe400078e02ff */
[----:B--2---:R-:W-:-:S04]  /*f9a0*/  @P2 IMAD.WIDE.U32 R4, R204, R154, R160 ;  /* 0x0000009acc042225 */ /* 0x004fc800078e00a0 */
[----:B------:R-:W-:Y:S01]  /*f9b0*/  @P2 IMAD R0, R6, R154, R0 ;  /* 0x0000009a06002224 */ /* 0x000fe200078e0200 */
[----:B------:R-:W-:Y:S01]  /*f9c0*/  BAR.SYNC.DEFER_BLOCKING 0x0 ;  /* 0x0000000000007b1d */ /* 0x000fe20000010000 */
[C---:B------:R-:W-:Y:S01]  /*f9d0*/  @P2 LEA R16, P0, R4.reuse, c[0x0][0x1c8], 0x1 ;  /* 0x0000720004102a11 */ /* 0x040fe200078008ff */
[----:B------:R-:W-:Y:S02]  /*f9e0*/  FMUL.FTZ R6, R53, c[0x0][0x320] ;  /* 0x0000c80035067a20 */ /* 0x000fe40000410000 */
[----:B------:R-:W-:Y:S02]  /*f9f0*/  @P2 IMAD.IADD R0, R5, 0x1, R0 ;  /* 0x0000000105002824 */ /* 0x000fe400078e0200 */
[----:B------:R1:W-:Y:S03]  /*fa00*/  MUFU.TANH R176, R6 ;  /* 0x0000000600b07308 */ /* 0x0003e60000002400 */
        /* <DEDUP_REMOVED lines=17> */
[----:B------:R-:W-:Y:S01]  /*fb20*/  IMNMX R0, R6, R0, PT ;  /* 0x0000000006007217 */ /* 0x000fe20003800200 */
        /* <DEDUP_REMOVED lines=11> */
[----:B------:R-:W-:Y:S02]  /*fbe0*/  FSEL R53, R128, -INF , P1 ;  /* 0xff80000080357808 */ /* 0x000fe40000800000 */
        /* <DEDUP_REMOVED lines=12> */
[----:B------:R-:W-:Y:S02]  /*fcb0*/  ISETP.GT.AND P0, PT, R2, 0x1, PT ;  /* 0x000000010200780c */ /* 0x000fe40003f04270 */
[----:B------:R-:W-:Y:S02]  /*fcc0*/  FSEL R29, R118, -INF , P1 ;  /* 0xff800000761d7808 */ /* 0x000fe40000800000 */
[----:B------:R-:W-:Y:S02]  /*fcd0*/  FSEL R36, R88, -INF , P0 ;  /* 0xff80000058247808 */ /* 0x000fe40000000000 */
[C---:B------:R-:W-:Y:S02]  /*fce0*/  ISETP.GT.AND P1, PT, R2.reuse, 0x8, PT ;  /* 0x000000080200780c */ /* 0x040fe40003f24270 */
[----:B------:R-:W-:Y:S01]  /*fcf0*/  ISETP.GT.AND P0, PT, R2, 0x9, PT ;  /* 0x000000090200780c */ /* 0x000fe20003f04270 */
[----:B--2---:R-:W-:Y:S01]  /*fd00*/  FMUL.FTZ R6, R40, c[0x0][0x320] ;  /* 0x0000c80028067a20 */ /* 0x004fe20000410000 */
[----:B------:R-:W-:-:S02]  /*fd10*/  FSEL R37, R117, -INF , P1 ;  /* 0xff80000075257808 */ /* 0x000fc40000800000 */
[----:B------:R-:W-:Y:S01]  /*fd20*/  ISETP.GT.AND P1, PT, R2, 0x10, PT ;  /* 0x000000100200780c */ /* 0x000fe20003f24270 */
[----:B------:R2:W4:Y:S03]  /*fd30*/  MUFU.TANH R12, R6 ;  /* 0x00000006000c7308 */ /* 0x0005260000002400 */
[----:B------:R-:W-:Y:S02]  /*fd40*/  FSEL R58, R72, -INF , P1 ;  /* 0xff800000483a7808 */ /* 0x000fe40000800000 */
[----:B------:R-:W-:-:S04]  /*fd50*/  ISETP.GT.AND P1, PT, R2, 0x18, PT ;  /* 0x000000180200780c */ /* 0x000fc80003f24270 */
[----:B------:R-:W-:Y:S02]  /*fd60*/  FSEL R59, R59, -INF , P1 ;  /* 0xff8000003b3b7808 */ /* 0x000fe40000800000 */
[----:B------:R-:W-:-:S04]  /*fd70*/  ISETP.GT.AND P1, PT, R2, 0x20, PT ;  /* 0x000000200200780c */ /* 0x000fc80003f24270 */
[----:B---3--:R-:W-:Y:S01]  /*fd80*/  FSEL R179, R14, -INF , P1 ;  /* 0xff8000000eb37808 */ /* 0x008fe20000800000 */
[----:B--2---:R-:W-:Y:S01]  /*fd90*/  FMUL.FTZ R6, R41, c[0x0][0x320] ;  /* 0x0000c80029067a20 */ /* 0x004fe20000410000 */
[----:B------:R-:W-:-:S03]  /*fda0*/  ISETP.GT.AND P1, PT, R2, 0x28, PT ;  /* 0x000000280200780c */ /* 0x000fc60003f24270 */
[----:B------:R2:W-:Y:S01]  /*fdb0*/  MUFU.TANH R7, R6 ;  /* 0x0000000600077308 */ /* 0x0005e20000002400 */
[----:B----4-:R-:W-:Y:S02]  /*fdc0*/  FSEL R180, R12, -INF , P1 ;  /* 0xff8000000cb47808 */ /* 0x010fe40000800000 */
[----:B------:R-:W-:Y:S01]  /*fdd0*/  ISETP.GT.AND P1, PT, R2, 0x30, PT ;  /* 0x000000300200780c */ /* 0x000fe20003f24270 */
[----:B--2---:R-:W-:Y:S01]  /*fde0*/  FMUL.FTZ R6, R24, c[0x0][0x320] ;  /* 0x0000c80018067a20 */ /* 0x004fe20000410000 */
[----:B------:R-:W-:Y:S02]  /*fdf0*/  FSEL R24, R116, -INF , P0 ;  /* 0xff80000074187808 */ /* 0x000fe40000000000 */
[----:B------:R-:W-:Y:S01]  /*fe00*/  ISETP.GT.AND P0, PT, R2, 0x11, PT ;  /* 0x000000110200780c */ /* 0x000fe20003f04270 */
[----:B------:R2:W3:Y:S03]  /*fe10*/  MUFU.TANH R9, R6 ;  /* 0x0000000600097308 */ /* 0x0004e60000002400 */
[----:B------:R-:W-:-:S02]  /*fe20*/  FSEL R106, R106, -INF , P0 ;  /* 0xff8000006a6a7808 */ /* 0x000fc40000000000 */
[----:B------:R-:W-:-:S04]  /*fe30*/  ISETP.GT.AND P0, PT, R2, 0x19, PT ;  /* 0x000000190200780c */ /* 0x000fc80003f04270 */
[----:B------:R-:W-:Y:S02]  /*fe40*/  FSEL R107, R107, -INF , P0 ;  /* 0xff8000006b6b7808 */ /* 0x000fe40000000000 */
[----:B------:R-:W-:-:S04]  /*fe50*/  ISETP.GT.AND P0, PT, R2, 0x21, PT ;  /* 0x000000210200780c */ /* 0x000fc80003f04270 */
[----:B------:R-:W-:Y:S01]  /*fe60*/  FSEL R181, R13, -INF , P0 ;  /* 0xff8000000db57808 */ /* 0x000fe20000000000 */
[----:B--2---:R-:W-:Y:S01]  /*fe70*/  FMUL.FTZ R6, R25, c[0x0][0x320] ;  /* 0x0000c80019067a20 */ /* 0x004fe20000410000 */
[C---:B------:R-:W-:Y:S02]  /*fe80*/  ISETP.GT.AND P0, PT, R2.reuse, 0x29, PT ;  /* 0x000000290200780c */ /* 0x040fe40003f04270 */
[----:B---3--:R-:W-:Y:S01]  /*fe90*/  FSEL R247, R9, -INF , P1 ;  /* 0xff80000009f77808 */ /* 0x008fe20000800000 */
[----:B------:R2:W3:Y:S01]  /*fea0*/  MUFU.TANH R8, R6 ;  /* 0x0000000600087308 */ /* 0x0004e20000002400 */
[----:B------:R-:W-:Y:S01]  /*feb0*/  FSEL R182, R7, -INF , P0 ;  /* 0xff80000007b67808 */ /* 0x000fe20000000000 */
[----:B------:R-:W-:Y:S01]  /*fec0*/  FMUL.FTZ R7, R21, c[0x0][0x320] ;  /* 0x0000c80015077a20 */ /* 0x000fe20000410000 */
[----:B------:R-:W-:Y:S01]  /*fed0*/  ISETP.GT.AND P0, PT, R2, 0x31, PT ;  /* 0x000000310200780c */ /* 0x000fe20003f04270 */
[----:B------:R-:W-:Y:S01]  /*fee0*/  FMUL.FTZ R9, R26, c[0x0][0x320] ;  /* 0x0000c8001a097a20 */ /* 0x000fe20000410000 */
[----:B------:R-:W-:-:S03]  /*fef0*/  ISETP.GT.AND P1, PT, R2, 0x38, PT ;  /* 0x000000380200780c */ /* 0x000fc60003f24270 */
[----:B------:R-:W4:Y:S01]  /*ff00*/  MUFU.TANH R12, R7 ;  /* 0x00000007000c7308 */ /* 0x000f220000002400 */
[----:B--2---:R-:W-:Y:S01]  /*ff10*/  FMUL.FTZ R6, R20, c[0x0][0x320] ;  /* 0x0000c80014067a20 */ /* 0x004fe20000410000 */
[----:B---3--:R-:W-:Y:S01]  /*ff20*/  FSEL R250, R8, -INF , P0 ;  /* 0xff80000008fa7808 */ /* 0x008fe20000000000 */
[----:B------:R-:W-:Y:S01]  /*ff30*/  FMUL.FTZ R8, R43, c[0x0][0x320] ;  /* 0x0000c8002b087a20 */ /* 0x000fe20000410000 */
[----:B------:R-:W-:-:S04]  /*ff40*/  ISETP.GT.AND P0, PT, R2, 0x39, PT ;  /* 0x000000390200780c */ /* 0x000fc80003f04270 */
[----:B------:R2:W3:Y:S01]  /*ff50*/  MUFU.TANH R14, R6 ;  /* 0x00000006000e7308 */ /* 0x0004e20000002400 */
[----:B----4-:R-:W-:Y:S01]  /*ff60*/  FSEL R236, R12, -INF , P0 ;  /* 0xff8000000cec7808 */ /* 0x010fe20000000000 */
[----:B------:R-:W-:Y:S01]  /*ff70*/  FMUL.FTZ R7, R30, c[0x0][0x320] ;  /* 0x0000c8001e077a20 */ /* 0x000fe20000410000 */
[----:B------:R-:W-:-:S05]  /*ff80*/  ISETP.GT.AND P0, PT, R0, 0x1, PT ;  /* 0x000000010000780c */ /* 0x000fca0003f04270 */
[----:B------:R-:W-:Y:S01]  /*ff90*/  MUFU.TANH R8, R8 ;  /* 0x0000000800087308 */ /* 0x000fe20000002400 */
[----:B------:R-:W-:Y:S02]  /*ffa0*/  FSEL R20, R131, -INF , P0 ;  /* 0xff80000083147808 */ /* 0x000fe40000000000 */
[----:B------:R-:W-:Y:S02]  /*ffb0*/  ISETP.GT.AND P0, PT, R0, 0x9, PT ;  /* 0x000000090000780c */ /* 0x000fe40003f04270 */
[----:B--2---:R-:W-:-:S03]  /*ffc0*/  FMNMX.FTZ R6, R29, R36, !PT ;  /* 0x000000241d067209 */ /* 0x004fc60007810000 */
[----:B------:R2:W4:Y:S01]  /*ffd0*/  MUFU.TANH R21, R7 ;  /* 0x0000000700157308 */ /* 0x0005220000002400 */
        /* <DEDUP_REMOVED lines=9> */
[----:B------:R-:W-:Y:S01]  /*10070*/  FMNMX.FTZ R2, R106, R2, !PT ;  /* 0x000000026a027209 */ /* 0x000fe20007810000 */
[----:B--2---:R-:W-:Y:S01]  /*10080*/  FMUL.FTZ R7, R42, c[0x0][0x320] ;  /* 0x0000c8002a077a20 */ /* 0x004fe20000410000 */
[----:B------:R-:W-:Y:S01]  /*10090*/  FSEL R23, R91, -INF , P1 ;  /* 0xff8000005b177808 */ /* 0x000fe20000800000 */
[----:B------:R2:W3:Y:S01]  /*100a0*/  MUFU.TANH R13, R6 ;  /* 0x00000006000d7308 */ /* 0x0004e20000002400 */
[----:B------:R-:W-:Y:S02]  /*100b0*/  FMNMX.FTZ R2, R59, R2, !PT ;  /* 0x000000023b027209 */ /* 0x000fe40007810000 */
[----:B------:R-:W-:Y:S02]  /*100c0*/  ISETP.GT.AND P1, PT, R0, 0x10, PT ;  /* 0x000000100000780c */ /* 0x000fe40003f24270 */
[----:B------:R-:W-:-:S02]  /*100d0*/  FMNMX.FTZ R2, R107, R2, !PT ;  /* 0x000000026b027209 */ /* 0x000fc40007810000 */
[----:B------:R-:W-:Y:S01]  /*100e0*/  FSEL R28, R90, -INF , P0 ;  /* 0xff8000005a1c7808 */ /* 0x000fe20000000000 */
[----:B------:R-:W1:Y:S01]  /*100f0*/  MUFU.TANH R10, R7 ;  /* 0x00000007000a7308 */ /* 0x000e620000002400 */
[----:B------:R-:W-:Y:S02]  /*10100*/  FMNMX.FTZ R2, R179, R2, !PT ;  /* 0x00000002b3027209 */ /* 0x000fe40007810000 */
[----:B------:R-:W-:Y:S02]  /*10110*/  ISETP.GT.AND P0, PT, R0, 0x11, PT ;  /* 0x000000110000780c */ /* 0x000fe40003f04270 */
[----:B------:R-:W-:Y:S02]  /*10120*/  FMNMX.FTZ R2, R181, R2, !PT ;  /* 0x00000002b5027209 */ /* 0x000fe40007810000 */
[----:B------:R-:W-:Y:S01]  /*10130*/  FSEL R43, R75, -INF , P1 ;  /* 0xff8000004b2b7808 */ /* 0x000fe20000800000 */
[----:B------:R-:W1:Y:S01]  /*10140*/  MUFU.TANH R9, R11 ;  /* 0x0000000b00097308 */ /* 0x000e620000002400 */
[----:B------:R-:W-:-:S02]  /*10150*/  FMNMX.FTZ R2, R180, R2, !PT ;  /* 0x00000002b4027209 */ /* 0x000fc40007810000 */
[----:B--2---:R-:W-:Y:S02]  /*10160*/  FMNMX.FTZ R6, R19, R20, !PT ;  /* 0x0000001413067209 */ /* 0x004fe40007810000 */
[----:B------:R-:W-:Y:S02]  /*10170*/  FMNMX.FTZ R2, R182, R2, !PT ;  /* 0x00000002b6027209 */ /* 0x000fe40007810000 */
[----:B------:R-:W-:Y:S01]  /*10180*/  FMNMX.FTZ R6, R23, R6, !PT ;  /* 0x0000000617067209 */ /* 0x000fe20007810000 */
[----:B------:R2:W1:Y:S01]  /*10190*/  MUFU.TANH R11, R18 ;  /* 0x00000012000b7308 */ /* 0x0004620000002400 */
[----:B------:R-:W-:Y:S02]  /*101a0*/  FMNMX.FTZ R2, R247, R2, !PT ;  /* 0x00000002f7027209 */ /* 0x000fe40007810000 */
[----:B------:R-:W-:Y:S02]  /*101b0*/  FMNMX.FTZ R6, R28, R6, !PT ;  /* 0x000000061c067209 */ /* 0x000fe40007810000 */
[----:B------:R-:W-:-:S02]  /*101c0*/  FMNMX.FTZ R2, R250, R2, !PT ;  /* 0x00000002fa027209 */ /* 0x000fc40007810000 */
[----:B------:R-:W-:Y:S02]  /*101d0*/  ISETP.GT.AND P1, PT, R0, 0x18, PT ;  /* 0x000000180000780c */ /* 0x000fe40003f24270 */
[----:B------:R-:W-:Y:S02]  /*101e0*/  FSEL R48, R73, -INF , P0 ;  /* 0xff80000049307808 */ /* 0x000fe40000000000 */
[----:B------:R-:W-:Y:S02]  /*101f0*/  FMNMX.FTZ R6, R43, R6, !PT ;  /* 0x000000062b067209 */ /* 0x000fe40007810000 */
[----:B------:R-:W-:Y:S02]  /*10200*/  FMNMX.FTZ R2, R232, R2, !PT ;  /* 0x00000002e8027209 */ /* 0x000fe40007810000 */
[----:B------:R-:W-:Y:S01]  /*10210*/  ISETP.GT.AND P0, PT, R0, 0x19, PT ;  /* 0x000000190000780c */ /* 0x000fe20003f04270 */
[----:B--2---:R-:W-:Y:S01]  /*10220*/  FMUL.FTZ R18, R47, c[0x0][0x320] ;  /* 0x0000c8002f127a20 */ /* 0x004fe20000410000 */
[----:B------:R-:W-:-:S02]  /*10230*/  FSEL R49, R61, -INF , P1 ;  /* 0xff8000003d317808 */ /* 0x000fc40000800000 */
[----:B------:R-:W-:Y:S02]  /*10240*/  FMNMX.FTZ R6, R48, R6, !PT ;  /* 0x0000000630067209 */ /* 0x000fe40007810000 */
[----:B------:R-:W-:Y:S02]  /*10250*/  FMNMX.FTZ R7, R236, R2, !PT ;  /* 0x00000002ec077209 */ /* 0x000fe40007810000 */
[C---:B------:R-:W-:Y:S02]  /*10260*/  ISETP.GT.AND P1, PT, R0.reuse, 0x20, PT ;  /* 0x000000200000780c */ /* 0x040fe40003f24270 */
[----:B------:R-:W-:Y:S02]  /*10270*/  FSEL R101, R101, -INF , P0 ;  /* 0xff80000065657808 */ /* 0x000fe40000000000 */
[----:B------:R-:W-:Y:S02]  /*10280*/  FMNMX.FTZ R2, R49, R6, !PT ;  /* 0x0000000631027209 */ /* 0x000fe40007810000 */
[----:B------:R-:W-:Y:S01]  /*10290*/  ISETP.GT.AND P0, PT, R0, 0x21, PT ;  /* 0x000000210000780c */ /* 0x000fe20003f04270 */
[----:B------:R-:W2:Y:S01]  /*102a0*/  SHFL.BFLY PT, R6, R7, 0x2, 0x1f ;  /* 0x0c401f0007067f89 */ /* 0x000ea200000e0000 */
[----:B----4-:R-:W-:-:S02]  /*102b0*/  FSEL R155, R21, -INF , P1 ;  /* 0xff800000159b7808 */ /* 0x010fc40000800000 */
[----:B------:R-:W-:Y:S02]  /*102c0*/  FMNMX.FTZ R2, R101, R2, !PT ;  /* 0x0000000265027209 */ /* 0x000fe40007810000 */
[----:B------:R-:W-:Y:S02]  /*102d0*/  ISETP.GT.AND P1, PT, R0, 0x28, PT ;  /* 0x000000280000780c */ /* 0x000fe40003f24270 */
[----:B---3--:R-:W-:Y:S01]  /*102e0*/  FSEL R172, R13, -INF , P0 ;  /* 0xff8000000dac7808 */ /* 0x008fe20000000000 */
[----:B------:R-:W-:Y:S01]  /*102f0*/  FMUL.FTZ R13, R46, c[0x0][0x320] ;  /* 0x0000c8002e0d7a20 */ /* 0x000fe20000410000 */
[----:B------:R-:W-:Y:S02]  /*10300*/  FMNMX.FTZ R2, R155, R2, !PT ;  /* 0x000000029b027209 */ /* 0x000fe40007810000 */
[----:B------:R-:W-:Y:S02]  /*10310*/  ISETP.GT.AND P0, PT, R0, 0x29, PT ;  /* 0x000000290000780c */ /* 0x000fe40003f04270 */
[----:B-1----:R-:W-:Y:S01]  /*10320*/  FSEL R174, R10, -INF , P1 ;  /* 0xff8000000aae7808 */ /* 0x002fe20000800000 */
[----:B------:R-:W-:Y:S01]  /*10330*/  MUFU.TANH R13, R13 ;  /* 0x0000000d000d7308 */ /* 0x000fe20000002400 */
[----:B------:R-:W-:-:S02]  /*10340*/  FMNMX.FTZ R2, R172, R2, !PT ;  /* 0x00000002ac027209 */ /* 0x000fc40007810000 */
[----:B------:R-:W-:Y:S02]  /*10350*/  ISETP.GT.AND P1, PT, R0, 0x30, PT ;  /* 0x000000300000780c */ /* 0x000fe40003f24270 */
[----:B------:R-:W-:Y:S01]  /*10360*/  FSEL R175, R8, -INF , P0 ;  /* 0xff80000008af7808 */ /* 0x000fe20000000000 */
[----:B------:R-:W-:Y:S01]  /*10370*/  FMUL.FTZ R8, R44, c[0x0][0x320] ;  /* 0x0000c8002c087a20 */ /* 0x000fe20000410000 */
[----:B------:R-:W-:Y:S01]  /*10380*/  FMNMX.FTZ R2, R174, R2, !PT ;  /* 0x00000002ae027209 */ /* 0x000fe20007810000 */
[----:B------:R-:W1:Y:S01]  /*10390*/  MUFU.TANH R10, R15 ;  /* 0x0000000f000a7308 */ /* 0x000e620000002400 */
[----:B------:R-:W-:Y:S02]  /*103a0*/  ISETP.GT.AND P0, PT, R0, 0x31, PT ;  /* 0x000000310000780c */ /* 0x000fe40003f04270 */
[----:B------:R-:W-:Y:S02]  /*103b0*/  FSEL R221, R12, -INF , P1 ;  /* 0xff8000000cdd7808 */ /* 0x000fe40000800000 */
[----:B------:R-:W-:-:S02]  /*103c0*/  FMNMX.FTZ R2, R175, R2, !PT ;  /* 0x00000002af027209 */ /* 0x000fc40007810000 */
[----:B------:R-:W-:Y:S01]  /*103d0*/  FSEL R224, R9, -INF , P0 ;  /* 0xff80000009e07808 */ /* 0x000fe20000000000 */
[----:B------:R-:W-:Y:S01]  /*103e0*/  MUFU.TANH R12, R8 ;  /* 0x00000008000c7308 */ /* 0x000fe20000002400 */
[C---:B------:R-:W-:Y:S02]  /*103f0*/  ISETP.GT.AND P1, PT, R0.reuse, 0x38, PT ;  /* 0x000000380000780c */ /* 0x040fe40003f24270 */
[----:B------:R-:W-:Y:S02]  /*10400*/  ISETP.GT.AND P0, PT, R0, 0x39, PT ;  /* 0x000000390000780c */ /* 0x000fe40003f04270 */
[----:B------:R-:W-:Y:S01]  /*10410*/  FMNMX.FTZ R0, R221, R2, !PT ;  /* 0x00000002dd007209 */ /* 0x000fe20007810000 */
[----:B------:R-:W-:Y:S01]  /*10420*/  FMUL.FTZ R2, R45, c[0x0][0x320] ;  /* 0x0000c8002d027a20 */ /* 0x000fe20000410000 */
[----:B------:R-:W-:Y:S01]  /*10430*/  FSEL R223, R11, -INF , P1 ;  /* 0xff8000000bdf7808 */ /* 0x000fe20000800000 */
[----:B------:R-:W-:Y:S01]  /*10440*/  FMUL.FTZ R11, R39, c[0x0][0x320] ;  /* 0x0000c800270b7a20 */ /* 0x000fe20000410000 */
[----:B------:R-:W-:Y:S01]  /*10450*/  FMNMX.FTZ R0, R224, R0, !PT ;  /* 0x00000000e0007209 */ /* 0x000fe20007810000 */
[----:B------:R3:W4:Y:S01]  /*10460*/  MUFU.TANH R8, R2 ;  /* 0x0000000200087308 */ /* 0x0007220000002400 */
[----:B-1----:R-:W-:-:S02]  /*10470*/  FSEL R227, R10, -INF , P0 ;  /* 0xff8000000ae37808 */ /* 0x002fc40000000000 */
[----:B------:R-:W-:Y:S02]  /*10480*/  FMNMX.FTZ R0, R223, R0, !PT ;  /* 0x00000000df007209 */ /* 0x000fe40007810000 */
[----:B--2---:R-:W-:Y:S02]  /*10490*/  FMNMX.FTZ R6, R7, R6, !PT ;  /* 0x0000000607067209 */ /* 0x004fe40007810000 */
[----:B------:R-:W-:Y:S01]  /*104a0*/  FMNMX.FTZ R0, R227, R0, !PT ;  /* 0x00000000e3007209 */ /* 0x000fe20007810000 */
[----:B------:R-:W-:Y:S01]  /*104b0*/  MUFU.TANH R14, R11 ;  /* 0x0000000b000e7308 */ /* 0x000fe20000002400 */
[C---:B------:R-:W-:Y:S01]  /*104c0*/  ISETP.GT.AND P1, PT, R4.reuse, 0x19, PT ;  /* 0x000000190400780c */ /* 0x040fe20003f24270 */
[----:B------:R-:W-:Y:S01]  /*104d0*/  SHFL.BFLY PT, R103, R6, 0x1, 0x1f ;  /* 0x0c201f0006677f89 */ /* 0x000fe200000e0000 */
[----:B------:R-:W-:Y:S02]  /*104e0*/  ISETP.GT.AND P0, PT, R4, 0x20, PT ;  /* 0x000000200400780c */ /* 0x000fe40003f04270 */
[----:B------:R-:W-:Y:S01]  /*104f0*/  FSEL R100, R100, -INF , P1 ;  /* 0xff80000064647808 */ /* 0x000fe20000800000 */
[----:B------:R-:W1:Y:S01]  /*10500*/  SHFL.BFLY PT, R7, R0, 0x2, 0x1f ;  /* 0x0c401f0000077f89 */ /* 0x000e6200000e0000 */
[----:B------:R-:W-:Y:S01]  /*10510*/  ISETP.GT.AND P1, PT, R4, 0x21, PT ;  /* 0x000000210400780c */ /* 0x000fe20003f24270 */
[----:B---3--:R-:W-:Y:S01]  /*10520*/  FMUL.FTZ R2, R32, c[0x0][0x320] ;  /* 0x0000c80020027a20 */ /* 0x008fe20000410000 */
[----:B------:R-:W-:Y:S01]  /*10530*/  FSEL R173, R173, -INF , P0 ;  /* 0xff800000adad7808 */ /* 0x000fe20000000000 */
[----:B------:R-:W-:Y:S01]  /*10540*/  MUFU.TANH R11, R18 ;  /* 0x00000012000b7308 */ /* 0x000fe20000002400 */
[----:B------:R-:W-:-:S02]  /*10550*/  FSEL R176, R176, -INF , P1 ;  /* 0xff800000b0b07808 */ /* 0x000fc40000800000 */
[C---:B------:R-:W-:Y:S02]  /*10560*/  ISETP.GT.AND P1, PT, R4.reuse, 0x29, PT ;  /* 0x000000290400780c */ /* 0x040fe40003f24270 */
[----:B------:R-:W-:Y:S02]  /*10570*/  ISETP.GT.AND P0, PT, R4, 0x28, PT ;  /* 0x000000280400780c */ /* 0x000fe40003f04270 */
[----:B------:R-:W-:Y:S01]  /*10580*/  FSEL R178, R60, -INF , P1 ;  /* 0xff8000003cb27808 */ /* 0x000fe20000800000 */
[----:B------:R2:W3:Y:S01]  /*10590*/  MUFU.TANH R10, R2 ;  /* 0x00000002000a7308 */ /* 0x0004e20000002400 */
[----:B------:R-:W-:Y:S02]  /*105a0*/  ISETP.GT.AND P1, PT, R4, 0x31, PT ;  /* 0x000000310400780c */ /* 0x000fe40003f24270 */
[----:B------:R-:W-:Y:S02]  /*105b0*/  FSEL R177, R177, -INF , P0 ;  /* 0xff800000b1b17808 */ /* 0x000fe40000000000 */
[----:B----4-:R-:W-:-:S02]  /*105c0*/  FSEL R228, R8, -INF , P1 ;  /* 0xff80000008e47808 */ /* 0x010fc40000800000 */
[C---:B------:R-:W-:Y:S02]  /*105d0*/  ISETP.GT.AND P0, PT, R4.reuse, 0x30, PT ;  /* 0x000000300400780c */ /* 0x040fe40003f04270 */
[----:B------:R-:W-:Y:S02]  /*105e0*/  ISETP.GT.AND P1, PT, R4, 0x39, PT ;  /* 0x000000390400780c */ /* 0x000fe40003f24270 */
[----:B------:R-:W-:Y:S01]  /*105f0*/  FSEL R225, R12, -INF , P0 ;  /* 0xff8000000ce17808 */ /* 0x000fe20000000000 */
[----:B------:R-:W-:Y:S01]  /*10600*/  FMUL.FTZ R12, R55, c[0x0][0x320] ;  /* 0x0000c800370c7a20 */ /* 0x000fe20000410000 */
[----:B-1----:R-:W-:Y:S02]  /*10610*/  FMNMX.FTZ R8, R0, R7, !PT ;  /* 0x0000000700087209 */ /* 0x002fe40007810000 */
[----:B------:R-:W-:Y:S01]  /*10620*/  ISETP.GT.AND P0, PT, R4, 0x38, PT ;  /* 0x000000380400780c */ /* 0x000fe20003f04270 */
[----:B--2---:R-:W-:Y:S01]  /*10630*/  FMUL.FTZ R2, R33, c[0x0][0x320] ;  /* 0x0000c80021027a20 */ /* 0x004fe20000410000 */
[----:B------:R-:W-:Y:S01]  /*10640*/  FMNMX.FTZ R103, R6, R103, !PT ;  /* 0x0000006706677209 */ /* 0x000fe20007810000 */
[----:B------:R-:W-:Y:S01]  /*10650*/  FMUL.FTZ R4, R38, c[0x0][0x320] ;  /* 0x0000c80026047a20 */ /* 0x000fe20000410000 */
[----:B---3--:R-:W-:Y:S01]  /*10660*/  FSEL R229, R10, -INF , P0 ;  /* 0xff8000000ae57808 */ /* 0x008fe20000000000 */
[----:B------:R1:W2:Y:S01]  /*10670*/  MUFU.TANH R9, R2 ;  /* 0x0000000200097308 */ /* 0x0002a20000002400 */
[----:B------:R-:W-:Y:S01]  /*10680*/  ISETP.GT.AND P0, PT, R5, RZ, PT ;  /* 0x000000ff0500720c */ /* 0x000fe20003f04270 */
[----:B------:R-:W-:Y:S03]  /*10690*/  SHFL.BFLY PT, R102, R8, 0x1, 0x1f ;  /* 0x0c201f0008667f89 */ /* 0x000fe600000e0000 */
[----:B------:R-:W-:-:S02]  /*106a0*/  FSEL R41, R104, -INF , P0 ;  /* 0xff80000068297808 */ /* 0x000fc40000000000 */
[----:B------:R-:W-:Y:S01]  /*106b0*/  ISETP.GT.AND P0, PT, R5, 0x8, PT ;  /* 0x000000080500780c */ /* 0x000fe20003f04270 */
[----:B------:R-:W-:Y:S03]  /*106c0*/  MUFU.TANH R22, R4 ;  /* 0x0000000400167308 */ /* 0x000fe60000002400 */
[----:B------:R-:W-:Y:S02]  /*106d0*/  FSEL R42, R121, -INF , P0 ;  /* 0xff800000792a7808 */ /* 0x000fe40000000000 */
[----:B------:R-:W-:Y:S01]  /*106e0*/  ISETP.GT.AND P0, PT, R5, 0x10, PT ;  /* 0x000000100500780c */ /* 0x000fe20003f04270 */
[----:B-1----:R-:W-:Y:S01]  /*106f0*/  FMUL.FTZ R2, R54, c[0x0][0x320] ;  /* 0x0000c80036027a20 */ /* 0x002fe20000410000 */
[----:B--2---:R-:W-:Y:S01]  /*10700*/  FSEL R231, R9, -INF , P1 ;  /* 0xff80000009e77808 */ /* 0x004fe20000800000 */
[----:B------:R1:W-:Y:S01]  /*10710*/  MUFU.TANH R4, R12 ;  /* 0x0000000c00047308 */ /* 0x0003e20000002400 */
        /* <DEDUP_REMOVED lines=10> */
[----:B------:R-:W-:Y:S01]  /*107c0*/  FSEL R98, R84, -INF , P1 ;  /* 0xff80000054627808 */ /* 0x000fe20000800000 */
[----:B-1----:R-:W-:Y:S01]  /*107d0*/  FMUL.FTZ R12, R103, c[0x0][0x2d0] ;  /* 0x0000b400670c7a20 */ /* 0x002fe20000410000 */
[C---:B------:R-:W-:Y:S02]  /*107e0*/  ISETP.GT.AND P1, PT, R5.reuse, 0x19, PT ;  /* 0x000000190500780c */ /* 0x040fe40003f24270 */
[----:B------:R-:W-:Y:S02]  /*107f0*/  ISETP.GT.AND P0, PT, R5, 0x20, PT ;  /* 0x000000200500780c */ /* 0x000fe40003f04270 */
[----:B------:R-:W-:Y:S01]  /*10800*/  FSEL R96, R76, -INF , P1 ;  /* 0xff8000004c607808 */ /* 0x000fe20000800000 */
[----:B------:R-:W1:Y:S01]  /*10810*/  MUFU.TANH R9, R35 ;  /* 0x0000002300097308 */ /* 0x000e620000002400 */
[----:B--2---:R-:W-:-:S02]  /*10820*/  FMNMX.FTZ R2, R52, R53, !PT ;  /* 0x0000003534027209 */ /* 0x004fc40007810000 */
[----:B------:R-:W-:Y:S02]  /*10830*/  ISETP.GT.AND P1, PT, R5, 0x21, PT ;  /* 0x000000210500780c */ /* 0x000fe40003f24270 */
[----:B------:R-:W-:Y:S02]  /*10840*/  FMNMX.FTZ R0, R56, R2, !PT ;  /* 0x0000000238007209 */ /* 0x000fe40007810000 */
[----:B------:R-:W-:Y:S02]  /*10850*/  FMNMX.FTZ R2, R41, R40, !PT ;  /* 0x0000002829027209 */ /* 0x000fe40007810000 */
[----:B------:R-:W-:Y:S02]  /*10860*/  FMNMX.FTZ R0, R57, R0, !PT ;  /* 0x0000000039007209 */ /* 0x000fe40007810000 */
[----:B------:R-:W-:Y:S02]  /*10870*/  FMNMX.FTZ R2, R42, R2, !PT ;  /* 0x000000022a027209 */ /* 0x000fe40007810000 */
[----:B------:R-:W-:-:S02]  /*10880*/  FMNMX.FTZ R0, R136, R0, !PT ;  /* 0x0000000088007209 */ /* 0x000fc40007810000 */
        /* <DEDUP_REMOVED lines=8> */
[----:B---3--:R-:W-:Y:S02]  /*10910*/  FSEL R154, R21, -INF , P0 ;  /* 0xff800000159a7808 */ /* 0x008fe40000000000 */
[----:B------:R-:W-:Y:S02]  /*10920*/  FMNMX.FTZ R0, R176, R0, !PT ;  /* 0x00000000b0007209 */ /* 0x000fe40007810000 */
[----:B------:R-:W-:Y:S02]  /*10930*/  FMNMX.FTZ R2, R96, R2, !PT ;  /* 0x0000000260027209 */ /* 0x000fe40007810000 */
[----:B------:R-:W-:-:S02]  /*10940*/  FMNMX.FTZ R0, R177, R0, !PT ;  /* 0x00000000b1007209 */ /* 0x000fc40007810000 */
[----:B------:R-:W-:Y:S02]  /*10950*/  ISETP.GT.AND P0, PT, R5, 0x28, PT ;  /* 0x000000280500780c */ /* 0x000fe40003f04270 */
[----:B------:R-:W-:Y:S02]  /*10960*/  FMNMX.FTZ R0, R178, R0, !PT ;  /* 0x00000000b2007209 */ /* 0x000fe40007810000 */
[----:B------:R-:W-:Y:S01]  /*10970*/  FSEL R153, R4, -INF , P1 ;  /* 0xff80000004997808 */ /* 0x000fe20000800000 */
[----:B------:R-:W-:Y:S01]  /*10980*/  IMAD R4, R149, 0x20, R145 ;  /* 0x0000002095047824 */ /* 0x000fe200078e0291 */
[----:B------:R-:W-:Y:S02]  /*10990*/  FMNMX.FTZ R0, R225, R0, !PT ;  /* 0x00000000e1007209 */ /* 0x000fe40007810000 */
[----:B------:R-:W-:Y:S02]  /*109a0*/  FMNMX.FTZ R2, R154, R2, !PT ;  /* 0x000000029a027209 */ /* 0x000fe40007810000 */
[----:B------:R-:W-:-:S02]  /*109b0*/  FMNMX.FTZ R0, R228, R0, !PT ;  /* 0x00000000e4007209 */ /* 0x000fc40007810000 */
[----:B------:R-:W-:Y:S02]  /*109c0*/  ISETP.GT.AND P1, PT, R5, 0x29, PT ;  /* 0x000000290500780c */ /* 0x000fe40003f24270 */
[----:B------:R-:W-:Y:S02]  /*109d0*/  FMNMX.FTZ R0, R229, R0, !PT ;  /* 0x00000000e5007209 */ /* 0x000fe40007810000 */
[----:B------:R-:W-:Y:S02]  /*109e0*/  FSEL R152, R22, -INF , P0 ;  /* 0xff80000016987808 */ /* 0x000fe40000000000 */
[----:B------:R-:W-:Y:S02]  /*109f0*/  FMNMX.FTZ R7, R231, R0, !PT ;  /* 0x00000000e7077209 */ /* 0x000fe40007810000 */
[----:B------:R-:W-:Y:S02]  /*10a00*/  FMNMX.FTZ R0, R153, R2, !PT ;  /* 0x0000000299007209 */ /* 0x000fe40007810000 */
[----:B------:R-:W-:Y:S01]  /*10a10*/  ISETP.GT.AND P0, PT, R5, 0x30, PT ;  /* 0x000000300500780c */ /* 0x000fe20003f04270 */
[----:B------:R-:W2:Y:S01]  /*10a20*/  SHFL.BFLY PT, R6, R7, 0x2, 0x1f ;  /* 0x0c401f0007067f89 */ /* 0x000ea200000e0000 */
[----:B------:R-:W-:-:S02]  /*10a30*/  FSEL R14, R14, -INF , P1 ;  /* 0xff8000000e0e7808 */ /* 0x000fc40000800000 */
[----:B------:R-:W-:Y:S02]  /*10a40*/  FMNMX.FTZ R0, R152, R0, !PT ;  /* 0x0000000098007209 */ /* 0x000fe40007810000 */
[----:B------:R-:W-:Y:S02]  /*10a50*/  ISETP.GT.AND P1, PT, R5, 0x31, PT ;  /* 0x000000310500780c */ /* 0x000fe40003f24270 */
[----:B------:R-:W-:Y:S02]  /*10a60*/  FSEL R13, R13, -INF , P0 ;  /* 0xff8000000d0d7808 */ /* 0x000fe40000000000 */
[----:B------:R-:W-:Y:S02]  /*10a70*/  FMNMX.FTZ R0, R14, R0, !PT ;  /* 0x000000000e007209 */ /* 0x000fe40007810000 */
[----:B------:R-:W-:Y:S02]  /*10a80*/  FSETP.NEU.FTZ.AND P0, PT, R103, -INF , PT ;  /* 0xff8000006700780b */ /* 0x000fe40003f1d000 */
[----:B------:R-:W-:-:S02]  /*10a90*/  FSEL R216, R11, -INF , P1 ;  /* 0xff8000000bd87808 */ /* 0x000fc40000800000 */
[----:B------:R-:W-:Y:S02]  /*10aa0*/  ISETP.GT.AND P1, PT, R5, 0x38, PT ;  /* 0x000000380500780c */ /* 0x000fe40003f24270 */
[----:B------:R-:W-:Y:S02]  /*10ab0*/  FMNMX.FTZ R2, R13, R0, !PT ;  /* 0x000000000d027209 */ /* 0x000fe40007810000 */
[----:B------:R-:W-:Y:S02]  /*10ac0*/  FSEL R12, R12, RZ, P0 ;  /* 0x000000ff0c0c7208 */ /* 0x000fe40000000000 */
[----:B------:R-:W-:Y:S02]  /*10ad0*/  ISETP.GT.AND P0, PT, R5, 0x39, PT ;  /* 0x000000390500780c */ /* 0x000fe40003f04270 */
[----:B----4-:R-:W-:Y:S01]  /*10ae0*/  FSEL R218, R10, -INF , P1 ;  /* 0xff8000000ada7808 */ /* 0x010fe20000800000 */
[--C-:B------:R-:W-:Y:S01]  /*10af0*/  FFMA.FTZ R0, R29, c[0x0][0x2d0], -R12.reuse ;  /* 0x0000b4001d007a23 */ /* 0x100fe2000001080c */
[----:B------:R-:W-:Y:S01]  /*10b00*/  FMNMX.FTZ R2, R216, R2, !PT ;  /* 0x00000002d8027209 */ /* 0x000fe20007810000 */
[----:B------:R-:W-:Y:S01]  /*10b10*/  FFMA.FTZ R5, R36, c[0x0][0x2d0], -R12 ;  /* 0x0000b40024057a23 */ /* 0x000fe2000001080c */
[----:B-1----:R-:W-:Y:S01]  /*10b20*/  FSEL R222, R9, -INF , P0 ;  /* 0xff80000009de7808 */ /* 0x002fe20000000000 */
[----:B------:R1:W-:Y:S01]  /*10b30*/  MUFU.EX2 R187, R0 ;  /* 0x0000000000bb7308 */ /* 0x0003e20000000800 */
[----:B------:R-:W-:-:S02]  /*10b40*/  FMNMX.FTZ R2, R218, R2, !PT ;  /* 0x00000002da027209 */ /* 0x000fc40007810000 */
[----:B--2---:R-:W-:Y:S02]  /*10b50*/  FMNMX.FTZ R7, R7, R6, !PT ;  /* 0x0000000607077209 */ /* 0x004fe40007810000 */
        /* <DEDUP_REMOVED lines=10> */
[----:B------:R-:W-:-:S04]  /*10c00*/  IMAD.SHL.U32 R209, R0, 0x2, RZ ;  /* 0x0000000200d17824 */ /* 0x000fc800078e00ff */
[----:B------:R-:W-:Y:S01]  /*10c10*/  IMAD R210, R3, 0x2, R209 ;  /* 0x0000000203d27824 */ /* 0x000fe200078e02d1 */
[----:B---3--:R-:W-:Y:S02]  /*10c20*/  @P2 LEA.HI.X R5, R156, R17, R158, 0x1, P0 ;  /* 0x000000119c052211 */ /* 0x008fe400000f0c9e */
[----:B------:R3:W3:Y:S01]  /*10c30*/  MUFU.EX2 R184, R8 ;  /* 0x0000000800b87308 */ /* 0x0006e20000000800 */
[C---:B------:R-:W-:Y:S02]  /*10c40*/  FSETP.NEU.FTZ.AND P0, PT, R102.reuse, -INF , PT ;  /* 0xff8000006600780b */ /* 0x040fe40003f1d000 */
        /* <DEDUP_REMOVED lines=21> */
[----:B------:R-:W-:Y:S01]  /*10da0*/  F2FP.BF16.PACK_AB R6, R184, R185 ;  /* 0x000000b9b806723e */ /* 0x000fe200000010ff */
        /* <DEDUP_REMOVED lines=39> */
[----:B------:R-:W-:Y:S07]  /*11020*/  HMMA.16816.F32.BF16 R64, R4, R38, RZ ;  /* 0x000000260440723c */ /* 0x000fee00000418ff */
[----:B------:R-:W-:-:S02]  /*11030*/  FFMA.FTZ R4, R58, c[0x0][0x2d0], -R12 ;  /* 0x0000b4003a047a23 */ /* 0x000fc4000001080c */
[----:B-1----:R-:W-:Y:S02]  /*11040*/  FFMA.FTZ R8, R15, c[0x0][0x2d0], -R3 ;  /* 0x0000b4000f087a23 */ /* 0x002fe40000010803 */
[----:B------:R1:W-:Y:S01]  /*11050*/  MUFU.EX2 R239, R4 ;  /* 0x0000000400ef7308 */ /* 0x0003e20000000800 */
[----:B------:R-:W-:-:S07]  /*11060*/  IMAD.MOV.U32 R15, RZ, RZ, R157 ;  /* 0x000000ffff0f7224 */ /* 0x000fce00078e009d */
[----:B------:R2:W3:Y:S01]  /*11070*/  MUFU.EX2 R245, R8 ;  /* 0x0000000800f57308 */ /* 0x0004e20000000800 */
[----:B-1----:R-:W-:-:S07]  /*11080*/  FFMA.FTZ R4, R106, c[0x0][0x2d0], -R12 ;  /* 0x0000b4006a047a23 */ /* 0x002fce000001080c */
[----:B------:R1:W-:Y:S01]  /*11090*/  MUFU.EX2 R244, R4 ;  /* 0x0000000400f47308 */ /* 0x0003e20000000800 */
[----:B--2---:R-:W-:Y:S02]  /*110a0*/  F2FP.BF16.PACK_AB R8, R241, R246 ;  /* 0x000000f6f108723e */ /* 0x004fe400000010ff */
[----:B---3--:R-:W-:-:S07]  /*110b0*/  F2FP.BF16.PACK_AB R11, R245, R240 ;  /* 0x000000f0f50b723e */ /* 0x008fce00000010ff */
        /* <DEDUP_REMOVED lines=9> */
[----:B------:R1:W3:Y:S06]  /*11150*/  MUFU.EX2 R242, R4 ;  /* 0x0000000400f27308 */ /* 0x0002ec0000000800 */
[C---:B------:R-:W-:Y:S08]  /*11160*/  HMMA.16816.F32.BF16 R56, R8.reuse, R20, RZ ;  /* 0x000000140838723c */ /* 0x040ff000000418ff */
[----:B------:R-:W-:Y:S01]  /*11170*/  HMMA.16816.F32.BF16 R128, R8, R22, RZ ;  /* 0x000000160880723c */ /* 0x000fe200000418ff */
[----:B------:R-:W-:Y:S01]  /*11180*/  LDSM.16.MT88.4 R20, [R210+0x500] ;  /* 0x00050000d214783b */ /* 0x000fe20000004200 */
[----:B-1----:R-:W-:Y:S01]  /*11190*/  FFMA.FTZ R4, R43, c[0x0][0x2d0], -R2 ;  /* 0x0000b4002b047a23 */ /* 0x002fe20000010802 */
[----:B---3--:R-:W-:-:S02]  /*111a0*/  F2FP.BF16.PACK_AB R6, R242, R243 ;  /* 0x000000f3f206723e */ /* 0x008fc400000010ff */
[----:B------:R-:W-:Y:S01]  /*111b0*/  LDSM.16.MT88.4 R40, [R210+0x2500] ;  /* 0x00250000d228783b */ /* 0x000fe20000004200 */
[----:B------:R1:W-:Y:S02]  /*111c0*/  MUFU.EX2 R230, R4 ;  /* 0x0000000400e67308 */ /* 0x0003e40000000800 */
[C---:B------:R-:W-:Y:S08]  /*111d0*/  HMMA.16816.F32.BF16 R52, R8.reuse, R28, RZ ;  /* 0x0000001c0834723c */ /* 0x040ff000000418ff */
[----:B------:R-:W-:Y:S01]  /*111e0*/  HMMA.16816.F32.BF16 R144, R8, R30, RZ ;  /* 0x0000001e0890723c */ /* 0x000fe200000418ff */
[----:B------:R-:W3:Y:S01]  /*111f0*/  LDSM.16.MT88.4 R28, [R210+0x1500] ;  /* 0x00150000d21c783b */ /* 0x000ee20000004200 */
[----:B-1----:R-:W-:-:S06]  /*11200*/  FFMA.FTZ R4, R48, c[0x0][0x2d0], -R2 ;  /* 0x0000b40030047a23 */ /* 0x002fcc0000010802 */
[C---:B------:R-:W-:Y:S01]  /*11210*/  HMMA.16816.F32.BF16 R156, R8.reuse, R34, RZ ;  /* 0x00000022089c723c */ /* 0x040fe200000418ff */
[----:B------:R1:W4:Y:S07]  /*11220*/  MUFU.EX2 R235, R4 ;  /* 0x0000000400eb7308 */ /* 0x00032e0000000800 */
[C---:B------:R-:W-:Y:S08]  /*11230*/  HMMA.16816.F32.BF16 R44, R8.reuse, R36, RZ ;  /* 0x00000024082c723c */ /* 0x040ff000000418ff */
[----:B------:R-:W-:Y:S01]  /*11240*/  HMMA.16816.F32.BF16 R160, R8, R38, RZ ;  /* 0x0000002608a0723c */ /* 0x000fe200000418ff */
[----:B------:R-:W-:Y:S01]  /*11250*/  LDSM.16.MT88.4 R36, [R210+0x2900] ;  /* 0x00290000d224783b */ /* 0x000fe20000004200 */
[----:B-1----:R-:W-:Y:S01]  /*11260*/  FFMA.FTZ R4, R49, c[0x0][0x2d0], -R2 ;  /* 0x0000b40031047a23 */ /* 0x002fe20000010802 */
[----:B----4-:R-:W-:-:S03]  /*11270*/  F2FP.BF16.PACK_AB R5, R235, R230 ;  /* 0x000000e6eb05723e */ /* 0x010fc600000010ff */
[----:B------:R1:W-:Y:S02]  /*11280*/  MUFU.EX2 R234, R4 ;  /* 0x0000000400ea7308 */ /* 0x0003e40000000800 */
[----:B------:R-:W-:Y:S01]  /*11290*/  HMMA.16816.F32.BF16 R48, R8, R32, RZ ;  /* 0x000000200830723c */ /* 0x000fe200000418ff */
[----:B------:R-:W4:Y:S06]  /*112a0*/  LDSM.16.MT88.4 R32, [R209+0x2500] ;  /* 0x00250000d120783b */ /* 0x000f2c0000004200 */
[----:B------:R-:W-:Y:S02]  /*112b0*/  FFMA.FTZ R8, R138, c[0x0][0x2d0], -R0 ;  /* 0x0000b4008a087a23 */ /* 0x000fe40000010800 */
[----:B------:R-:W-:-:S02]  /*112c0*/  IMAD.MOV.U32 R9, RZ, RZ, R187 ;  /* 0x000000ffff097224 */ /* 0x000fc400078e00bb */
[----:B------:R2:W-:Y:S01]  /*112d0*/  MUFU.EX2 R217, R8 ;  /* 0x0000000800d97308 */ /* 0x0005e20000000800 */
[----:B------:R-:W-:Y:S02]  /*112e0*/  IMAD.MOV.U32 R11, RZ, RZ, R186 ;  /* 0x000000ffff0b7224 */ /* 0x000fe400078e00ba */
[----:B------:R-:W-:Y:S02]  /*112f0*/  IMAD.MOV.U32 R10, RZ, RZ, R185 ;  /* 0x000000ffff0a7224 */ /* 0x000fe400078e00b9 */
[----:B-1----:R-:W-:-:S04]  /*11300*/  FFMA.FTZ R4, R101, c[0x0][0x2d0], -R2 ;  /* 0x0000b40065047a23 */ /* 0x002fc80000010802 */
[----:B------:R1:W1:Y:S01]  /*11310*/  MUFU.EX2 R233, R4 ;  /* 0x0000000400e97308 */ /* 0x0002620000000800 */
[----:B--2---:R-:W-:-:S07]  /*11320*/  FFMA.FTZ R8, R100, c[0x0][0x2d0], -R0 ;  /* 0x0000b40064087a23 */ /* 0x004fce0000010800 */
[----:B------:R2:W-:Y:S01]  /*11330*/  MUFU.EX2 R215, R8 ;  /* 0x0000000800d77308 */ /* 0x0005e20000000800 */
[----:B-1----:R-:W-:Y:S01]  /*11340*/  FFMA.FTZ R4, R136, c[0x0][0x2d0], -R0 ;  /* 0x0000b40088047a23 */ /* 0x002fe20000010800 */
[----:B------:R-:W-:-:S06]  /*11350*/  F2FP.BF16.PACK_AB R7, R233, R234 ;  /* 0x000000eae907723e */ /* 0x000fcc00000010ff */
[----:B------:R1:W-:Y:S01]  /*11360*/  MUFU.EX2 R220, R4 ;  /* 0x0000000400dc7308 */ /* 0x0003e20000000800 */
[----:B--2---:R-:W-:-:S07]  /*11370*/  FFMA.FTZ R8, R99, c[0x0][0x2d0], -R3 ;  /* 0x0000b40063087a23 */ /* 0x004fce0000010803 */
[----:B------:R2:W-:Y:S01]  /*11380*/  MUFU.EX2 R207, R8 ;  /* 0x0000000800cf7308 */ /* 0x0005e20000000800 */
[----:B-1----:R-:W-:-:S07]  /*11390*/  FFMA.FTZ R4, R137, c[0x0][0x2d0], -R0 ;  /* 0x0000b40089047a23 */ /* 0x002fce0000010800 */
[----:B------:R1:W1:Y:S01]  /*113a0*/  MUFU.EX2 R219, R4 ;  /* 0x0000000400db7308 */ /* 0x0002620000000800 */
[----:B--2---:R-:W-:-:S07]  /*113b0*/  FFMA.FTZ R8, R98, c[0x0][0x2d0], -R3 ;  /* 0x0000b40062087a23 */ /* 0x004fce0000010803 */
[----:B------:R2:W2:Y:S01]  /*113c0*/  MUFU.EX2 R214, R8 ;  /* 0x0000000800d67308 */ /* 0x0004a20000000800 */
[----:B-1----:R-:W-:-:S07]  /*113d0*/  F2FP.BF16.PACK_AB R4, R244, R239 ;  /* 0x000000eff404723e */ /* 0x002fce00000010ff */
[----:B------:R-:W-:Y:S01]  /*113e0*/  HMMA.16816.F32.BF16 R168, R4, R24, R124 ;  /* 0x0000001804a8723c */ /* 0x000fe2000004187c */
[----:B--2---:R-:W-:-:S04]  /*113f0*/  FFMA.FTZ R8, R97, c[0x0][0x2d0], -R3 ;  /* 0x0000b40061087a23 */ /* 0x004fc80000010803 */
[----:B------:R1:W-:Y:S03]  /*11400*/  MUFU.EX2 R206, R8 ;  /* 0x0000000800ce7308 */ /* 0x0003e60000000800 */
[C---:B---3--:R-:W-:Y:S08]  /*11410*/  HMMA.16816.F32.BF16 R124, R4.reuse, R28, R112 ;  /* 0x0000001c047c723c */ /* 0x048ff00000041870 */
[----:B------:R-:W-:Y:S01]  /*11420*/  HMMA.16816.F32.BF16 R164, R4, R20, R120 ;  /* 0x0000001404a4723c */ /* 0x000fe20000041878 */
[----:B-1----:R-:W-:-:S07]  /*11430*/  FFMA.FTZ R8, R96, c[0x0][0x2d0], -R3 ;  /* 0x0000b40060087a23 */ /* 0x002fce0000010803 */
[C---:B----4-:R-:W-:Y:S01]  /*11440*/  HMMA.16816.F32.BF16 R112, R4.reuse, R32, R108 ;  /* 0x000000200470723c */ /* 0x050fe2000004186c */
[----:B------:R1:W2:Y:S07]  /*11450*/  MUFU.EX2 R205, R8 ;  /* 0x0000000800cd7308 */ /* 0x0002ae0000000800 */
        /* <DEDUP_REMOVED lines=13> */
[----:B------:R-:W-:Y:S07]  /*11530*/  HMMA.16816.F32.BF16 R84, R4, R42, R64 ;  /* 0x0000002a0454723c */ /* 0x000fee0000041840 */
[----:B------:R-:W-:-:S02]  /*11540*/  F2FP.BF16.PACK_AB R4, R219, R220 ;  /* 0x000000dcdb04723e */ /* 0x000fc400000010ff */
[----:B------:R-:W-:Y:S02]  /*11550*/  F2FP.BF16.PACK_AB R6, R215, R217 ;  /* 0x000000d9d706723e */ /* 0x000fe400000010ff */
[----:B------:R-:W-:Y:S02]  /*11560*/  F2FP.BF16.PACK_AB R5, R214, R207 ;  /* 0x000000cfd605723e */ /* 0x000fe400000010ff */
[----:B--2---:R-:W-:Y:S01]  /*11570*/  F2FP.BF16.PACK_AB R7, R205, R206 ;  /* 0x000000cecd07723e */ /* 0x004fe200000010ff */
[----:B-1----:R-:W-:-:S04]  /*11580*/  FFMA.FTZ R8, R182, c[0x0][0x2d0], -R12 ;  /* 0x0000b400b6087a23 */ /* 0x002fc8000001080c */
[----:B------:R1:W-:Y:S02]  /*11590*/  MUFU.EX2 R200, R8 ;  /* 0x0000000800c87308 */ /* 0x0003e40000000800 */
[C---:B------:R-:W-:Y:S08]  /*115a0*/  HMMA.16816.F32.BF16 R76, R4.reuse, R20, R60 ;  /* 0x00000014044c723c */ /* 0x040ff0000004183c */
[----:B------:R-:W-:Y:S01]  /*115b0*/  HMMA.16816.F32.BF16 R60, R4, R26, R140 ;  /* 0x0000001a043c723c */ /* 0x000fe2000004188c */
[----:B-1----:R-:W-:-:S07]  /*115c0*/  FFMA.FTZ R8, R155, c[0x0][0x2d0], -R2 ;  /* 0x0000b4009b087a23 */ /* 0x002fce0000010802 */
[C---:B------:R-:W-:Y:S01]  /*115d0*/  HMMA.16816.F32.BF16 R80, R4.reuse, R24, R68 ;  /* 0x000000180450723c */ /* 0x040fe20000041844 */
[----:B------:R-:W-:Y:S01]  /*115e0*/  IMAD.MOV.U32 R140, RZ, RZ, R184 ;  /* 0x000000ffff8c7224 */ /* 0x000fe200078e00b8 */
[----:B------:R-:W1:Y:S01]  /*115f0*/  LDSM.16.MT88.4 R24, [R209+0x900] ;  /* 0x00090000d118783b */ /* 0x000e620000004200 */
[----:B------:R2:W-:Y:S01]  /*11600*/  MUFU.EX2 R187, R8 ;  /* 0x0000000800bb7308 */ /* 0x0005e20000000800 */
[----:B------:R-:W-:Y:S02]  /*11610*/  IMAD.MOV.U32 R143, RZ, RZ, R190 ;  /* 0x000000ffff8f7224 */ /* 0x000fe400078e00be */
[----:B------:R-:W-:Y:S02]  /*11620*/  IMAD.MOV.U32 R142, RZ, RZ, R189 ;  /* 0x000000ffff8e7224 */ /* 0x000fe400078e00bd */
[----:B------:R-:W-:Y:S01]  /*11630*/  HMMA.16816.F32.BF16 R72, R4, R16, R56 ;  /* 0x000000100448723c */ /* 0x000fe20000041838 */
[----:B------:R-:W-:-:S07]  /*11640*/  IMAD.MOV.U32 R141, RZ, RZ, R188 ;  /* 0x000000ffff8d7224 */ /* 0x000fce00078e00bc */
[----:B------:R-:W-:Y:S01]  /*11650*/  HMMA.16816.F32.BF16 R68, R4, R28, R52 ;  /* 0x0000001c0444723c */ /* 0x000fe20000041834 */
[----:B--2---:R-:W-:-:S04]  /*11660*/  FFMA.FTZ R8, R172, c[0x0][0x2d0], -R2 ;  /* 0x0000b400ac087a23 */ /* 0x004fc80000010802 */
[----:B------:R2:W4:Y:S03]  /*11670*/  MUFU.EX2 R186, R8 ;  /* 0x0000000800ba7308 */ /* 0x0005260000000800 */
[C---:B------:R-:W-:Y:S08]  /*11680*/  HMMA.16816.F32.BF16 R64, R4.reuse, R32, R48 ;  /* 0x000000200440723c */ /* 0x040ff00000041830 */
[----:B------:R-:W-:Y:S01]  /*11690*/  HMMA.16816.F32.BF16 R196, R4, R40, R44 ;  /* 0x0000002804c4723c */ /* 0x000fe2000004182c */
[----:B--2---:R-:W-:-:S07]  /*116a0*/  FFMA.FTZ R8, R174, c[0x0][0x2d0], -R2 ;  /* 0x0000b400ae087a23 */ /* 0x004fce0000010802 */
[C---:B------:R-:W-:Y:S01]  /*116b0*/  HMMA.16816.F32.BF16 R52, R4.reuse, R22, R132 ;  /* 0x000000160434723c */ /* 0x040fe20000041884 */
[----:B------:R-:W-:Y:S01]  /*116c0*/  LDSM.16.MT88.4 R20, [R209+0x1900] ;  /* 0x00190000d114783b */ /* 0x000fe20000004200 */
[----:B------:R2:W-:Y:S05]  /*116d0*/  MUFU.EX2 R184, R8 ;  /* 0x0000000800b87308 */ /* 0x0005ea0000000800 */
[----:B------:R-:W-:Y:S01]  /*116e0*/  IMAD.MOV.U32 R135, RZ, RZ, R183 ;  /* 0x000000ffff877224 */ /* 0x000fe200078e00b7 */
[C---:B------:R-:W-:Y:S01]  /*116f0*/  HMMA.16816.F32.BF16 R48, R4.reuse, R18, R128 ;  /* 0x000000120430723c */ /* 0x040fe20000041880 */
[----:B------:R-:W1:Y:S07]  /*11700*/  LDSM.16.MT88.4 R16, [R210+0x900] ;  /* 0x00090000d210783b */ /* 0x000e6e0000004200 */
[----:B------:R-:W-:Y:S01]  /*11710*/  HMMA.16816.F32.BF16 R44, R4, R30, R144 ;  /* 0x0000001e042c723c */ /* 0x000fe20000041890 */
[----:B------:R-:W1:Y:S01]  /*11720*/  LDSM.16.MT88.4 R28, [R210+0x1900] ;  /* 0x00190000d21c783b */ /* 0x000e620000004200 */
[----:B--2---:R-:W-:-:S04]  /*11730*/  FFMA.FTZ R8, R175, c[0x0][0x2d0], -R2 ;  /* 0x0000b400af087a23 */ /* 0x004fc80000010802 */
[----:B------:R2:W2:Y:S02]  /*11740*/  MUFU.EX2 R185, R8 ;  /* 0x0000000800b97308 */ /* 0x0004a40000000800 */
[C---:B------:R-:W-:Y:S01]  /*11750*/  HMMA.16816.F32.BF16 R56, R4.reuse, R34, R156 ;  /* 0x000000220438723c */ /* 0x040fe2000004189c */
[----:B------:R-:W1:Y:S04]  /*11760*/  LDSM.16.MT88.4 R32, [R209+0x2900] ;  /* 0x00290000d120783b */ /* 0x000e680000004200 */
[----:B------:R-:W1:Y:S03]  /*11770*/  LDSM.16.MT88.4 R156, [R209+0x1d00] ;  /* 0x001d0000d19c783b */ /* 0x000e660000004200 */
[----:B------:R-:W-:Y:S01]  /*11780*/  HMMA.16816.F32.BF16 R40, R4, R42, R160 ;  /* 0x0000002a0428723c */ /* 0x000fe200000418a0 */
[----:B--2---:R-:W-:-:S06]  /*11790*/  FFMA.FTZ R8, R173, c[0x0][0x2d0], -R0 ;  /* 0x0000b400ad087a23 */ /* 0x004fcc0000010800 */
[----:B---3--:R-:W-:Y:S01]  /*117a0*/  F2FP.BF16.PACK_AB R4, R202, R203 ;  /* 0x000000cbca04723e */ /* 0x008fe200000010ff */
[----:B------:R-:W-:Y:S01]  /*117b0*/  LDSM.16.MT88.4 R172, [R210+0x1d00] ;  /* 0x001d0000d2ac783b */ /* 0x000fe20000004200 */
[----:B----4-:R-:W-:Y:S01]  /*117c0*/  F2FP.BF16.PACK_AB R5, R186, R187 ;  /* 0x000000bbba05723e */ /* 0x010fe200000010ff */
[----:B------:R2:W-:Y:S01]  /*117d0*/  MUFU.EX2 R179, R8 ;  /* 0x0000000800b37308 */ /* 0x0005e20000000800 */
[----:B------:R-:W-:Y:S02]  /*117e0*/  F2FP.BF16.PACK_AB R6, R200, R201 ;  /* 0x000000c9c806723e */ /* 0x000fe400000010ff */
[----:B------:R-:W-:-:S07]  /*117f0*/  F2FP.BF16.PACK_AB R7, R185, R184 ;  /* 0x000000b8b907723e */ /* 0x000fce00000010ff */
[----:B-1----:R-:W-:Y:S01]  /*11800*/  HMMA.16816.F32.BF16 R116, R4, R24, R168 ;  /* 0x000000180474723c */ /* 0x002fe200000418a8 */
[----:B--2---:R-:W-:-:S07]  /*11810*/  FFMA.FTZ R8, R176, c[0x0][0x2d0], -R0 ;  /* 0x0000b400b0087a23 */ /* 0x004fce0000010800 */
[C---:B------:R-:W-:Y:S01]  /*11820*/  HMMA.16816.F32.BF16 R192, R4.reuse, R36, R108 ;  /* 0x0000002404c0723c */ /* 0x040fe2000004186c */
[----:B------:R1:W2:Y:S07]  /*11830*/  MUFU.EX2 R176, R8 ;  /* 0x0000000800b07308 */ /* 0x0002ae0000000800 */
        /* <DEDUP_REMOVED lines=18> */
[----:B------:R1:W4:Y:S06]  /*11960*/  MUFU.EX2 R106, R8 ;  /* 0x00000008006a7308 */ /* 0x00032c0000000800 */
[----:B--2---:R-:W-:Y:S02]  /*11970*/  F2FP.BF16.PACK_AB R4, R176, R179 ;  /* 0x000000b3b004723e */ /* 0x004fe400000010ff */
[----:B---3--:R-:W-:Y:S01]  /*11980*/  F2FP.BF16.PACK_AB R6, R178, R177 ;  /* 0x000000b1b206723e */ /* 0x008fe200000010ff */
[----:B-1----:R-:W-:Y:S01]  /*11990*/  FFMA.FTZ R8, R152, c[0x0][0x2d0], -R3 ;  /* 0x0000b40098087a23 */ /* 0x002fe20000010803 */
[----:B----4-:R-:W-:-:S03]  /*119a0*/  F2FP.BF16.PACK_AB R5, R106, R107 ;  /* 0x0000006b6a05723e */ /* 0x010fc600000010ff */
[----:B------:R1:W-:Y:S02]  /*119b0*/  MUFU.EX2 R101, R8 ;  /* 0x0000000800657308 */ /* 0x0003e40000000800 */
[----:B-1----:R-:W-:-:S06]  /*119c0*/  FFMA.FTZ R8, R14, c[0x0][0x2d0], -R3 ;  /* 0x0000b4000e087a23 */ /* 0x002fcc0000010803 */
        /* <DEDUP_REMOVED lines=12> */
[----:B------:R-:W-:Y:S01]  /*11a90*/  IMAD.MOV.U32 R55, RZ, RZ, R135 ;  /* 0x000000ffff377224 */ /* 0x000fe200078e0087 */
[----:B------:R-:W-:Y:S03]  /*11aa0*/  LDSM.16.MT88.4 R140, [R210+0xd00] ;  /* 0x000d0000d28c783b */ /* 0x000fe60000004200 */
        /* <DEDUP_REMOVED lines=30> */
[----:B------:R4:W2:Y:S01]  /*11c90*/  MUFU.EX2 R21, R2 ;  /* 0x0000000200157308 */ /* 0x0008a20000000800 */
[----:B-1----:R-:W-:Y:S02]  /*11ca0*/  FADD.FTZ R8, R238, R237 ;  /* 0x000000edee087221 */ /* 0x002fe40000010000 */
[----:B----4-:R-:W-:Y:S01]  /*11cb0*/  FFMA.FTZ R2, R225, c[0x0][0x2d0], -R0 ;  /* 0x0000b400e1027a23 */ /* 0x010fe20000010800 */
[----:B--2---:R-:W-:-:S04]  /*11cc0*/  F2FP.BF16.PACK_AB R95, R21, R20 ;  /* 0x00000014155f723e */ /* 0x004fc800000010ff */
[----:B------:R1:W-:Y:S03]  /*11cd0*/  MUFU.EX2 R19, R2 ;  /* 0x0000000200137308 */ /* 0x0003e60000000800 */
[C---:B------:R-:W-:Y:S08]  /*11ce0*/  HMMA.16816.F32.BF16 R152, R92.reuse, R158, R96 ;  /* 0x0000009e5c98723c */ /* 0x040ff00000041860 */
[----:B------:R-:W-:Y:S01]  /*11cf0*/  HMMA.16816.F32.BF16 R76, R92, R82, R88 ;  /* 0x000000525c4c723c */ /* 0x000fe20000041858 */
        /* <DEDUP_REMOVED lines=124> */
[----:B------:R-:W5:Y:S04]  /*124c0*/  LDL R53, [R1+0x6c] ;  /* 0x00006c0001357983 */ /* 0x000f680000100800 */
[----:B------:R-:W5:Y:S01]  /*124d0*/  LDL.64 R28, [R1+0x60] ;  /* 0x00006000011c7983 */ /* 0x000f620000100a00 */
[----:B------:R-:W-:Y:S01]  /*124e0*/  IMAD.MOV.U32 R101, RZ, RZ, R104 ;  /* 0x000000ffff657224 */ /* 0x000fe200078e0068 */
[----:B------:R-:W-:Y:S01]  /*124f0*/  MOV R107, R102 ;  /* 0x00000066006b7202 */ /* 0x000fe20000000f00 */
[----:B------:R-:W-:Y:S01]  /*12500*/  IMAD.MOV.U32 R100, RZ, RZ, R105 ;  /* 0x000000ffff647224 */ /* 0x000fe200078e0069 */
[----:B------:R-:W-:Y:S01]  /*12510*/  MOV R225, R204 ;  /* 0x000000cc00e17202 */ /* 0x000fe20000000f00 */
[----:B------:R-:W-:Y:S01]  /*12520*/  IMAD.MOV.U32 R106, RZ, RZ, R103 ;  /* 0x000000ffff6a7224 */ /* 0x000fe200078e0067 */
[----:B--2---:R-:W-:-:S05]  /*12530*/  IADD3 RZ, P0, R30, 0x40, RZ ;  /* 0x000000401eff7810 */ /* 0x004fca0007f1e0ff */
[----:B-1-3--:R-:W-:Y:S01]  /*12540*/  IMAD.X R3, RZ, RZ, R55, P0 ;  /* 0x000000ffff037224 */ /* 0x00afe200000e0637 */
[C---:B----4-:R-:W-:Y:S02]  /*12550*/  IADD3 R2, P2, R32.reuse, 0x40, RZ ;  /* 0x0000004020027810 */ /* 0x050fe40007f5e0ff */
[----:B------:R-:W-:Y:S02]  /*12560*/  IADD3 R0, P1, R32, 0x20, RZ ;  /* 0x0000002020007810 */ /* 0x000fe40007f3e0ff */
[----:B------:R1:W-:Y:S04]  /*12570*/  STL [R1+0x44], R3 ;  /* 0x0000440301007387 */ /* 0x0003e80000100800 */
[----:B------:R2:W-:Y:S04]  /*12580*/  STL [R1+0x40], R2 ;  /* 0x0000400201007387 */ /* 0x0005e80000100800 */
[----:B------:R5:W-:Y:S01]  /*12590*/  STL [R1+0x38], R0 ;  /* 0x0000380001007387 */ /* 0x000be20000100800 */
[----:B-1----:R-:W-:-:S02]  /*125a0*/  IADD3 R3, P0, R30, 0x20, RZ ;  /* 0x000000201e037810 */ /* 0x002fc40007f1e0ff */
[----:B--2---:R-:W-:-:S03]  /*125b0*/  IADD3 R2, R30, 0x40, RZ ;  /* 0x000000401e027810 */ /* 0x004fc60007ffe0ff */
[----:B------:R1:W-:Y:S01]  /*125c0*/  STL [R1+0x2c], R3 ;  /* 0x00002c0301007387 */ /* 0x0003e20000100800 */
[----:B-----5:R-:W-:-:S03]  /*125d0*/  @P4 IMAD.HI.U32 R0, R53, c[0x0][0x2c8], RZ ;  /* 0x0000b20035004a27 */ /* 0x020fc600078e00ff */
[----:B------:R2:W-:Y:S04]  /*125e0*/  STL [R1+0x30], R2 ;  /* 0x0000300201007387 */ /* 0x0005e80000100800 */
[----:B------:R3:W-:Y:S01]  /*125f0*/  @P4 STL [R1+0x68], R0 ;  /* 0x0000680001004387 */ /* 0x0007e20000100800 */
[----:B-1----:R-:W-:Y:S01]  /*12600*/  IADD3.X R3, RZ, R29, RZ, P2, !PT ;  /* 0x0000001dff037210 */ /* 0x002fe200017fe4ff */
[----:B--2---:R-:W-:Y:S01]  /*12610*/  IMAD.X R2, RZ, RZ, R29, P1 ;  /* 0x000000ffff027224 */ /* 0x004fe200008e061d */
[----:B---3--:R-:W-:-:S03]  /*12620*/  IADD3.X R0, RZ, R55, RZ, P0, !PT ;  /* 0x00000037ff007210 */ /* 0x008fc600007fe4ff */
[----:B------:R1:W-:Y:S04]  /*12630*/  STL [R1+0x3c], R3 ;  /* 0x00003c0301007387 */ /* 0x0003e80000100800 */
[----:B------:R1:W-:Y:S04]  /*12640*/  STL [R1+0x28], R0 ;  /* 0x0000280001007387 */ /* 0x0003e80000100800 */
[----:B------:R1:W-:Y:S02]  /*12650*/  STL [R1+0x34], R2 ;  /* 0x0000340201007387 */ /* 0x0003e40000100800 */
.L_x_733:
[----:B-1----:R-:W2:Y:S01]  /*12660*/  LDL R0, [R1+0x78] ;  /* 0x0000780001007983 */ /* 0x002ea20000100800 */
[----:B------:R-:W-:Y:S04]  /*12670*/  DEPBAR.LE SB0, 0x0 ;  /* 0x000080000000791a */ /* 0x000fe80000000000 */
[----:B------:R-:W3:Y:S01]  /*12680*/  LDL R47, [R1+0x38] ;  /* 0x00003800012f7983 */ /* 0x000ee20000100800 */
[C---:B------:R-:W-:Y:S01]  /*12690*/  ISETP.GE.AND P0, PT, R225.reuse, RZ, PT ;  /* 0x000000ffe100720c */ /* 0x040fe20003f06270 */
[----:B------:R-:W-:Y:S01]  /*126a0*/  IMAD.MOV.U32 R46, RZ, RZ, c[0x0][0x20c] ;  /* 0x00008300ff2e7624 */ /* 0x000fe200078e00ff */
[----:B------:R-:W-:Y:S01]  /*126b0*/  MOV R45, c[0x0][0x208] ;  /* 0x00008200002d7a02 */ /* 0x000fe20000000f00 */
[----:B------:R-:W4:Y:S01]  /*126c0*/  LDL.64 R42, [R1+0x70] ;  /* 0x00007000012a7983 */ /* 0x000f220000100a00 */
[C---:B------:R-:W-:Y:S02]  /*126d0*/  ISETP.GE.AND P3, PT, R225.reuse, 0x1, PT ;  /* 0x00000001e100780c */ /* 0x040fe40003f66270 */
[----:B------:R-:W-:Y:S03]  /*126e0*/  MOV R238, c[0x0][0x2c4] ;  /* 0x0000b10000ee7a02 */ /* 0x000fe60000000f00 */
[----:B------:R-:W5:Y:S04]  /*126f0*/  LDL R55, [R1+0x34] ;  /* 0x0000340001377983 */ /* 0x000f680000100800 */
[----:B------:R-:W5:Y:S01]  /*12700*/  LDL.64 R40, [R1+0x60] ;  /* 0x0000600001287983 */ /* 0x000f620000100a00 */
[C---:B------:R-:W-:Y:S04]  /*12710*/  @P0 IMAD.WIDE.U32 R28, R225.reuse, c[0x0][0x208], RZ ;  /* 0x00008200e11c0a25 */ /* 0x040fe800078e00ff */
[----:B------:R-:W-:Y:S01]  /*12720*/  @P0 IMAD.SHL.U32 R2, R28, 0x40, RZ ;  /* 0x000000401c020824 */ /* 0x000fe200078e00ff */
[----:B------:R-:W5:Y:S04]  /*12730*/  LDL R58, [R1+0x40] ;  /* 0x00004000013a7983 */ /* 0x000f680000100800 */
[----:B------:R-:W5:Y:S04]  /*12740*/  LDL R54, [R1+0x3c] ;  /* 0x00003c0001367983 */ /* 0x000f680000100800 */
[----:B------:R-:W-:Y:S08]  /*12750*/  BAR.SYNC.DEFER_BLOCKING 0x0 ;  /* 0x0000000000007b1d */ /* 0x000ff00000010000 */
[----:B------:R-:W-:Y:S08]  /*12760*/  LDSM.16.M88.4 R64, [R211+0x6100] ;  /* 0x00610000d340783b */ /* 0x000ff00000000200 */
[----:B------:R-:W1:Y:S08]  /*12770*/  LDSM.16.M88.4 R16, [R208+0x3100] ;  /* 0x00310000d010783b */ /* 0x000e700000000200 */
[----:B------:R-:W1:Y:S08]  /*12780*/  LDSM.16.M88.4 R60, [R211+0x7100] ;  /* 0x00710000d33c783b */ /* 0x000e700000000200 */
[----:B------:R-:W1:Y:S08]  /*12790*/  LDSM.16.M88.4 R32, [R208+0x3500] ;  /* 0x00350000d020783b */ /* 0x000e700000000200 */
[----:B------:R-:W5:Y:S06]  /*127a0*/  LDL.64 R236, [R1+0x50] ;  /* 0x0000500001ec7983 */ /* 0x000f6c0000100a00 */
[----:B------:R-:W2:Y:S08]  /*127b0*/  LDSM.16.M88.4 R48, [R208+0x3900] ;  /* 0x00390000d030783b */ /* 0x000eb00000000200 */
[----:B------:R-:W5:Y:S01]  /*127c0*/  LDL.64 R234, [R1+0x58] ;  /* 0x0000580001ea7983 */ /* 0x000f620000100a00 */
        /* <DEDUP_REMOVED lines=11> */
[----:B------:R-:W1:Y:S08]  /*12880*/  LDSM.16.M88.4 R192, [R223] ;  /* 0x00000000dfc0783b */ /* 0x000e700000000200 */
[----:B------:R-:W1:Y:S08]  /*12890*/  LDSM.16.M88.4 R196, [R222] ;  /* 0x00000000dec4783b */ /* 0x000e700000000200 */
[----:B------:R-:W5:Y:S04]  /*128a0*/  LDL R232, [R1+0x2c] ;  /* 0x00002c0001e87983 */ /* 0x000f680000100800 */
[----:B------:R-:W5:Y:S04]  /*128b0*/  LDL R233, [R1+0x68] ;  /* 0x0000680001e97983 */ /* 0x000f680000100800 */
[----:B------:R-:W5:Y:S04]  /*128c0*/  LDL R231, [R1+0x28] ;  /* 0x0000280001e77983 */ /* 0x000f680000100800 */
[----:B------:R-:W5:Y:S04]  /*128d0*/  LDL R252, [R1+0x30] ;  /* 0x0000300001fc7983 */ /* 0x000f680000100800 */
[----:B------:R-:W5:Y:S01]  /*128e0*/  LDL R251, [R1+0x44] ;  /* 0x0000440001fb7983 */ /* 0x000f620000100800 */
[----:B--2---:R-:W-:Y:S02]  /*128f0*/  ISETP.NE.AND P4, PT, R0, RZ, PT ;  /* 0x000000ff0000720c */ /* 0x004fe40003f85270 */
[----:B------:R-:W-:Y:S02]  /*12900*/  @P0 SHF.R.S32.HI R0, RZ, 0x1f, R225 ;  /* 0x0000001fff000819 */ /* 0x000fe400000114e1 */
[----:B---3--:R-:W-:Y:S03]  /*12910*/  @P0 IADD3 R36, P1, R2, R47, RZ ;  /* 0x0000002f02240210 */ /* 0x008fe60007f3e0ff */
[----:B------:R-:W-:Y:S01]  /*12920*/  @P0 IMAD R0, R0, c[0x0][0x208], RZ ;  /* 0x0000820000000a24 */ /* 0x000fe200078e02ff */
[----:B----4-:R-:W-:Y:S03]  /*12930*/  @P0 IADD3 R3, P2, R2, R42, RZ ;  /* 0x0000002a02030210 */ /* 0x010fe60007f5e0ff */
[----:B------:R-:W-:Y:S05]  /*12940*/  @P0 IMAD R0, R225, c[0x0][0x20c], R0 ;  /* 0x00008300e1000a24 */ /* 0x000fea00078e0200 */
[----:B------:R-:W-:Y:S04]  /*12950*/  @P0 IADD3 R0, R29, R0, RZ ;  /* 0x000000001d000210 */ /* 0x000fe80007ffe0ff */
[----:B------:R-:W-:Y:S02]  /*12960*/  @P0 SHF.L.U64.HI R0, R28, 0x6, R0 ;  /* 0x000000061c000819 */ /* 0x000fe40000010200 */
[-C--:B------:R-:W-:Y:S02]  /*12970*/  HMMA.16816.F32.BF16 R28, R60, R34.reuse, RZ ;  /* 0x000000223c1c723c */ /* 0x080fe400000418ff */
[C---:B-----5:R-:W-:Y:S01]  /*12980*/  @P0 IADD3.X R37, R0.reuse, R41, RZ, P2, !PT ;  /* 0x0000002900250210 */ /* 0x060fe200017fe4ff */
[----:B------:R-:W-:Y:S01]  /*12990*/  @P0 IMAD.X R38, R0, 0x1, R55, P1 ;  /* 0x0000000100260824 */ /* 0x000fe200008e0637 */
[C---:B------:R-:W-:Y:S02]  /*129a0*/  @P0 LEA R52, P2, R3.reuse, c[0x0][0x1f8], 0x1 ;  /* 0x00007e0003340a11 */ /* 0x040fe400078408ff */
[C---:B------:R-:W-:Y:S02]  /*129b0*/  @P0 LEA R56, P1, R36.reuse, c[0x0][0x1f8], 0x1 ;  /* 0x00007e0024380a11 */ /* 0x040fe400078208ff */
[C---:B------:R-:W-:Y:S04]  /*129c0*/  HMMA.16816.F32.BF16 R32, R64.reuse, R34, RZ ;  /* 0x000000224020723c */ /* 0x040fe800000418ff */
[----:B------:R-:W-:Y:S02]  /*129d0*/  @P0 LEA.HI.X R53, R3, c[0x0][0x1fc], R37, 0x1, P2 ;  /* 0x00007f0003350a11 */ /* 0x000fe400010f0c25 */
[----:B------:R-:W-:Y:S02]  /*129e0*/  @P0 LEA.HI.X R57, R36, c[0x0][0x1fc], R38, 0x1, P1 ;  /* 0x00007f0024390a11 */ /* 0x000fe400008f0c26 */
[-C--:B------:R-:W-:Y:S01]  /*129f0*/  HMMA.16816.F32.BF16 R36, R64, R48.reuse, RZ ;  /* 0x000000304024723c */ /* 0x080fe200000418ff */
[C---:B------:R-:W-:Y:S01]  /*12a00*/  @P0 LEA R3, P1, R45.reuse, R2, 0x5 ;  /* 0x000000022d030211 */ /* 0x040fe200078228ff */
[----:B------:R-:W-:Y:S01]  /*12a10*/  @!PT LDS RZ, [RZ] ;  /* 0x00000000fffff984 */ /* 0x000fe20000000800 */
[----:B------:R-:W-:Y:S01]  /*12a20*/  @!PT LDS RZ, [RZ] ;  /* 0x00000000fffff984 */ /* 0x000fe20000000800 */
[----:B------:R-:W-:Y:S01]  /*12a30*/  @!PT LDS RZ, [RZ] ;  /* 0x00000000fffff984 */ /* 0x000fe20000000800 */
[----:B------:R1:W-:Y:S02]  /*12a40*/  @P0 LDGSTS.E.BYPASS.LTC128B.128 [R226+0x100], [R52.64], !P5 ;  /* 0x0010000034e20fae */ /* 0x0003e4000e901d46 */
[----:B------:R-:W-:Y:S02]  /*12a50*/  @P0 IADD3 R44, P2, R2, R58, RZ ;  /* 0x0000003a022c0210 */ /* 0x000fe40007f5e0ff */
[----:B------:R-:W-:Y:S02]  /*12a60*/  @P0 LEA.HI.X R2, R45, R0, R46, 0x5, P1 ;  /* 0x000000002d020211 */ /* 0x000fe400008f2c2e */
[----:B------:R-:W-:Y:S02]  /*12a70*/  @P0 IADD3 R45, P1, R3, R42, RZ ;  /* 0x0000002a032d0210 */ /* 0x000fe40007f3e0ff */
[----:B------:R2:W-:Y:S02]  /*12a80*/  @P0 LDGSTS.E.BYPASS.LTC128B.128 [R226+0x1100], [R56.64], !P6 ;  /* 0x0110000038e20fae */ /* 0x0005e4000f101d46 */
[----:B------:R-:W-:Y:S01]  /*12a90*/  @P0 IADD3.X R0, R0, R54, RZ, P2, !PT ;  /* 0x0000003600000210 */ /* 0x000fe200017fe4ff */
[----:B------:R-:W-:Y:S01]  /*12aa0*/  @P0 IMAD.X R46, R2, 0x1, R41, P1 ;  /* 0x00000001022e0824 */ /* 0x000fe200008e0629 */
[C---:B------:R-:W-:Y:S01]  /*12ab0*/  @P0 LEA R104, P2, R44.reuse, c[0x0][0x1f8], 0x1 ;  /* 0x00007e002c680a11 */ /* 0x040fe200078408ff */
[C---:B------:R-:W-:Y:S02]  /*12ac0*/  HMMA.16816.F32.BF16 R40, R60.reuse, R48, RZ ;  /* 0x000000303c28723c */ /* 0x040fe400000418ff */
[C---:B------:R-:W-:Y:S02]  /*12ad0*/  @P0 LEA R200, P1, R45.reuse, c[0x0][0x1f8], 0x1 ;  /* 0x00007e002dc80a11 */ /* 0x040fe400078208ff */
[----:B------:R-:W-:Y:S02]  /*12ae0*/  @P0 LEA.HI.X R105, R44, c[0x0][0x1fc], R0, 0x1, P2 ;  /* 0x00007f002c690a11 */ /* 0x000fe400010f0c00 */
[----:B------:R-:W-:Y:S02]  /*12af0*/  @P0 LEA.HI.X R201, R45, c[0x0][0x1fc], R46, 0x1, P1 ;  /* 0x00007f002dc90a11 */ /* 0x000fe400008f0c2e */
[C---:B------:R-:W-:Y:S01]  /*12b00*/  @P0 IADD3 R0, P2, R3.reuse, R47, RZ ;  /* 0x0000002f03000210 */ /* 0x040fe20007f5e0ff */
[----:B------:R3:W-:Y:S01]  /*12b10*/  @P0 LDGSTS.E.BYPASS.LTC128B.128 [R226+0x2100], [R104.64], !P4 ;  /* 0x0210000068e20fae */ /* 0x0007e2000e101d46 */
[-C--:B------:R-:W-:Y:S02]  /*12b20*/  HMMA.16816.F32.BF16 R44, R60, R50.reuse, RZ ;  /* 0x000000323c2c723c */ /* 0x080fe400000418ff */
[----:B------:R-:W-:Y:S02]  /*12b30*/  @P0 IADD3 R3, P1, R3, R58, RZ ;  /* 0x0000003a03030210 */ /* 0x000fe40007f3e0ff */
[----:B------:R-:W-:Y:S02]  /*12b40*/  @P0 IADD3.X R55, R2, R55, RZ, P2, !PT ;  /* 0x0000003702370210 */ /* 0x000fe400017fe4ff */
[----:B------:R-:W-:Y:S01]  /*12b50*/  @P0 LEA R102, P2, R0, c[0x0][0x1f8], 0x1 ;  /* 0x00007e0000660a11 */ /* 0x000fe200078408ff */
[----:B------:R4:W-:Y:S01]  /*12b60*/  @P0 LDGSTS.E.BYPASS.LTC128B.128 [R226+0x900], [R200.64], !P5 ;  /* 0x00900000c8e20fae */ /* 0x0009e2000e901d46 */
[C---:B------:R-:W-:Y:S04]  /*12b70*/  HMMA.16816.F32.BF16 R48, R64.reuse, R50, RZ ;  /* 0x000000324030723c */ /* 0x040fe800000418ff */
[----:B------:R-:W-:Y:S01]  /*12b80*/  @P0 IMAD.X R54, R2, 0x1, R54, P1 ;  /* 0x0000000102360824 */ /* 0x000fe200008e0636 */
[C---:B------:R-:W-:Y:S02]  /*12b90*/  @P0 LEA R2, P1, R3.reuse, c[0x0][0x1f8], 0x1 ;  /* 0x00007e0003020a11 */ /* 0x040fe400078208ff */
[----:B------:R-:W-:Y:S02]  /*12ba0*/  @P0 LEA.HI.X R103, R0, c[0x0][0x1fc], R55, 0x1, P2 ;  /* 0x00007f0000670a11 */ /* 0x000fe400010f0c37 */
[----:B------:R-:W-:Y:S02]  /*12bb0*/  @P0 LEA.HI.X R3, R3, c[0x0][0x1fc], R54, 0x1, P1 ;  /* 0x00007f0003030a11 */ /* 0x000fe400008f0c36 */
[-C--:B-1----:R-:W-:Y:S01]  /*12bc0*/  HMMA.16816.F32.BF16 R52, R64, R108.reuse, RZ ;  /* 0x0000006c4034723c */ /* 0x082fe200000418ff */
[----:B------:R1:W-:Y:S01]  /*12bd0*/  @P0 LDGSTS.E.BYPASS.LTC128B.128 [R226+0x1900], [R102.64], !P6 ;  /* 0x0190000066e20fae */ /* 0x0003e2000f101d46 */
[----:B------:R-:W-:Y:S01]  /*12be0*/  ISETP.NE.AND P2, PT, R238, 0x1, PT ;  /* 0x00000001ee00780c */ /* 0x000fe20003f45270 */
[----:B------:R-:W-:Y:S05]  /*12bf0*/  IMAD.MOV.U32 R238, RZ, RZ, c[0x0][0x1e0] ;  /* 0x00007800ffee7624 */ /* 0x000fea00078e00ff */
[C---:B--2---:R-:W-:Y:S01]  /*12c00*/  HMMA.16816.F32.BF16 R56, R60.reuse, R108, RZ ;  /* 0x0000006c3c38723c */ /* 0x044fe200000418ff */
[----:B------:R2:W-:Y:S03]  /*12c10*/  @P0 LDGSTS.E.BYPASS.LTC128B.128 [R226+0x2900], [R2.64], !P4 ;  /* 0x0290000002e20fae */ /* 0x0005e6000e101d46 */
[----:B------:R-:W-:Y:S04]  /*12c20*/  SHF.L.U32 R238, R238, 0x5, RZ ;  /* 0x00000005eeee7819 */ /* 0x000fe800000006ff */
        /* <DEDUP_REMOVED lines=121> */
[----:B------:R2:W-:Y:S10]  /*133c0*/  MUFU.TANH R109, R13 ;  /* 0x0000000d006d7308 */ /* 0x0005f40000002400 */
[----:B------:R3:W-:Y:S01]  /*133d0*/  MUFU.TANH R111, R18 ;  /* 0x00000012006f7308 */ /* 0x0007e20000002400 */
[-C--:B-----5:R-:W-:Y:S01]  /*133e0*/  HMMA.16816.F32.BF16 R20, R176, R4.reuse, R20 ;  /* 0x00000004b014723c */ /* 0x0a0fe20000041814 */
[----:B-1----:R-:W1:Y:S08]  /*133f0*/  LDSM.16.M88.4 R8, [R215] ;  /* 0x00000000d708783b */ /* 0x002e700000000200 */
[----:B------:R5:W1:Y:S01]  /*13400*/  MUFU.TANH R110, R12 ;  /* 0x0000000c006e7308 */ /* 0x000a620000002400 */
[C---:B------:R-:W-:Y:S01]  /*13410*/  HMMA.16816.F32.BF16 R24, R180.reuse, R4, R24 ;  /* 0x00000004b418723c */ /* 0x040fe20000041818 */
[----:B--2---:R-:W2:Y:S08]  /*13420*/  LDL R13, [R1+0x7c] ;  /* 0x00007c00010d7983 */ /* 0x004eb00000100800 */
[----:B------:R-:W1:Y:S01]  /*13430*/  MUFU.TANH R108, R14 ;  /* 0x0000000e006c7308 */ /* 0x000e620000002400 */
[-C--:B------:R-:W-:Y:S02]  /*13440*/  HMMA.16816.F32.BF16 R28, R180, R6.reuse, R28 ;  /* 0x00000006b41c723c */ /* 0x080fe4000004181c */
[----:B---3--:R-:W-:Y:S02]  /*13450*/  IMAD.MOV.U32 R18, RZ, RZ, 0x5 ;  /* 0x00000005ff127424 */ /* 0x008fe400078e00ff */
[----:B------:R-:W-:Y:S04]  /*13460*/  FMUL.FTZ R21, R21, c[0x0][0x320] ;  /* 0x0000c80015157a20 */ /* 0x000fe80000410000 */
[C---:B------:R-:W-:Y:S01]  /*13470*/  HMMA.16816.F32.BF16 R32, R176.reuse, R6, R32 ;  /* 0x00000006b020723c */ /* 0x040fe20000041820 */
[----:B------:R-:W3:Y:S03]  /*13480*/  MUFU.TANH R184, R15 ;  /* 0x0000000f00b87308 */ /* 0x000ee60000002400 */
[----:B------:R-:W-:Y:S01]  /*13490*/  FMUL.FTZ R20, R20, c[0x0][0x320] ;  /* 0x0000c80014147a20 */ /* 0x000fe20000410000 */
[----:B-----5:R-:W-:Y:S01]  /*134a0*/  MOV R12, c[0x0][0x1e0] ;  /* 0x00007800000c7a02 */ /* 0x020fe20000000f00 */
[----:B------:R-:W-:Y:S02]  /*134b0*/  FMUL.FTZ R22, R22, c[0x0][0x320] ;  /* 0x0000c80016167a20 */ /* 0x000fe40000410000 */
[----:B------:R-:W-:Y:S01]  /*134c0*/  @P3 IMAD.WIDE.U32 R6, R204, c[0x0][0x1e0], RZ ;  /* 0x00007800cc063a25 */ /* 0x000fe200078e00ff */
[----:B------:R-:W-:Y:S02]  /*134d0*/  SHF.L.U64.HI R12, R12, R18, c[0x0][0x1e4] ;  /* 0x000079000c0c7619 */ /* 0x000fe40000010212 */
[----:B------:R-:W5:Y:S01]  /*134e0*/  MUFU.TANH R199, R16 ;  /* 0x0000001000c77308 */ /* 0x000f620000002400 */
[----:B------:R-:W-:Y:S01]  /*134f0*/  @P3 IMAD.IADD R0, R7, 0x1, R0 ;  /* 0x0000000107003824 */ /* 0x000fe200078e0200 */
[C---:B------:R-:W-:Y:S01]  /*13500*/  @P3 SHF.L.U32 R3, R6.reuse, 0x6, RZ ;  /* 0x0000000606033819 */ /* 0x040fe200000006ff */
[----:B------:R-:W2:Y:S01]  /*13510*/  LDL R7, [R1+0x80] ;  /* 0x0000800001077983 */ /* 0x000ea20000100800 */
[----:B------:R-:W-:Y:S01]  /*13520*/  FMUL.FTZ R23, R23, c[0x0][0x320] ;  /* 0x0000c80017177a20 */ /* 0x000fe20000410000 */
[-C--:B-1----:R-:W-:Y:S03]  /*13530*/  HMMA.16816.F32.BF16 R36, R176, R8.reuse, R36 ;  /* 0x00000008b024723c */ /* 0x082fe60000041824 */
[----:B------:R-:W-:Y:S01]  /*13540*/  @P3 SHF.L.U64.HI R2, R6, 0x6, R0 ;  /* 0x0000000606023819 */ /* 0x000fe20000010200 */
[----:B------:R-:W-:Y:S01]  /*13550*/  FMUL.FTZ R30, R30, c[0x0][0x320] ;  /* 0x0000c8001e1e7a20 */ /* 0x000fe20000410000 */
[----:B------:R-:W1:Y:S01]  /*13560*/  MUFU.TANH R198, R17 ;  /* 0x0000001100c67308 */ /* 0x000e620000002400 */
[----:B------:R1:W2:Y:S01]  /*13570*/  LDL R0, [R1+0x6c] ;  /* 0x00006c0001007983 */ /* 0x0002a20000100800 */
[----:B------:R-:W-:Y:S01]  /*13580*/  @P3 IADD3 R4, P0, R3, R236, RZ ;  /* 0x000000ec03043210 */ /* 0x000fe20007f1e0ff */
[C---:B------:R-:W-:Y:S02]  /*13590*/  HMMA.16816.F32.BF16 R40, R180.reuse, R8, R40 ;  /* 0x00000008b428723c */ /* 0x040fe40000041828 */
[----:B------:R-:W3:Y:S02]  /*135a0*/  LDL R8, [R1+0x60] ;  /* 0x0000600001087983 */ /* 0x000ee40000100800 */
[----:B------:R-:W-:Y:S02]  /*135b0*/  FMUL.FTZ R34, R34, c[0x0][0x320] ;  /* 0x0000c80022227a20 */ /* 0x000fe40000410000 */
[----:B------:R-:W-:Y:S01]  /*135c0*/  FMUL.FTZ R32, R32, c[0x0][0x320] ;  /* 0x0000c80020207a20 */ /* 0x000fe20000410000 */
[----:B------:R-:W-:Y:S01]  /*135d0*/  MUFU.TANH R195, R30 ;  /* 0x0000001e00c37308 */ /* 0x000fe20000002400 */
[----:B------:R-:W-:Y:S01]  /*135e0*/  FMUL.FTZ R35, R35, c[0x0][0x320] ;  /* 0x0000c80023237a20 */ /* 0x000fe20000410000 */
[-C--:B------:R-:W-:Y:S03]  /*135f0*/  HMMA.16816.F32.BF16 R44, R180, R10.reuse, R44 ;  /* 0x0000000ab42c723c */ /* 0x080fe6000004182c */
[----:B------:R-:W-:Y:S02]  /*13600*/  FMUL.FTZ R33, R33, c[0x0][0x320] ;  /* 0x0000c80021217a20 */ /* 0x000fe40000410000 */
[----:B------:R-:W-:Y:S01]  /*13610*/  @P3 IMAD.X R6, R2, 0x1, R235, P0 ;  /* 0x0000000102063824 */ /* 0x000fe200000e06eb */
[----:B------:R-:W-:Y:S01]  /*13620*/  @P3 IADD3 R5, P0, R3, R232, RZ ;  /* 0x000000e803053210 */ /* 0x000fe20007f1e0ff */
[----:B------:R-:W-:Y:S01]  /*13630*/  FMUL.FTZ R36, R36, c[0x0][0x320] ;  /* 0x0000c80024247a20 */ /* 0x000fe20000410000 */
[----:B------:R-:W1:Y:S01]  /*13640*/  MUFU.TANH R17, R19 ;  /* 0x0000001300117308 */ /* 0x000e620000002400 */
[----:B------:R-:W-:Y:S01]  /*13650*/  FMUL.FTZ R31, R31, c[0x0][0x320] ;  /* 0x0000c8001f1f7a20 */ /* 0x000fe20000410000 */
[C---:B------:R-:W-:Y:S04]  /*13660*/  HMMA.16816.F32.BF16 R48, R176.reuse, R10, R48 ;  /* 0x0000000ab030723c */ /* 0x040fe80000041830 */
[----:B------:R-:W-:Y:S02]  /*13670*/  FMUL.FTZ R39, R39, c[0x0][0x320] ;  /* 0x0000c80027277a20 */ /* 0x000fe40000410000 */
[----:B------:R-:W-:Y:S02]  /*13680*/  FMUL.FTZ R28, R28, c[0x0][0x320] ;  /* 0x0000c8001c1c7a20 */ /* 0x000fe40000410000 */
[----:B------:R1:W-:Y:S01]  /*13690*/  MUFU.TANH R187, R34 ;  /* 0x0000002200bb7308 */ /* 0x0003e20000002400 */
[----:B------:R-:W-:Y:S03]  /*136a0*/  FMUL.FTZ R40, R40, c[0x0][0x320] ;  /* 0x0000c80028287a20 */ /* 0x000fe60000410000 */
[----:B------:R-:W-:Y:S02]  /*136b0*/  FMUL.FTZ R29, R29, c[0x0][0x320] ;  /* 0x0000c8001d1d7a20 */ /* 0x000fe40000410000 */
[----:B------:R-:W-:Y:S02]  /*136c0*/  FMUL.FTZ R37, R37, c[0x0][0x320] ;  /* 0x0000c80025257a20 */ /* 0x000fe40000410000 */
[----:B------:R-:W-:Y:S02]  /*136d0*/  FMUL.FTZ R38, R38, c[0x0][0x320] ;  /* 0x0000c80026267a20 */ /* 0x000fe40000410000 */
        /* <DEDUP_REMOVED lines=19> */
[----:B------:R1:W-:Y:S10]  /*13810*/  MUFU.TANH R188, R35 ;  /* 0x0000002300bc7308 */ /* 0x0003f40000002400 */
[----:B------:R-:W2:Y:S10]  /*13820*/  MUFU.TANH R103, R20 ;  /* 0x0000001400677308 */ /* 0x000eb40000002400 */
[----:B------:R4:W-:Y:S01]  /*13830*/  MUFU.TANH R186, R33 ;  /* 0x0000002100ba7308 */ /* 0x0009e20000002400 */
[----:B-1----:R-:W-:Y:S02]  /*13840*/  @P3 LEA.HI.X R35, R4, c[0x0][0x1cc], R6, 0x1, P1 ;  /* 0x0000730004233a11 */ /* 0x002fe400008f0c06 */
[----:B------:R-:W-:Y:S02]  /*13850*/  @P3 LEA R32, P1, R5, c[0x0][0x1c8], 0x1 ;  /* 0x0000720005203a11 */ /* 0x000fe400078208ff */
[C---:B------:R-:W-:Y:S05]  /*13860*/  @P3 IADD3.X R6, R2.reuse, R231, RZ, P0, !PT ;  /* 0x000000e702063210 */ /* 0x040fea00007fe4ff */
[----:B------:R-:W-:Y:S01]  /*13870*/  MUFU.TANH R189, R25 ;  /* 0x0000001900bd7308 */ /* 0x000fe20000002400 */
[----:B------:R-:W-:Y:S09]  /*13880*/  @P3 IADD3 R4, P0, R3, R252, RZ ;  /* 0x000000fc03043210 */ /* 0x000ff20007f1e0ff */
[----:B------:R1:W-:Y:S01]  /*13890*/  MUFU.TANH R196, R31 ;  /* 0x0000001f00c47308 */ /* 0x0003e20000002400 */
[----:B----4-:R-:W-:Y:S02]  /*138a0*/  @P3 LEA.HI.X R33, R5, c[0x0][0x1cc], R6, 0x1, P1 ;  /* 0x0000730005213a11 */ /* 0x010fe400008f0c06 */
[----:B------:R-:W-:Y:S02]  /*138b0*/  @P3 IADD3.X R5, R2, R251, RZ, P0, !PT ;  /* 0x000000fb02053210 */ /* 0x000fe400007fe4ff */
[----:B------:R-:W-:Y:S05]  /*138c0*/  @P3 IADD3 R9, P0, R238, R3, RZ ;  /* 0x00000003ee093210 */ /* 0x000fea0007f1e0ff */
[----:B------:R-:W4:Y:S01]  /*138d0*/  MUFU.TANH R105, R22 ;  /* 0x0000001600697308 */ /* 0x000f220000002400 */
[----:B------:R-:W-:Y:S01]  /*138e0*/  @P3 LEA R30, P1, R4, c[0x0][0x1c8], 0x1 ;  /* 0x00007200041e3a11 */ /* 0x000fe200078208ff */
[----:B------:R-:W-:Y:S08]  /*138f0*/  @P3 IMAD.X R12, R12, 0x1, R2, P0 ;  /* 0x000000010c0c3824 */ /* 0x000ff000000e0602 */
[----:B------:R4:W-:Y:S01]  /*13900*/  MUFU.TANH R193, R28 ;  /* 0x0000001c00c17308 */ /* 0x0009e20000002400 */
[----:B-1----:R-:W-:Y:S02]  /*13910*/  @P3 LEA.HI.X R31, R4, c[0x0][0x1cc], R5, 0x1, P1 ;  /* 0x00007300041f3a11 */ /* 0x002fe400008f0c05 */
[----:B------:R-:W-:Y:S07]  /*13920*/  @P3 IADD3 R3, P1, R9, R236, RZ ;  /* 0x000000ec09033210 */ /* 0x000fee0007f3e0ff */
[----:B------:R-:W-:Y:S10]  /*13930*/  MUFU.TANH R191, R27 ;  /* 0x0000001b00bf7308 */ /* 0x000ff40000002400 */
[----:B------:R1:W-:Y:S01]  /*13940*/  MUFU.TANH R194, R29 ;  /* 0x0000001d00c27308 */ /* 0x0003e20000002400 */
[----:B----4-:R-:W-:Y:S09]  /*13950*/  @P3 LEA R28, P0, R3, c[0x0][0x1c8], 0x1 ;  /* 0x00007200031c3a11 */ /* 0x010ff200078008ff */
        /* <DEDUP_REMOVED lines=9> */
[----:B------:R1:W-:Y:S10]  /*139f0*/  MUFU.TANH R202, R38 ;  /* 0x0000002600ca7308 */ /* 0x0003f40000002400 */
[----:B------:R-:W1:Y:S10]  /*13a00*/  MUFU.TANH R48, R48 ;  /* 0x0000003000307308 */ /* 0x000e740000002400 */
[----:B------:R-:W-:Y:S10]  /*13a10*/  MUFU.TANH R49, R49 ;  /* 0x0000003100317308 */ /* 0x000ff40000002400 */
[----:B------:R-:W-:Y:S10]  /*13a20*/  MUFU.TANH R42, R42 ;  /* 0x0000002a002a7308 */ /* 0x000ff40000002400 */
[----:B------:R-:W-:Y:S10]  /*13a30*/  MUFU.TANH R43, R43 ;  /* 0x0000002b002b7308 */ /* 0x000ff40000002400 */
[----:B------:R-:W-:Y:S01]  /*13a40*/  MUFU.TANH R50, R50 ;  /* 0x0000003200327308 */ /* 0x000fe20000002400 */
[----:B--2---:R-:W-:Y:S01]  /*13a50*/  @P2 SHF.R.U32.HI R0, RZ, c[0x0][0x2cc], R233 ;  /* 0x0000b300ff002a19 */ /* 0x004fe200000116e9 */
[----:B------:R-:W-:Y:S04]  /*13a60*/  IMAD.MOV.U32 R233, RZ, RZ, -0x40 ;  /* 0xffffffc0ffe97424 */ /* 0x000fe800078e00ff */
[----:B------:R-:W-:Y:S01]  /*13a70*/  IMAD R6, R225, R233, 0x1 ;  /* 0x00000001e1067424 */ /* 0x000fe200078e02e9 */
[----:B------:R-:W2:Y:S03]  /*13a80*/  SHFL.IDX PT, R15, R0, RZ, 0x1c1f ;  /* 0x001c1fff000f7589 */ /* 0x000ea600000e0000 */
[----:B------:R-:W-:Y:S01]  /*13a90*/  MUFU.TANH R51, R51 ;  /* 0x0000003300337308 */ /* 0x000fe20000002400 */
[----:B---3--:R-:W-:Y:S02]  /*13aa0*/  IADD3 R2, R8, R6, -R13 ;  /* 0x0000000608027210 */ /* 0x008fe40007ffe80d */
[C---:B------:R-:W-:Y:S02]  /*13ab0*/  @P3 IADD3.X R8, R12.reuse, R235, RZ, P1, !PT ;  /* 0x000000eb0c083210 */ /* 0x040fe40000ffe4ff */
[----:B------:R-:W3:Y:S02]  /*13ac0*/  SHFL.IDX PT, R16, R0, 0x1, 0x1c1f ;  /* 0x003c1f0000107f89 */ /* 0x000ee400000e0000 */
[----:B-1----:R-:W-:Y:S02]  /*13ad0*/  @P3 LEA.HI.X R29, R3, c[0x0][0x1cc], R8, 0x1, P0 ;  /* 0x00007300031d3a11 */ /* 0x002fe400000f0c08 */
[----:B------:R-:W-:Y:S01]  /*13ae0*/  @P3 IADD3 R10, P0, R9, R232, RZ ;  /* 0x000000e8090a3210 */ /* 0x000fe20007f1e0ff */
[----:B------:R-:W-:Y:S03]  /*13af0*/  MUFU.TANH R46, R46 ;  /* 0x0000002e002e7308 */ /* 0x000fe60000002400 */
[----:B------:R-:W1:Y:S01]  /*13b00*/  SHFL.IDX PT, R14, R0, 0x2, 0x1c1f ;  /* 0x005c1f00000e7f89 */ /* 0x000e6200000e0000 */
[----:B------:R-:W-:Y:S06]  /*13b10*/  @P3 IMAD.X R36, R12, 0x1, R231, P0 ;  /* 0x000000010c243824 */ /* 0x000fec00000e06e7 */
[----:B------:R-:W-:Y:S01]  /*13b20*/  MUFU.TANH R47, R47 ;  /* 0x0000002f002f7308 */ /* 0x000fe20000002400 */
[----:B------:R1:W2:Y:S02]  /*13b30*/  SHFL.IDX PT, R13, R0, 0x3, 0x1c1f ;  /* 0x007c1f00000d7f89 */ /* 0x0002a400000e0000 */
[----:B-1----:R-:W-:Y:S06]  /*13b40*/  IMAD.IADD R0, R2, 0x1, -R7 ;  /* 0x0000000102007824 */ /* 0x002fec00078e0a07 */
[----:B------:R-:W1:Y:S01]  /*13b50*/  LDSM.16.M88.4 R4, [R214] ;  /* 0x00000000d604783b */ /* 0x000e620000000200 */
[----:B------:R-:W-:Y:S04]  /*13b60*/  DEPBAR.LE SB0, 0x0 ;  /* 0x000080000000791a */ /* 0x000fe80000000000 */
[C---:B--2---:R-:W-:Y:S01]  /*13b70*/  IADD3 R8, R0.reuse, R15, RZ ;  /* 0x0000000f00087210 */ /* 0x044fe20007ffe0ff */
[C---:B---3--:R-:W-:Y:S01]  /*13b80*/  IMAD.IADD R3, R0.reuse, 0x1, R16 ;  /* 0x0000000100037824 */ /* 0x048fe200078e0210 */
[----:B------:R-:W-:Y:S01]  /*13b90*/  IADD3 R2, R0, R14, RZ ;  /* 0x0000000e00027210 */ /* 0x000fe20007ffe0ff */
[----:B------:R-:W-:Y:S01]  /*13ba0*/  BAR.SYNC.DEFER_BLOCKING 0x0 ;  /* 0x0000000000007b1d */ /* 0x000fe20000010000 */
[C---:B------:R-:W-:Y:S02]  /*13bb0*/  ISETP.GT.AND P1, PT, R8.reuse, RZ, PT ;  /* 0x000000ff0800720c */ /* 0x040fe40003f24270 */
[----:B------:R-:W-:Y:S02]  /*13bc0*/  ISETP.GT.AND P0, PT, R8, 0x1, PT ;  /* 0x000000010800780c */ /* 0x000fe40003f04270 */
[----:B------:R-:W-:Y:S02]  /*13bd0*/  FSEL R11, R230, -INF , P1 ;  /* 0xff800000e60b7808 */ /* 0x000fe40000800000 */
[----:B------:R-:W-:Y:S02]  /*13be0*/  ISETP.GT.AND P1, PT, R3, RZ, PT ;  /* 0x000000ff0300720c */ /* 0x000fe40003f24270 */
[----:B------:R-:W-:Y:S02]  /*13bf0*/  FSEL R14, R229, -INF , P0 ;  /* 0xff800000e50e7808 */ /* 0x000fe40000000000 */
[----:B------:R-:W-:Y:S02]  /*13c00*/  FSEL R19, R227, -INF , P1 ;  /* 0xff800000e3137808 */ /* 0x000fe40000800000 */
[----:B------:R-:W-:Y:S02]  /*13c10*/  ISETP.GT.AND P1, PT, R2, RZ, PT ;  /* 0x000000ff0200720c */ /* 0x000fe40003f24270 */
[----:B------:R-:W-:Y:S02]  /*13c20*/  IADD3 R0, R0, R13, RZ ;  /* 0x0000000d00007210 */ /* 0x000fe40007ffe0ff */
[----:B------:R-:W-:Y:S02]  /*13c30*/  ISETP.GT.AND P0, PT, R3, 0x1, PT ;  /* 0x000000010300780c */ /* 0x000fe40003f04270 */
[----:B------:R-:W-:Y:S02]  /*13c40*/  FSEL R21, R207, -INF , P1 ;  /* 0xff800000cf157808 */ /* 0x000fe40000800000 */
[----:B------:R-:W-:Y:S02]  /*13c50*/  FSEL R18, R228, -INF , P0 ;  /* 0xff800000e4127808 */ /* 0x000fe40000000000 */
[----:B------:R-:W-:Y:S01]  /*13c60*/  ISETP.GT.AND P0, PT, R2, 0x1, PT ;  /* 0x000000010200780c */ /* 0x000fe20003f04270 */
[----:B------:R-:W-:Y:S01]  /*13c70*/  @!PT LDS RZ, [RZ] ;  /* 0x00000000fffff984 */ /* 0x000fe20000000800 */
[----:B------:R-:W-:Y:S01]  /*13c80*/  @!PT LDS RZ, [RZ] ;  /* 0x00000000fffff984 */ /* 0x000fe20000000800 */
[----:B------:R-:W-:Y:S01]  /*13c90*/  @!PT LDS RZ, [RZ] ;  /* 0x00000000fffff984 */ /* 0x000fe20000000800 */
[----:B------:R2:W-:Y:S01]  /*13ca0*/  @P3 LDGSTS.E.BYPASS.LTC128B.128 [R226+0x3100], [R34.64], !P5 ;  /* 0x0310000022e23fae */ /* 0x0005e2000e901d46 */
[----:B------:R-:W-:Y:S02]  /*13cb0*/  ISETP.GT.AND P1, PT, R0, RZ, PT ;  /* 0x000000ff0000720c */ /* 0x000fe40003f24270 */
[----:B------:R-:W-:Y:S02]  /*13cc0*/  FSEL R20, R206, -INF , P0 ;  /* 0xff800000ce147808 */ /* 0x000fe40000000000 */
[----:B------:R-:W-:Y:S02]  /*13cd0*/  ISETP.GT.AND P0, PT, R0, 0x1, PT ;  /* 0x000000010000780c */ /* 0x000fe40003f04270 */
[----:B------:R-:W-:Y:S01]  /*13ce0*/  FSEL R25, R205, -INF , P1 ;  /* 0xff800000cd197808 */ /* 0x000fe20000800000 */
[-C--:B-1----:R-:W-:Y:S01]  /*13cf0*/  HMMA.16816.F32.BF16 R52, R176, R4.reuse, R52 ;  /* 0x00000004b034723c */ /* 0x082fe20000041834 */
[----:B------:R1:W-:Y:S04]  /*13d00*/  @P3 LDGSTS.E.BYPASS.LTC128B.128 [R226+0x4100], [R32.64], !P6 ;  /* 0x0410000020e23fae */ /* 0x0003e8000f101d46 */
[----:B------:R-:W-:Y:S02]  /*13d10*/  ISETP.GT.AND P1, PT, R2, 0x8, PT ;  /* 0x000000080200780c */ /* 0x000fe40003f24270 */
[----:B------:R-:W-:Y:S01]  /*13d20*/  FSEL R27, R201, -INF , P0 ;  /* 0xff800000c91b7808 */ /* 0x000fe20000000000 */
[C---:B------:R-:W-:Y:S01]  /*13d30*/  HMMA.16816.F32.BF16 R56, R180.reuse, R4, R56 ;  /* 0x00000004b438723c */ /* 0x040fe20000041838 */
[----:B------:R3:W-:Y:S03]  /*13d40*/  @P3 LDGSTS.E.BYPASS.LTC128B.128 [R226+0x5100], [R30.64], !P4 ;  /* 0x051000001ee23fae */ /* 0x0007e6000e101d46 */
[----:B------:R-:W-:Y:S02]  /*13d50*/  FSEL R22, R110, -INF , P1 ;  /* 0xff8000006e167808 */ /* 0x000fe40000800000 */
[----:B------:R-:W-:Y:S02]  /*13d60*/  ISETP.GT.AND P0, PT, R2, 0x9, PT ;  /* 0x000000090200780c */ /* 0x000fe40003f04270 */
[----:B------:R-:W-:Y:S01]  /*13d70*/  ISETP.GT.AND P1, PT, R0, 0x8, PT ;  /* 0x000000080000780c */ /* 0x000fe20003f24270 */
[-C--:B------:R-:W-:Y:S01]  /*13d80*/  HMMA.16816.F32.BF16 R60, R180, R6.reuse, R60 ;  /* 0x00000006b43c723c */ /* 0x080fe2000004183c */
[----:B------:R1:W-:Y:S02]  /*13d90*/  @P3 LDGSTS.E.BYPASS.LTC128B.128 [R226+0x3900], [R28.64], !P5 ;  /* 0x039000001ce23fae */ /* 0x0003e4000e901d46 */
[----:B----4-:R-:W-:Y:S02]  /*13da0*/  FSEL R23, R109, -INF , P0 ;  /* 0xff8000006d177808 */ /* 0x010fe40000000000 */
[----:B------:R-:W-:Y:S02]  /*13db0*/  FSEL R26, R108, -INF , P1 ;  /* 0xff8000006c1a7808 */ /* 0x000fe40000800000 */
[----:B------:R-:W-:Y:S01]  /*13dc0*/  ISETP.GT.AND P0, PT, R0, 0x9, PT ;  /* 0x000000090000780c */ /* 0x000fe20003f04270 */
[----:B------:R-:W-:Y:S04]  /*13dd0*/  HMMA.16816.F32.BF16 R64, R176, R6, R64 ;  /* 0x00000006b040723c */ /* 0x000fe80000041840 */
[----:B------:R-:W-:Y:S01]  /*13de0*/  ISETP.GT.AND P1, PT, R8, 0x8, PT ;  /* 0x000000080800780c */ /* 0x000fe20003f24270 */
[----:B------:R-:W-:Y:S01]  /*13df0*/  FMUL.FTZ R52, R52, c[0x0][0x320] ;  /* 0x0000c80034347a20 */ /* 0x000fe20000410000 */
[----:B------:R-:W-:Y:S01]  /*13e00*/  FSEL R24, R184, -INF , P0 ;  /* 0xff800000b8187808 */ /* 0x000fe20000000000 */
[----:B------:R-:W-:Y:S01]  /*13e10*/  FMUL.FTZ R5, R53, c[0x0][0x320] ;  /* 0x0000c80035057a20 */ /* 0x000fe20000410000 */
[----:B-----5:R-:W-:Y:S01]  /*13e20*/  FSEL R13, R199, -INF , P1 ;  /* 0xff800000c70d7808 */ /* 0x020fe20000800000 */
[----:B------:R-:W-:Y:S01]  /*13e30*/  FMUL.FTZ R38, R54, c[0x0][0x320] ;  /* 0x0000c80036267a20 */ /* 0x000fe20000410000 */
[----:B------:R-:W-:Y:S01]  /*13e40*/  ISETP.GT.AND P1, PT, R3, 0x8, PT ;  /* 0x000000080300780c */ /* 0x000fe20003f24270 */
[----:B------:R-:W4:Y:S01]  /*13e50*/  MUFU.TANH R52, R52 ;  /* 0x0000003400347308 */ /* 0x000f220000002400 */
        /* <DEDUP_REMOVED lines=26> */
[----:B------:R-:W-:Y:S01]  /*14000*/  FMNMX.FTZ R105, R11, R100, !PT ;  /* 0x000000640b697209 */ /* 0x000fe20007810000 */
[----:B------:R-:W-:Y:S01]  /*14010*/  FMUL.FTZ R62, R62, c[0x0][0x320] ;  /* 0x0000c8003e3e7a20 */ /* 0x000fe20000410000 */
[----:B------:R-:W-:Y:S01]  /*14020*/  FSEL R45, R104, -INF , P0 ;  /* 0xff800000682d7808 */ /* 0x000fe20000000000 */
[----:B------:R-:W1:Y:S01]  /*14030*/  MUFU.TANH R64, R64 ;  /* 0x0000004000407308 */ /* 0x000e620000002400 */
[----:B------:R-:W-:Y:S02]  /*14040*/  FSEL R190, R190, -INF , P1 ;  /* 0xff800000bebe7808 */ /* 0x000fe40000800000 */
[----:B------:R-:W-:Y:S02]  /*14050*/  ISETP.GT.AND P1, PT, R0, 0x10, PT ;  /* 0x000000100000780c */ /* 0x000fe40003f24270 */
[----:B------:R-:W-:Y:S02]  /*14060*/  ISETP.GT.AND P0, PT, R2, 0x11, PT ;  /* 0x000000110200780c */ /* 0x000fe40003f04270 */
[----:B------:R-:W-:Y:S02]  /*14070*/  FSEL R192, R192, -INF , P1 ;  /* 0xff800000c0c07808 */ /* 0x000fe40000800000 */
[----:B------:R-:W-:Y:S01]  /*14080*/  FMNMX.FTZ R105, R14, R105, !PT ;  /* 0x000000690e697209 */ /* 0x000fe20007810000 */
[----:B------:R-:W-:Y:S01]  /*14090*/  MUFU.TANH R7, R7 ;  /* 0x0000000700077308 */ /* 0x000fe20000002400 */
[----:B------:R-:W-:Y:S02]  /*140a0*/  ISETP.GT.AND P1, PT, R2, 0x18, PT ;  /* 0x000000180200780c */ /* 0x000fe40003f24270 */
[----:B------:R-:W-:Y:S02]  /*140b0*/  FSEL R189, R189, -INF , P0 ;  /* 0xff800000bdbd7808 */ /* 0x000fe40000000000 */
[----:B------:R-:W-:Y:S02]  /*140c0*/  ISETP.GT.AND P0, PT, R0, 0x11, PT ;  /* 0x000000110000780c */ /* 0x000fe40003f04270 */
[----:B------:R-:W-:Y:S02]  /*140d0*/  FMNMX.FTZ R105, R13, R105, !PT ;  /* 0x000000690d697209 */ /* 0x000fe40007810000 */
[----:B------:R-:W-:Y:S01]  /*140e0*/  FSEL R191, R191, -INF , P0 ;  /* 0xff800000bfbf7808 */ /* 0x000fe20000000000 */
[----:B------:R-:W1:Y:S01]  /*140f0*/  MUFU.TANH R65, R65 ;  /* 0x0000004100417308 */ /* 0x000e620000002400 */
[----:B------:R-:W-:Y:S02]  /*14100*/  ISETP.GT.AND P0, PT, R2, 0x19, PT ;  /* 0x000000190200780c */ /* 0x000fe40003f04270 */
[----:B------:R-:W-:Y:S02]  /*14110*/  FSEL R193, R193, -INF , P1 ;  /* 0xff800000c1c17808 */ /* 0x000fe40000800000 */
[----:B------:R-:W-:Y:S02]  /*14120*/  ISETP.GT.AND P1, PT, R0, 0x18, PT ;  /* 0x000000180000780c */ /* 0x000fe40003f24270 */
[----:B------:R-:W-:Y:S02]  /*14130*/  FMNMX.FTZ R4, R19, R101, !PT ;  /* 0x0000006513047209 */ /* 0x000fe40007810000 */
[----:B------:R-:W-:Y:S01]  /*14140*/  FSEL R194, R194, -INF , P0 ;  /* 0xff800000c2c27808 */ /* 0x000fe20000000000 */
[----:B------:R-:W1:Y:S01]  /*14150*/  MUFU.TANH R38, R38 ;  /* 0x0000002600267308 */ /* 0x000e620000002400 */
[----:B------:R-:W-:Y:S02]  /*14160*/  FMNMX.FTZ R105, R15, R105, !PT ;  /* 0x000000690f697209 */ /* 0x000fe40007810000 */
[----:B------:R-:W-:Y:S02]  /*14170*/  ISETP.GT.AND P0, PT, R0, 0x19, PT ;  /* 0x000000190000780c */ /* 0x000fe40003f04270 */
[----:B------:R-:W-:Y:S02]  /*14180*/  FSEL R195, R195, -INF , P1 ;  /* 0xff800000c3c37808 */ /* 0x000fe40000800000 */
[----:B------:R-:W-:Y:S02]  /*14190*/  ISETP.GT.AND P1, PT, R8, 0x18, PT ;  /* 0x000000180800780c */ /* 0x000fe40003f24270 */
[----:B------:R-:W-:Y:S01]  /*141a0*/  FMNMX.FTZ R4, R18, R4, !PT ;  /* 0x0000000412047209 */ /* 0x000fe20007810000 */
[----:B------:R-:W1:Y:S01]  /*141b0*/  MUFU.TANH R37, R37 ;  /* 0x0000002500257308 */ /* 0x000e620000002400 */
[----:B------:R-:W-:Y:S02]  /*141c0*/  FSEL R185, R185, -INF , P1 ;  /* 0xff800000b9b97808 */ /* 0x000fe40000800000 */
[C---:B------:R-:W-:Y:S02]  /*141d0*/  ISETP.GT.AND P1, PT, R3.reuse, 0x18, PT ;  /* 0x000000180300780c */ /* 0x040fe40003f24270 */
[----:B------:R-:W-:Y:S02]  /*141e0*/  FMNMX.FTZ R105, R40, R105, !PT ;  /* 0x0000006928697209 */ /* 0x000fe40007810000 */
[----:B------:R-:W-:Y:S02]  /*141f0*/  FSEL R196, R196, -INF , P0 ;  /* 0xff800000c4c47808 */ /* 0x000fe40000000000 */
[----:B------:R-:W-:Y:S01]  /*14200*/  ISETP.GT.AND P0, PT, R8, 0x19, PT ;  /* 0x000000190800780c */ /* 0x000fe20003f04270 */
[----:B------:R-:W-:Y:S01]  /*14210*/  MUFU.TANH R56, R56 ;  /* 0x0000003800387308 */ /* 0x000fe20000002400 */
[----:B------:R-:W-:Y:S02]  /*14220*/  FMNMX.FTZ R4, R16, R4, !PT ;  /* 0x0000000410047209 */ /* 0x000fe40007810000 */
[----:B------:R-:W-:Y:S02]  /*14230*/  FSEL R186, R186, -INF , P0 ;  /* 0xff800000baba7808 */ /* 0x000fe40000000000 */
[----:B------:R-:W-:Y:S02]  /*14240*/  ISETP.GT.AND P0, PT, R3, 0x19, PT ;  /* 0x000000190300780c */ /* 0x000fe40003f04270 */
[----:B------:R-:W-:Y:S02]  /*14250*/  FSEL R187, R187, -INF , P1 ;  /* 0xff800000bbbb7808 */ /* 0x000fe40000800000 */
[----:B------:R-:W-:Y:S01]  /*14260*/  FMNMX.FTZ R105, R41, R105, !PT ;  /* 0x0000006929697209 */ /* 0x000fe20007810000 */
[----:B------:R-:W-:Y:S01]  /*14270*/  MUFU.TANH R57, R57 ;  /* 0x0000003900397308 */ /* 0x000fe20000002400 */
[----:B------:R-:W-:Y:S02]  /*14280*/  ISETP.GT.AND P1, PT, R8, 0x20, PT ;  /* 0x000000200800780c */ /* 0x000fe40003f24270 */
[----:B------:R-:W-:Y:S02]  /*14290*/  FMNMX.FTZ R4, R17, R4, !PT ;  /* 0x0000000411047209 */ /* 0x000fe40007810000 */
[----:B------:R-:W-:Y:S02]  /*142a0*/  FSEL R188, R188, -INF , P0 ;  /* 0xff800000bcbc7808 */ /* 0x000fe40000000000 */
[----:B------:R-:W-:Y:S02]  /*142b0*/  ISETP.GT.AND P0, PT, R8, 0x21, PT ;  /* 0x000000210800780c */ /* 0x000fe40003f04270 */
[----:B------:R-:W-:Y:S01]  /*142c0*/  FSEL R197, R197, -INF , P1 ;  /* 0xff800000c5c57808 */ /* 0x000fe20000800000 */
        /* <DEDUP_REMOVED lines=9> */
[----:B------:R-:W-:Y:S02]  /*14360*/  FMNMX.FTZ R105, R186, R105, !PT ;  /* 0x00000069ba697209 */ /* 0x000fe40007810000 */
[----:B------:R-:W-:Y:S02]  /*14370*/  FSEL R231, R39, -INF , P0 ;  /* 0xff80000027e77808 */ /* 0x000fe40000000000 */
[----:B------:R-:W-:Y:S01]  /*14380*/  FSEL R205, R48, -INF , P1 ;  /* 0xff80000030cd7808 */ /* 0x000fe20000800000 */
[----:B------:R-:W-:Y:S01]  /*14390*/  MUFU.TANH R58, R58 ;  /* 0x0000003a003a7308 */ /* 0x000fe20000002400 */
[C---:B------:R-:W-:Y:S02]  /*143a0*/  ISETP.GT.AND P1, PT, R8.reuse, 0x30, PT ;  /* 0x000000300800780c */ /* 0x040fe40003f24270 */
[----:B------:R-:W-:Y:S02]  /*143b0*/  FMNMX.FTZ R4, R45, R4, !PT ;  /* 0x000000042d047209 */ /* 0x000fe40007810000 */
[----:B------:R-:W-:Y:S02]  /*143c0*/  ISETP.GT.AND P0, PT, R8, 0x29, PT ;  /* 0x000000290800780c */ /* 0x000fe40003f04270 */
[----:B------:R-:W-:Y:S02]  /*143d0*/  FMNMX.FTZ R105, R197, R105, !PT ;  /* 0x00000069c5697209 */ /* 0x000fe40007810000 */
[----:B----4-:R-:W-:Y:S01]  /*143e0*/  FSEL R228, R52, -INF , P1 ;  /* 0xff80000034e47808 */ /* 0x010fe20000800000 */
[----:B------:R-:W-:Y:S01]  /*143f0*/  MUFU.TANH R62, R62 ;  /* 0x0000003e003e7308 */ /* 0x000fe20000002400 */
[----:B------:R-:W-:Y:S02]  /*14400*/  ISETP.GT.AND P2, PT, R3, 0x20, PT ;  /* 0x000000200300780c */ /* 0x000fe40003f44270 */
[----:B------:R-:W-:Y:S02]  /*14410*/  FSEL R206, R49, -INF , P0 ;  /* 0xff80000031ce7808 */ /* 0x000fe40000000000 */
[----:B------:R-:W-:Y:S02]  /*14420*/  ISETP.GT.AND P0, PT, R8, 0x31, PT ;  /* 0x000000310800780c */ /* 0x000fe40003f04270 */
[----:B------:R-:W-:Y:S02]  /*14430*/  FMNMX.FTZ R105, R200, R105, !PT ;  /* 0x00000069c8697209 */ /* 0x000fe40007810000 */
[----:B------:R-:W-:Y:S02]  /*14440*/  ISETP.GT.AND P1, PT, R8, 0x38, PT ;  /* 0x000000380800780c */ /* 0x000fe40003f24270 */
[----:B------:R-:W-:Y:S02]  /*14450*/  FMNMX.FTZ R4, R187, R4, !PT ;  /* 0x00000004bb047209 */ /* 0x000fe40007810000 */
[----:B-----5:R-:W-:Y:S02]  /*14460*/  FSEL R227, R5, -INF , P0 ;  /* 0xff80000005e37808 */ /* 0x020fe40000000000 */
[----:B------:R-:W-:Y:S02]  /*14470*/  FSEL R202, R202, -INF , P2 ;  /* 0xff800000caca7808 */ /* 0x000fe40001000000 */
[----:B------:R-:W-:Y:S01]  /*14480*/  ISETP.GT.AND P0, PT, R8, 0x39, PT ;  /* 0x000000390800780c */ /* 0x000fe20003f04270 */
[----:B------:R-:W-:Y:S01]  /*14490*/  FMUL.FTZ R8, R66, c[0x0][0x320] ;  /* 0x0000c80042087a20 */ /* 0x000fe20000410000 */
[----:B-1----:R-:W-:Y:S02]  /*144a0*/  FSEL R230, R64, -INF , P1 ;  /* 0xff80000040e67808 */ /* 0x002fe40000800000 */
[----:B------:R-:W-:Y:S02]  /*144b0*/  FMNMX.FTZ R105, R205, R105, !PT ;  /* 0x00000069cd697209 */ /* 0x000fe40007810000 */
[----:B------:R-:W-:Y:S01]  /*144c0*/  ISETP.GT.AND P1, PT, R0, 0x20, PT ;  /* 0x000000200000780c */ /* 0x000fe20003f24270 */
[----:B------:R-:W1:Y:S01]  /*144d0*/  MUFU.TANH R8, R8 ;  /* 0x0000000800087308 */ /* 0x000e620000002400 */
[----:B------:R-:W-:Y:S02]  /*144e0*/  FMNMX.FTZ R4, R188, R4, !PT ;  /* 0x00000004bc047209 */ /* 0x000fe40007810000 */
[----:B------:R-:W-:Y:S02]  /*144f0*/  FMNMX.FTZ R5, R21, R106, !PT ;  /* 0x0000006a15057209 */ /* 0x000fe40007810000 */
[----:B------:R-:W-:Y:S02]  /*14500*/  FSEL R236, R65, -INF , P0 ;  /* 0xff80000041ec7808 */ /* 0x000fe40000000000 */
[----:B------:R-:W-:Y:S02]  /*14510*/  FSEL R248, R42, -INF , P1 ;  /* 0xff8000002af87808 */ /* 0x000fe40000800000 */
[----:B------:R-:W-:Y:S02]  /*14520*/  ISETP.GT.AND P1, PT, R3, 0x28, PT ;  /* 0x000000280300780c */ /* 0x000fe40003f24270 */
[----:B------:R-:W-:Y:S02]  /*14530*/  FMNMX.FTZ R105, R206, R105, !PT ;  /* 0x00000069ce697209 */ /* 0x000fe40007810000 */
[----:B------:R-:W-:Y:S02]  /*14540*/  ISETP.GT.AND P0, PT, R0, 0x21, PT ;  /* 0x000000210000780c */ /* 0x000fe40003f04270 */
[----:B------:R-:W-:Y:S02]  /*14550*/  FMNMX.FTZ R4, R202, R4, !PT ;  /* 0x00000004ca047209 */ /* 0x000fe40007810000 */
[----:B------:R-:W-:Y:S02]  /*14560*/  FMNMX.FTZ R5, R20, R5, !PT ;  /* 0x0000000514057209 */ /* 0x000fe40007810000 */
[----:B------:R-:W-:Y:S02]  /*14570*/  FSEL R250, R43, -INF , P0 ;  /* 0xff8000002bfa7808 */ /* 0x000fe40000000000 */
[----:B------:R-:W-:Y:S02]  /*14580*/  ISETP.GT.AND P0, PT, R3, 0x29, PT ;  /* 0x000000290300780c */ /* 0x000fe40003f04270 */
[----:B------:R-:W-:Y:S02]  /*14590*/  FSEL R199, R50, -INF , P1 ;  /* 0xff80000032c77808 */ /* 0x000fe40000800000 */
[----:B------:R-:W-:Y:S02]  /*145a0*/  FMNMX.FTZ R4, R203, R4, !PT ;  /* 0x00000004cb047209 */ /* 0x000fe40007810000 */
        /* <DEDUP_REMOVED lines=15> */
[----:B------:R-:W-:Y:S02]  /*146a0*/  FMNMX.FTZ R105, R236, R105, !PT ;  /* 0x00000069ec697209 */ /* 0x000fe40007810000 */
[----:B------:R-:W-:Y:S02]  /*146b0*/  FMNMX.FTZ R4, R189, R4, !PT ;  /* 0x00000004bd047209 */ /* 0x000fe40007810000 */
[----:B------:R-:W-:Y:S01]  /*146c0*/  ISETP.GT.AND P2, PT, R2, 0x21, PT ;  /* 0x000000210200780c */ /* 0x000fe20003f44270 */
[----:B------:R-:W4:Y:S01]  /*146d0*/  SHFL.BFLY PT, R6, R105, 0x2, 0x1f ;  /* 0x0c401f0069067f89 */ /* 0x000f2200000e0000 */
[----:B------:R-:W-:Y:S02]  /*146e0*/  FMNMX.FTZ R4, R193, R4, !PT ;  /* 0x00000004c1047209 */ /* 0x000fe40007810000 */
[----:B------:R-:W-:Y:S02]  /*146f0*/  FMNMX.FTZ R3, R229, R3, !PT ;  /* 0x00000003e5037209 */ /* 0x000fe40007810000 */
[----:B------:R-:W-:Y:S02]  /*14700*/  FMNMX.FTZ R4, R194, R4, !PT ;  /* 0x00000004c2047209 */ /* 0x000fe40007810000 */
[----:B-1----:R-:W-:Y:S02]  /*14710*/  FSEL R249, R8, -INF , P1 ;  /* 0xff80000008f97808 */ /* 0x002fe40000800000 */
[----:B------:R-:W-:Y:S02]  /*14720*/  FSEL R239, R7, -INF , P0 ;  /* 0xff80000007ef7808 */ /* 0x000fe40000000000 */
[----:B------:R-:W-:Y:S01]  /*14730*/  FSEL R247, R247, -INF , P2 ;  /* 0xff800000f7f77808 */ /* 0x000fe20001000000 */
[----:B------:R-:W1:Y:S01]  /*14740*/  MUFU.TANH R7, R59 ;  /* 0x0000003b00077308 */ /* 0x000e620000002400 */
[----:B------:R-:W-:Y:S02]  /*14750*/  ISETP.GT.AND P0, PT, R0, 0x28, PT ;  /* 0x000000280000780c */ /* 0x000fe40003f04270 */
[C---:B------:R-:W-:Y:S02]  /*14760*/  ISETP.GT.AND P2, PT, R2.reuse, 0x28, PT ;  /* 0x000000280200780c */ /* 0x040fe40003f44270 */
[----:B------:R-:W-:Y:S02]  /*14770*/  ISETP.GT.AND P1, PT, R2, 0x29, PT ;  /* 0x000000290200780c */ /* 0x000fe40003f24270 */
[----:B------:R-:W-:Y:S02]  /*14780*/  FMNMX.FTZ R4, R231, R4, !PT ;  /* 0x00000004e7047209 */ /* 0x000fe40007810000 */
[----:B------:R-:W-:Y:S02]  /*14790*/  FMNMX.FTZ R3, R232, R3, !PT ;  /* 0x00000003e8037209 */ /* 0x000fe40007810000 */
[----:B------:R-:W-:Y:S02]  /*147a0*/  FMNMX.FTZ R4, R247, R4, !PT ;  /* 0x00000004f7047209 */ /* 0x000fe40007810000 */
[----:B------:R-:W-:Y:S02]  /*147b0*/  FSEL R243, R243, -INF , P1 ;  /* 0xff800000f3f37808 */ /* 0x000fe40000800000 */
[----:B------:R-:W-:Y:S02]  /*147c0*/  ISETP.GT.AND P1, PT, R2, 0x30, PT ;  /* 0x000000300200780c */ /* 0x000fe40003f24270 */
[----:B------:R-:W-:Y:S02]  /*147d0*/  FSEL R242, R242, -INF , P2 ;  /* 0xff800000f2f27808 */ /* 0x000fe40001000000 */
        /* <DEDUP_REMOVED lines=10> */
[----:B----4-:R-:W-:Y:S01]  /*14880*/  FMNMX.FTZ R105, R105, R6, !PT ;  /* 0x0000000669697209 */ /* 0x010fe20007810000 */
[----:B------:R-:W4:Y:S01]  /*14890*/  SHFL.BFLY PT, R104, R3, 0x2, 0x1f ;  /* 0x0c401f0003687f89 */ /* 0x000f2200000e0000 */
[----:B------:R-:W-:Y:S02]  /*148a0*/  FMNMX.FTZ R2, R234, R2, !PT ;  /* 0x00000002ea027209 */ /* 0x000fe40007810000 */
[----:B------:R-:W-:Y:S02]  /*148b0*/  FMNMX.FTZ R5, R25, R107, !PT ;  /* 0x0000006b19057209 */ /* 0x000fe40007810000 */
[----:B------:R-:W-:Y:S02]  /*148c0*/  FSEL R241, R60, -INF , P1 ;  /* 0xff8000003cf17808 */ /* 0x000fe40000800000 */
[----:B------:R-:W-:Y:S01]  /*148d0*/  FMNMX.FTZ R2, R235, R2, !PT ;  /* 0x00000002eb027209 */ /* 0x000fe20007810000 */
[----:B------:R-:W5:Y:S01]  /*148e0*/  SHFL.BFLY PT, R6, R105, 0x1, 0x1f ;  /* 0x0c201f0069067f89 */ /* 0x000f6200000e0000 */
[----:B------:R-:W-:Y:S02]  /*148f0*/  FMNMX.FTZ R5, R27, R5, !PT ;  /* 0x000000051b057209 */ /* 0x000fe40007810000 */
[----:B------:R-:W-:Y:S02]  /*14900*/  FSEL R233, R61, -INF , P0 ;  /* 0xff8000003de97808 */ /* 0x000fe40000000000 */
[----:B------:R-:W-:Y:S02]  /*14910*/  FMNMX.FTZ R2, R241, R2, !PT ;  /* 0x00000002f1027209 */ /* 0x000fe40007810000 */
[----:B------:R-:W-:Y:S02]  /*14920*/  FMNMX.FTZ R5, R26, R5, !PT ;  /* 0x000000051a057209 */ /* 0x000fe40007810000 */
[----:B------:R-:W-:Y:S02]  /*14930*/  FMNMX.FTZ R2, R233, R2, !PT ;  /* 0x00000002e9027209 */ /* 0x000fe40007810000 */
[----:B------:R-:W-:Y:S02]  /*14940*/  FMNMX.FTZ R5, R24, R5, !PT ;  /* 0x0000000518057209 */ /* 0x000fe40007810000 */
[----:B------:R-:W-:Y:S01]  /*14950*/  ISETP.GT.AND P0, PT, R0, 0x30, PT ;  /* 0x000000300000780c */ /* 0x000fe20003f04270 */
[----:B------:R-:W1:Y:S01]  /*14960*/  SHFL.BFLY PT, R103, R2, 0x2, 0x1f ;  /* 0x0c401f0002677f89 */ /* 0x000e6200000e0000 */
[----:B------:R-:W-:Y:S02]  /*14970*/  FMNMX.FTZ R5, R192, R5, !PT ;  /* 0x00000005c0057209 */ /* 0x000fe40007810000 */
[----:B----4-:R-:W-:Y:S02]  /*14980*/  FMNMX.FTZ R104, R3, R104, !PT ;  /* 0x0000006803687209 */ /* 0x010fe40007810000 */
[----:B------:R-:W-:Y:S02]  /*14990*/  FMNMX.FTZ R3, R191, R5, !PT ;  /* 0x00000005bf037209 */ /* 0x000fe40007810000 */
[----:B------:R-:W-:Y:S01]  /*149a0*/  FSEL R246, R58, -INF , P0 ;  /* 0xff8000003af67808 */ /* 0x000fe20000000000 */
[----:B------:R-:W4:Y:S01]  /*149b0*/  SHFL.BFLY PT, R5, R104, 0x1, 0x1f ;  /* 0x0c201f0068057f89 */ /* 0x000f2200000e0000 */
[----:B------:R-:W-:Y:S02]  /*149c0*/  FMNMX.FTZ R3, R195, R3, !PT ;  /* 0x00000003c3037209 */ /* 0x000fe40007810000 */
[----:B-----5:R-:W-:Y:S02]  /*149d0*/  FMNMX.FTZ R105, R105, R6, !PT ;  /* 0x0000000669697209 */ /* 0x020fe40007810000 */
[----:B------:R-:W-:Y:S02]  /*149e0*/  FMNMX.FTZ R3, R196, R3, !PT ;  /* 0x00000003c4037209 */ /* 0x000fe40007810000 */
[C---:B------:R-:W-:Y:S01]  /*149f0*/  FSETP.NEU.FTZ.AND P0, PT, R105.reuse, -INF , PT ;  /* 0xff8000006900780b */ /* 0x040fe20003f1d000 */
[----:B------:R-:W-:Y:S01]  /*14a00*/  FMUL.FTZ R109, R105, c[0x0][0x2d0] ;  /* 0x0000b400696d7a20 */ /* 0x000fe20000410000 */
[----:B------:R-:W-:Y:S02]  /*14a10*/  FMNMX.FTZ R3, R248, R3, !PT ;  /* 0x00000003f8037209 */ /* 0x000fe40007810000 */
[----:B------:R-:W-:Y:S02]  /*14a20*/  ISETP.GT.AND P1, PT, R0, 0x29, PT ;  /* 0x000000290000780c */ /* 0x000fe40003f24270 */
[----:B------:R-:W-:Y:S02]  /*14a30*/  FSEL R109, R109, RZ, P0 ;  /* 0x000000ff6d6d7208 */ /* 0x000fe40000000000 */
[----:B------:R-:W-:Y:S02]  /*14a40*/  FMNMX.FTZ R3, R250, R3, !PT ;  /* 0x00000003fa037209 */ /* 0x000fe40007810000 */
[----:B-1----:R-:W-:Y:S01]  /*14a50*/  FMNMX.FTZ R103, R2, R103, !PT ;  /* 0x0000006702677209 */ /* 0x002fe20007810000 */
[--C-:B------:R-:W-:Y:S01]  /*14a60*/  FFMA.FTZ R2, R13, c[0x0][0x2d0], -R109.reuse ;  /* 0x0000b4000d027a23 */ /* 0x100fe2000001086d */
[----:B------:R-:W-:Y:S01]  /*14a70*/  FSEL R198, R47, -INF , P1 ;  /* 0xff8000002fc67808 */ /* 0x000fe20000800000 */
[--C-:B------:R-:W-:Y:S01]  /*14a80*/  FFMA.FTZ R4, R11, c[0x0][0x2d0], -R109.reuse ;  /* 0x0000b4000b047a23 */ /* 0x100fe2000001086d */
[----:B------:R-:W-:Y:S01]  /*14a90*/  ISETP.GT.AND P1, PT, R0, 0x31, PT ;  /* 0x000000310000780c */ /* 0x000fe20003f24270 */
[----:B------:R1:W-:Y:S01]  /*14aa0*/  MUFU.EX2 R63, R2 ;  /* 0x00000002003f7308 */ /* 0x0003e20000000800 */
[----:B------:R-:W-:Y:S01]  /*14ab0*/  FMNMX.FTZ R3, R245, R3, !PT ;  /* 0x00000003f5037209 */ /* 0x000fe20007810000 */
[----:B------:R-:W5:Y:S01]  /*14ac0*/  SHFL.BFLY PT, R8, R103, 0x1, 0x1f ;  /* 0x0c201f0067087f89 */ /* 0x000f6200000e0000 */
[----:B------:R-:W-:Y:S02]  /*14ad0*/  FSEL R238, R7, -INF , P1 ;  /* 0xff80000007ee7808 */ /* 0x000fe40000800000 */
[----:B------:R-:W-:Y:S02]  /*14ae0*/  FMNMX.FTZ R3, R198, R3, !PT ;  /* 0x00000003c6037209 */ /* 0x000fe40007810000 */
[----:B------:R-:W-:Y:S02]  /*14af0*/  ISETP.GT.AND P1, PT, R0, 0x38, PT ;  /* 0x000000380000780c */ /* 0x000fe40003f24270 */
[----:B----4-:R-:W-:Y:S01]  /*14b00*/  FMNMX.FTZ R104, R104, R5, !PT ;  /* 0x0000000568687209 */ /* 0x010fe20007810000 */
[----:B------:R-:W-:Y:S01]  /*14b10*/  MUFU.EX2 R237, R4 ;  /* 0x0000000400ed7308 */ /* 0x000fe20000000800 */
[----:B------:R-:W-:Y:S02]  /*14b20*/  FSEL R244, R62, -INF , P1 ;  /* 0xff8000003ef47808 */ /* 0x000fe40000800000 */
[----:B------:R-:W-:Y:S01]  /*14b30*/  ISETP.GT.AND P1, PT, R0, 0x39, PT ;  /* 0x000000390000780c */ /* 0x000fe20003f24270 */
[----:B------:R-:W-:Y:S01]  /*14b40*/  FMUL.FTZ R110, R104, c[0x0][0x2d0] ;  /* 0x0000b400686e7a20 */ /* 0x000fe20000410000 */
[----:B------:R-:W-:Y:S01]  /*14b50*/  FMNMX.FTZ R0, R246, R3, !PT ;  /* 0x00000003f6007209 */ /* 0x000fe20007810000 */
[----:B------:R-:W-:Y:S01]  /*14b60*/  FFMA.FTZ R3, R14, c[0x0][0x2d0], -R109 ;  /* 0x0000b4000e037a23 */ /* 0x000fe2000001086d */
[----:B------:R-:W-:Y:S02]  /*14b70*/  FSEL R108, R108, -INF , P1 ;  /* 0xff8000006c6c7808 */ /* 0x000fe40000800000 */
[----:B------:R-:W-:Y:S01]  /*14b80*/  FMNMX.FTZ R0, R238, R0, !PT ;  /* 0x00000000ee007209 */ /* 0x000fe20007810000 */
[----:B------:R4:W2:Y:S01]  /*14b90*/  MUFU.EX2 R240, R3 ;  /* 0x0000000300f07308 */ /* 0x0008a20000000800 */
[----:B------:R-:W-:Y:S02]  /*14ba0*/  FSETP.NEU.FTZ.AND P2, PT, R104, -INF , PT ;  /* 0xff8000006800780b */ /* 0x000fe40003f5d000 */
[----:B------:R-:W-:Y:S02]  /*14bb0*/  FMNMX.FTZ R0, R244, R0, !PT ;  /* 0x00000000f4007209 */ /* 0x000fe40007810000 */
[----:B------:R-:W-:Y:S02]  /*14bc0*/  FSEL R110, R110, RZ, P2 ;  /* 0x000000ff6e6e7208 */ /* 0x000fe40001000000 */
[----:B------:R-:W-:Y:S02]  /*14bd0*/  FMNMX.FTZ R0, R108, R0, !PT ;  /* 0x000000006c007209 */ /* 0x000fe40007810000 */
[C---:B------:R-:W-:Y:S02]  /*14be0*/  @P3 LEA R6, P1, R10.reuse, c[0x0][0x1c8], 0x1 ;  /* 0x000072000a063a11 */ /* 0x040fe400078208ff */
[----:B-----5:R-:W-:Y:S01]  /*14bf0*/  FMNMX.FTZ R103, R103, R8, !PT ;  /* 0x0000000867677209 */ /* 0x020fe20007810000 */
[----:B-1----:R-:W1:Y:S01]  /*14c00*/  SHFL.BFLY PT, R2, R0, 0x2, 0x1f ;  /* 0x0c401f0000027f89 */ /* 0x002e6200000e0000 */
[----:B------:R-:W-:Y:S01]  /*14c10*/  @P3 LEA.HI.X R7, R10, c[0x0][0x1cc], R36, 0x1, P1 ;  /* 0x000073000a073a11 */ /* 0x000fe200008f0c24 */
[----:B------:R-:W-:Y:S02]  /*14c20*/  FFMA.FTZ R8, R17, c[0x0][0x2d0], -R110 ;  /* 0x0000b40011087a23 */ /* 0x000fe4000001086e */
[----:B------:R-:W-:Y:S02]  /*14c30*/  FMUL.FTZ R111, R103, c[0x0][0x2d0] ;  /* 0x0000b400676f7a20 */ /* 0x000fe40000410000 */
[----:B------:R5:W-:Y:S02]  /*14c40*/  MUFU.EX2 R60, R8 ;  /* 0x00000008003c7308 */ /* 0x000be40000000800 */
[----:B------:R3:W-:Y:S01]  /*14c50*/  @P3 LDGSTS.E.BYPASS.LTC128B.128 [R226+0x4900], [R6.64], !P6 ;  /* 0x0490000006e23fae */ /* 0x0007e2000f101d46 */
[----:B----4-:R-:W-:Y:S02]  /*14c60*/  @P3 IADD3 R3, P1, R9, R252, RZ ;  /* 0x000000fc09033210 */ /* 0x010fe40007f3e0ff */
[----:B--2---:R-:W-:Y:S03]  /*14c70*/  F2FP.BF16.PACK_AB R176, R240, R237 ;  /* 0x000000edf0b0723e */ /* 0x004fe600000010ff */
[----:B------:R-:W-:Y:S01]  /*14c80*/  @P3 IMAD.X R12, R12, 0x1, R251, P1 ;  /* 0x000000010c0c3824 */ /* 0x000fe200008e06fb */
[C---:B------:R-:W-:Y:S04]  /*14c90*/  @P3 LEA R4, P1, R3.reuse, c[0x0][0x1c8], 0x1 ;  /* 0x0000720003043a11 */ /* 0x040fe800078208ff */
[----:B------:R-:W-:Y:S01]  /*14ca0*/  @P3 LEA.HI.X R5, R3, c[0x0][0x1cc], R12, 0x1, P1 ;  /* 0x0000730003053a11 */ /* 0x000fe200008f0c0c */
[----:B------:R-:W-:Y:S01]  /*14cb0*/  FFMA.FTZ R3, R15, c[0x0][0x2d0], -R109 ;  /* 0x0000b4000f037a23 */ /* 0x000fe2000001086d */
[----:B-1----:R-:W-:Y:S01]  /*14cc0*/  FMNMX.FTZ R0, R0, R2, !PT ;  /* 0x0000000200007209 */ /* 0x002fe20007810000 */
[--C-:B------:R-:W-:Y:S01]  /*14cd0*/  FFMA.FTZ R2, R16, c[0x0][0x2d0], -R110.reuse ;  /* 0x0000b40010027a23 */ /* 0x100fe2000001086e */
[----:B------:R-:W-:Y:S01]  /*14ce0*/  FSETP.NEU.FTZ.AND P1, PT, R103, -INF , PT ;  /* 0xff8000006700780b */ /* 0x000fe20003f3d000 */
[----:B------:R1:W2:Y:S01]  /*14cf0*/  MUFU.EX2 R56, R3 ;  /* 0x0000000300387308 */ /* 0x0002a20000000800 */
[----:B------:R4:W-:Y:S02]  /*14d00*/  @P3 LDGSTS.E.BYPASS.LTC128B.128 [R226+0x5900], [R4.64], !P4 ;  /* 0x0590000004e23fae */ /* 0x0009e4000e101d46 */
[----:B------:R-:W-:Y:S05]  /*14d10*/  FSEL R111, R111, RZ, P1 ;  /* 0x000000ff6f6f7208 */ /* 0x000fea0000800000 */
[--C-:B-----5:R-:W-:Y:S01]  /*14d20*/  FFMA.FTZ R8, R21, c[0x0][0x2d0], -R111.reuse ;  /* 0x0000b40015087a23 */ /* 0x120fe2000001086f */
[----:B------:R-:W-:Y:S01]  /*14d30*/  LDSM.16.MT88.4 R36, [R210+0x100] ;  /* 0x00010000d224783b */ /* 0x000fe20000004200 */
[----:B------:R5:W3:Y:S07]  /*14d40*/  MUFU.EX2 R64, R2 ;  /* 0x0000000200407308 */ /* 0x000aee0000000800 */
[----:B------:R-:W-:Y:S03]  /*14d50*/  LDSM.16.MT88.4 R52, [R209+0x1100] ;  /* 0x00110000d134783b */ /* 0x000fe60000004200 */
[----:B------:R4:W-:Y:S01]  /*14d60*/  MUFU.EX2 R66, R8 ;  /* 0x0000000800427308 */ /* 0x0009e20000000800 */
[--C-:B-1----:R-:W-:Y:S01]  /*14d70*/  FFMA.FTZ R3, R19, c[0x0][0x2d0], -R110.reuse ;  /* 0x0000b40013037a23 */ /* 0x102fe2000001086e */
[----:B--2---:R-:W-:Y:S03]  /*14d80*/  F2FP.BF16.PACK_AB R178, R56, R63 ;  /* 0x0000003f38b2723e */ /* 0x004fe600000010ff */
[----:B------:R-:W0:Y:S05]  /*14d90*/  LDGDEPBAR ;  /* 0x00000000000079af */ /* 0x000e2a0000000000 */
[----:B------:R1:W-:Y:S03]  /*14da0*/  MUFU.EX2 R207, R3 ;  /* 0x0000000300cf7308 */ /* 0x0003e60000000800 */
[----:B-----5:R-:W2:Y:S01]  /*14db0*/  SHFL.BFLY PT, R2, R0, 0x1, 0x1f ;  /* 0x0c201f0000027f89 */ /* 0x020ea200000e0000 */
[----:B---3--:R-:W-:Y:S01]  /*14dc0*/  F2FP.BF16.PACK_AB R179, R60, R64 ;  /* 0x000000403cb3723e */ /* 0x008fe200000010ff */
[--C-:B----4-:R-:W-:Y:S05]  /*14dd0*/  FFMA.FTZ R8, R20, c[0x0][0x2d0], -R111.reuse ;  /* 0x0000b40014087a23 */ /* 0x110fea000001086f */
[----:B------:R-:W3:Y:S01]  /*14de0*/  MUFU.EX2 R57, R8 ;  /* 0x0000000800397308 */ /* 0x000ee20000000800 */
[----:B-1----:R-:W-:Y:S01]  /*14df0*/  FFMA.FTZ R3, R18, c[0x0][0x2d0], -R110 ;  /* 0x0000b40012037a23 */ /* 0x002fe2000001086e */
[----:B--2---:R-:W-:Y:S01]  /*14e00*/  FMNMX.FTZ R102, R0, R2, !PT ;  /* 0x0000000200667209 */ /* 0x004fe20007810000 */
[--C-:B------:R-:W-:Y:S07]  /*14e10*/  FFMA.FTZ R0, R22, c[0x0][0x2d0], -R111.reuse ;  /* 0x0000b40016007a23 */ /* 0x100fee000001086f */
[----:B------:R1:W2:Y:S01]  /*14e20*/  MUFU.EX2 R59, R3 ;  /* 0x00000003003b7308 */ /* 0x0002a20000000800 */
[----:B------:R-:W-:Y:S01]  /*14e30*/  FSEL R2, R104, RZ, P2 ;  /* 0x000000ff68027208 */ /* 0x000fe20001000000 */
[C---:B------:R-:W-:Y:S08]  /*14e40*/  FMUL.FTZ R184, R102.reuse, c[0x0][0x2d0] ;  /* 0x0000b40066b87a20 */ /* 0x040ff00000410000 */
[----:B------:R4:W-:Y:S01]  /*14e50*/  MUFU.EX2 R65, R0 ;  /* 0x0000000000417308 */ /* 0x0009e20000000800 */
[----:B---3--:R-:W-:Y:S02]  /*14e60*/  F2FP.BF16.PACK_AB R180, R57, R66 ;  /* 0x0000004239b4723e */ /* 0x008fe400000010ff */
[----:B-1----:R-:W-:Y:S02]  /*14e70*/  FSEL R3, R105, RZ, P0 ;  /* 0x000000ff69037208 */ /* 0x002fe40000000000 */
[----:B------:R-:W-:Y:S02]  /*14e80*/  FSETP.NEU.FTZ.AND P0, PT, R102, -INF , PT ;  /* 0xff8000006600780b */ /* 0x000fe40003f1d000 */
[----:B--2---:R-:W-:Y:S02]  /*14e90*/  F2FP.BF16.PACK_AB R177, R59, R207 ;  /* 0x000000cf3bb1723e */ /* 0x004fe400000010ff */
[----:B------:R-:W-:Y:S01]  /*14ea0*/  FSEL R184, R184, RZ, P0 ;  /* 0x000000ffb8b87208 */ /* 0x000fe20000000000 */
[----:B----4-:R-:W-:Y:S02]  /*14eb0*/  FFMA.FTZ R0, R23, c[0x0][0x2d0], -R111 ;  /* 0x0000b40017007a23 */ /* 0x010fe4000001086f */
[----:B------:R-:W1:Y:S02]  /*14ec0*/  LDSM.16.MT88.4 R20, [R209+0x100] ;  /* 0x00010000d114783b */ /* 0x000e640000004200 */
[--C-:B------:R-:W-:Y:S01]  /*14ed0*/  FFMA.FTZ R8, R24, c[0x0][0x2d0], -R184.reuse ;  /* 0x0000b40018087a23 */ /* 0x100fe200000108b8 */
[----:B------:R2:W3:Y:S10]  /*14ee0*/  MUFU.EX2 R61, R0 ;  /* 0x00000000003d7308 */ /* 0x0004f40000000800 */
[----:B------:R-:W-:Y:S01]  /*14ef0*/  MUFU.EX2 R62, R8 ;  /* 0x00000008003e7308 */ /* 0x000fe20000000800 */
[--C-:B--2---:R-:W-:Y:S01]  /*14f00*/  FFMA.FTZ R0, R25, c[0x0][0x2d0], -R184.reuse ;  /* 0x0000b40019007a23 */ /* 0x104fe200000108b8 */
[----:B---3--:R-:W-:Y:S08]  /*14f10*/  F2FP.BF16.PACK_AB R182, R61, R65 ;  /* 0x000000413db6723e */ /* 0x008ff000000010ff */
[----:B------:R2:W-:Y:S02]  /*14f20*/  MUFU.EX2 R67, R0 ;  /* 0x0000000000437308 */ /* 0x0005e40000000800 */
[--C-:B--2---:R-:W-:Y:S08]  /*14f30*/  FFMA.FTZ R0, R27, c[0x0][0x2d0], -R184.reuse ;  /* 0x0000b4001b007a23 */ /* 0x104ff000000108b8 */
[----:B------:R2:W-:Y:S02]  /*14f40*/  MUFU.EX2 R9, R0 ;  /* 0x0000000000097308 */ /* 0x0005e40000000800 */
[----:B--2---:R-:W-:Y:S08]  /*14f50*/  FFMA.FTZ R0, R26, c[0x0][0x2d0], -R184 ;  /* 0x0000b4001a007a23 */ /* 0x004ff000000108b8 */
[----:B------:R2:W3:Y:S02]  /*14f60*/  MUFU.EX2 R58, R0 ;  /* 0x00000000003a7308 */ /* 0x0004e40000000800 */
[----:B--2---:R-:W-:Y:S01]  /*14f70*/  FADD.FTZ R0, -R3, R100 ;  /* 0x0000006403007221 */ /* 0x004fe20000010100 */
[----:B---3--:R-:W-:Y:S03]  /*14f80*/  F2FP.BF16.PACK_AB R183, R62, R58 ;  /* 0x0000003a3eb7723e */ /* 0x008fe600000010ff */
[----:B------:R-:W-:Y:S04]  /*14f90*/  FMUL.FTZ R0, R0, c[0x0][0x2d0] ;  /* 0x0000b40000007a20 */ /* 0x000fe80000410000 */
[----:B------:R2:W3:Y:S02]  /*14fa0*/  MUFU.EX2 R100, R0 ;  /* 0x0000000000647308 */ /* 0x0004e40000000800 */
[----:B--2---:R-:W-:Y:S01]  /*14fb0*/  FADD.FTZ R0, -R2, R101 ;  /* 0x0000006502007221 */ /* 0x004fe20000010100 */
[----:B------:R-:W-:Y:S01]  /*14fc0*/  FSEL R2, R103, RZ, P1 ;  /* 0x000000ff67027208 */ /* 0x000fe20000800000 */
[----:B---3--:R-:W-:Y:S02]  /*14fd0*/  FMUL.FTZ R4, R100, R112 ;  /* 0x0000007064047220 */ /* 0x008fe40000410000 */
[----:B------:R-:W-:Y:S02]  /*14fe0*/  FMUL.FTZ R0, R0, c[0x0][0x2d0] ;  /* 0x0000b40000007a20 */ /* 0x000fe40000410000 */
[C---:B------:R-:W-:Y:S02]  /*14ff0*/  FMUL.FTZ R5, R100.reuse, R113 ;  /* 0x0000007164057220 */ /* 0x040fe40000410000 */
[----:B------:R2:W3:Y:S01]  /*15000*/  MUFU.EX2 R101, R0 ;  /* 0x0000000000657308 */ /* 0x0004e20000000800 */
[C---:B------:R-:W-:Y:S02]  /*15010*/  FMUL.FTZ R16, R100.reuse, R124 ;  /* 0x0000007c64107220 */ /* 0x040fe40000410000 */
[C---:B------:R-:W-:Y:S02]  /*15020*/  FMUL.FTZ R17, R100.reuse, R125 ;  /* 0x0000007d64117220 */ /* 0x040fe40000410000 */
[C---:B------:R-:W-:Y:S01]  /*15030*/  FMUL.FTZ R49, R100.reuse, R157 ;  /* 0x0000009d64317220 */ /* 0x040fe20000410000 */
[----:B------:R-:W-:Y:S01]  /*15040*/  MOV R157, R239 ;  /* 0x000000ef009d7202 */ /* 0x000fe20000000f00 */
[C---:B------:R-:W-:Y:S02]  /*15050*/  FMUL.FTZ R32, R100.reuse, R140 ;  /* 0x0000008c64207220 */ /* 0x040fe40000410000 */
[C---:B------:R-:W-:Y:S01]  /*15060*/  FMUL.FTZ R33, R100.reuse, R141 ;  /* 0x0000008d64217220 */ /* 0x040fe20000410000 */
[----:B------:R-:W-:Y:S01]  /*15070*/  MOV R141, R61 ;  /* 0x0000003d008d7202 */ /* 0x000fe20000000f00 */
[----:B------:R-:W-:Y:S02]  /*15080*/  IMAD.MOV.U32 R140, RZ, RZ, R60 ;  /* 0x000000ffff8c7224 */ /* 0x000fe400078e003c */
[C---:B------:R-:W-:Y:S02]  /*15090*/  FMUL.FTZ R68, R100.reuse, R68 ;  /* 0x0000004464447220 */ /* 0x040fe40000410000 */
[C---:B------:R-:W-:Y:S02]  /*150a0*/  FMUL.FTZ R69, R100.reuse, R69 ;  /* 0x0000004564457220 */ /* 0x040fe40000410000 */
[C---:B------:R-:W-:Y:S02]  /*150b0*/  FMUL.FTZ R80, R100.reuse, R80 ;  /* 0x0000005064507220 */ /* 0x040fe40000410000 */
[C---:B------:R-:W-:Y:S02]  /*150c0*/  FMUL.FTZ R81, R100.reuse, R81 ;  /* 0x0000005164517220 */ /* 0x040fe40000410000 */
[C---:B------:R-:W-:Y:S02]  /*150d0*/  FMUL.FTZ R84, R100.reuse, R84 ;  /* 0x0000005464547220 */ /* 0x040fe40000410000 */
[----:B------:R-:W-:Y:S02]  /*150e0*/  FMUL.FTZ R85, R100, R85 ;  /* 0x0000005564557220 */ /* 0x000fe40000410000 */
[----:B--2---:R-:W-:Y:S01]  /*150f0*/  FADD.FTZ R0, -R2, R106 ;  /* 0x0000006a02007221 */ /* 0x004fe20000010100 */
[----:B------:R-:W-:Y:S01]  /*15100*/  FSEL R2, R102, RZ, P0 ;  /* 0x000000ff66027208 */ /* 0x000fe20000000000 */
[C---:B---3--:R-:W-:Y:S01]  /*15110*/  FMUL.FTZ R50, R101.reuse, R158 ;  /* 0x0000009e65327220 */ /* 0x048fe20000410000 */
[----:B------:R-:W-:Y:S01]  /*15120*/  MOV R158, R249 ;  /* 0x000000f9009e7202 */ /* 0x000fe20000000f00 */
[----:B------:R-:W-:Y:S02]  /*15130*/  FMUL.FTZ R0, R0, c[0x0][0x2d0] ;  /* 0x0000b40000007a20 */ /* 0x000fe40000410000 */
[C---:B------:R-:W-:Y:S02]  /*15140*/  FMUL.FTZ R6, R101.reuse, R114 ;  /* 0x0000007265067220 */ /* 0x040fe40000410000 */
[----:B------:R2:W3:Y:S01]  /*15150*/  MUFU.EX2 R3, R0 ;  /* 0x0000000000037308 */ /* 0x0004e20000000800 */
[C---:B------:R-:W-:Y:S02]  /*15160*/  FMUL.FTZ R7, R101.reuse, R115 ;  /* 0x0000007365077220 */ /* 0x040fe40000410000 */
[----:B------:R-:W4:Y:S01]  /*15170*/  LDSM.16.MT88.4 R112, [R210+0x1100] ;  /* 0x00110000d270783b */ /* 0x000f220000004200 */
[C---:B------:R-:W-:Y:S02]  /*15180*/  FMUL.FTZ R18, R101.reuse, R126 ;  /* 0x0000007e65127220 */ /* 0x040fe40000410000 */
[C---:B------:R-:W-:Y:S02]  /*15190*/  FMUL.FTZ R19, R101.reuse, R127 ;  /* 0x0000007f65137220 */ /* 0x040fe40000410000 */
[-C--:B-1----:R-:W-:Y:S03]  /*151a0*/  HMMA.16816.F32.BF16 R4, R176, R20.reuse, R4 ;  /* 0x00000014b004723c */ /* 0x082fe60000041804 */
[C---:B------:R-:W-:Y:S01]  /*151b0*/  FMUL.FTZ R34, R101.reuse, R142 ;  /* 0x0000008e65227220 */ /* 0x040fe20000410000 */
[----:B------:R-:W-:Y:S01]  /*151c0*/  LDSM.16.MT88.4 R124, [R210+0x500] ;  /* 0x00050000d27c783b */ /* 0x000fe20000004200 */
[C---:B------:R-:W-:Y:S01]  /*151d0*/  FMUL.FTZ R35, R101.reuse, R143 ;  /* 0x0000008f65237220 */ /* 0x040fe20000410000 */
[----:B------:R-:W-:Y:S01]  /*151e0*/  MOV R143, R63 ;  /* 0x0000003f008f7202 */ /* 0x000fe20000000f00 */
[C---:B------:R-:W-:Y:S02]  /*151f0*/  FMUL.FTZ R51, R101.reuse, R159 ;  /* 0x0000009f65337220 */ /* 0x040fe40000410000 */
[----:B------:R-:W-:Y:S03]  /*15200*/  IMAD.MOV.U32 R159, RZ, RZ, R236 ;  /* 0x000000ffff9f7224 */ /* 0x000fe600078e00ec */
[----:B------:R-:W-:Y:S02]  /*15210*/  IMAD.MOV.U32 R142, RZ, RZ, R62 ;  /* 0x000000ffff8e7224 */ /* 0x000fe400078e003e */
[----:B------:R-:W-:Y:S02]  /*15220*/  FMUL.FTZ R70, R101, R70 ;  /* 0x0000004665467220 */ /* 0x000fe40000410000 */
[----:B--2---:R-:W-:Y:S01]  /*15230*/  FADD.FTZ R0, -R2, R107 ;  /* 0x0000006b02007221 */ /* 0x004fe20000010100 */
[----:B------:R-:W-:Y:S01]  /*15240*/  MOV R107, R9 ;  /* 0x00000009006b7202 */ /* 0x000fe20000000f00 */
[----:B------:R-:W-:Y:S02]  /*15250*/  FFMA.FTZ R2, R40, c[0x0][0x2d0], -R109 ;  /* 0x0000b40028027a23 */ /* 0x000fe4000001086d */
[----:B------:R-:W-:Y:S01]  /*15260*/  FMUL.FTZ R0, R0, c[0x0][0x2d0] ;  /* 0x0000b40000007a20 */ /* 0x000fe20000410000 */
[----:B------:R-:W-:Y:S01]  /*15270*/  F2FP.BF16.PACK_AB R181, R107, R67 ;  /* 0x000000436bb5723e */ /* 0x000fe200000010ff */
[----:B------:R1:W-:Y:S01]  /*15280*/  MUFU.EX2 R48, R2 ;  /* 0x0000000200307308 */ /* 0x0003e20000000800 */
[C---:B---3--:R-:W-:Y:S01]  /*15290*/  FMUL.FTZ R29, R3.reuse, R137 ;  /* 0x00000089031d7220 */ /* 0x048fe20000410000 */
[----:B------:R-:W-:Y:S01]  /*152a0*/  MOV R137, R241 ;  /* 0x000000f100897202 */ /* 0x000fe20000000f00 */
[C---:B------:R-:W-:Y:S02]  /*152b0*/  FMUL.FTZ R8, R3.reuse, R116 ;  /* 0x0000007403087220 */ /* 0x040fe40000410000 */
[C---:B------:R-:W-:Y:S02]  /*152c0*/  FMUL.FTZ R9, R3.reuse, R117 ;  /* 0x0000007503097220 */ /* 0x040fe40000410000 */
[C---:B------:R-:W-:Y:S02]  /*152d0*/  FMUL.FTZ R12, R3.reuse, R120 ;  /* 0x00000078030c7220 */ /* 0x040fe40000410000 */
[C---:B------:R-:W-:Y:S01]  /*152e0*/  FMUL.FTZ R13, R3.reuse, R121 ;  /* 0x00000079030d7220 */ /* 0x040fe20000410000 */
[----:B------:R-:W2:Y:S01]  /*152f0*/  MUFU.EX2 R0, R0 ;  /* 0x0000000000007308 */ /* 0x000ea20000000800 */
[C---:B------:R-:W-:Y:S01]  /*15300*/  FMUL.FTZ R24, R3.reuse, R132 ;  /* 0x0000008403187220 */ /* 0x040fe20000410000 */
[----:B------:R-:W-:Y:S01]  /*15310*/  MOV R132, R57 ;  /* 0x0000003900847202 */ /* 0x000fe20000000f00 */
[C---:B------:R-:W-:Y:S02]  /*15320*/  FMUL.FTZ R25, R3.reuse, R133 ;  /* 0x0000008503197220 */ /* 0x040fe40000410000 */
[C---:B------:R-:W-:Y:S02]  /*15330*/  FMUL.FTZ R28, R3.reuse, R136 ;  /* 0x00000088031c7220 */ /* 0x040fe40000410000 */
[----:B------:R-:W-:Y:S02]  /*15340*/  IMAD.MOV.U32 R133, RZ, RZ, R237 ;  /* 0x000000ffff857224 */ /* 0x000fe400078e00ed */
[C---:B------:R-:W-:Y:S02]  /*15350*/  FMUL.FTZ R40, R3.reuse, R148 ;  /* 0x0000009403287220 */ /* 0x040fe40000410000 */
[----:B------:R-:W-:Y:S02]  /*15360*/  IMAD.MOV.U32 R136, RZ, RZ, R233 ;  /* 0x000000ffff887224 */ /* 0x000fe400078e00e9 */
[----:B------:R-:W-:Y:S02]  /*15370*/  FMUL.FTZ R57, R3, R165 ;  /* 0x000000a503397220 */ /* 0x000fe40000410000 */
[--C-:B-1----:R-:W-:Y:S02]  /*15380*/  FFMA.FTZ R2, R41, c[0x0][0x2d0], -R109.reuse ;  /* 0x0000b40029027a23 */ /* 0x102fe4000001086d */
[C---:B------:R-:W-:Y:S01]  /*15390*/  FMUL.FTZ R41, R3.reuse, R149 ;  /* 0x0000009503297220 */ /* 0x040fe20000410000 */
[----:B------:R-:W-:Y:S01]  /*153a0*/  MOV R149, R67 ;  /* 0x0000004300957202 */ /* 0x000fe20000000f00 */
[----:B------:R1:W-:Y:S01]  /*153b0*/  MUFU.EX2 R47, R2 ;  /* 0x00000002002f7308 */ /* 0x0003e20000000800 */
[C---:B------:R-:W-:Y:S02]  /*153c0*/  FMUL.FTZ R60, R3.reuse, R168 ;  /* 0x000000a8033c7220 */ /* 0x040fe40000410000 */
[----:B------:R-:W-:Y:S02]  /*153d0*/  FMUL.FTZ R61, R3, R169 ;  /* 0x000000a9033d7220 */ /* 0x000fe40000410000 */
[C---:B--2---:R-:W-:Y:S01]  /*153e0*/  FMUL.FTZ R43, R0.reuse, R151 ;  /* 0x00000097002b7220 */ /* 0x044fe20000410000 */
[----:B------:R-:W-:Y:S01]  /*153f0*/  MOV R151, R246 ;  /* 0x000000f600977202 */ /* 0x000fe20000000f00 */
[C---:B------:R-:W-:Y:S02]  /*15400*/  FMUL.FTZ R42, R0.reuse, R150 ;  /* 0x00000096002a7220 */ /* 0x040fe40000410000 */
[----:B------:R-:W-:Y:S02]  /*15410*/  IMAD.MOV.U32 R150, RZ, RZ, R244 ;  /* 0x000000ffff967224 */ /* 0x000fe400078e00f4 */
[C---:B------:R-:W-:Y:S02]  /*15420*/  FMUL.FTZ R10, R0.reuse, R118 ;  /* 0x00000076000a7220 */ /* 0x040fe40000410000 */
[C---:B------:R-:W-:Y:S02]  /*15430*/  FMUL.FTZ R11, R0.reuse, R119 ;  /* 0x00000077000b7220 */ /* 0x040fe40000410000 */
[----:B------:R-:W2:Y:S01]  /*15440*/  LDSM.16.MT88.4 R116, [R209+0x2100] ;  /* 0x00210000d174783b */ /* 0x000ea20000004200 */
[C---:B------:R-:W-:Y:S02]  /*15450*/  FMUL.FTZ R67, R101.reuse, R175 ;  /* 0x000000af65437220 */ /* 0x040fe40000410000 */
[----:B------:R-:W-:Y:S02]  /*15460*/  FMUL.FTZ R14, R0, R122 ;  /* 0x0000007a000e7220 */ /* 0x000fe40000410000 */
[C---:B------:R-:W-:Y:S04]  /*15470*/  HMMA.16816.F32.BF16 R8, R180.reuse, R20, R8 ;  /* 0x00000014b408723c */ /* 0x040fe80000041808 */
[----:B-1----:R-:W-:Y:S02]  /*15480*/  FFMA.FTZ R2, R44, c[0x0][0x2d0], -R110 ;  /* 0x0000b4002c027a23 */ /* 0x002fe4000001086e */
[C---:B------:R-:W-:Y:S02]  /*15490*/  FMUL.FTZ R15, R0.reuse, R123 ;  /* 0x0000007b000f7220 */ /* 0x040fe40000410000 */
[----:B------:R1:W3:Y:S01]  /*154a0*/  MUFU.EX2 R46, R2 ;  /* 0x00000002002e7308 */ /* 0x0002e20000000800 */
[----:B------:R-:W-:Y:S03]  /*154b0*/  FMUL.FTZ R30, R0, R138 ;  /* 0x0000008a001e7220 */ /* 0x000fe60000410000 */
[----:B------:R-:W-:Y:S01]  /*154c0*/  IMAD.MOV.U32 R138, RZ, RZ, R240 ;  /* 0x000000ffff8a7224 */ /* 0x000fe200078e00f0 */
[-C--:B------:R-:W-:Y:S03]  /*154d0*/  HMMA.16816.F32.BF16 R12, R180, R22.reuse, R12 ;  /* 0x00000016b40c723c */ /* 0x080fe6000004180c */
[C---:B------:R-:W-:Y:S02]  /*154e0*/  FMUL.FTZ R20, R100.reuse, R128 ;  /* 0x0000008064147220 */ /* 0x040fe40000410000 */
[----:B------:R-:W-:Y:S02]  /*154f0*/  FMUL.FTZ R21, R100, R129 ;  /* 0x0000008164157220 */ /* 0x000fe40000410000 */
[C---:B------:R-:W-:Y:S01]  /*15500*/  FMUL.FTZ R26, R0.reuse, R134 ;  /* 0x00000086001a7220 */ /* 0x040fe20000410000 */
[C---:B------:R-:W-:Y:S04]  /*15510*/  HMMA.16816.F32.BF16 R16, R176.reuse, R22, R16 ;  /* 0x00000016b010723c */ /* 0x040fe80000041810 */
[C---:B------:R-:W-:Y:S01]  /*15520*/  FMUL.FTZ R27, R0.reuse, R135 ;  /* 0x00000087001b7220 */ /* 0x040fe20000410000 */
[----:B------:R-:W-:Y:S01]  /*15530*/  MOV R134, R58 ;  /* 0x0000003a00867202 */ /* 0x000fe20000000f00 */
[C---:B------:R-:W-:Y:S01]  /*15540*/  FMUL.FTZ R31, R0.reuse, R139 ;  /* 0x0000008b001f7220 */ /* 0x040fe20000410000 */
[----:B------:R-:W-:Y:S01]  /*15550*/  MOV R135, R56 ;  /* 0x0000003800877202 */ /* 0x000fe20000000f00 */
[----:B------:R-:W-:Y:S01]  /*15560*/  FMUL.FTZ R22, R101, R130 ;  /* 0x0000008265167220 */ /* 0x000fe20000410000 */
[----:B------:R-:W-:Y:S03]  /*15570*/  MOV R139, R59 ;  /* 0x0000003b008b7202 */ /* 0x000fe60000000f00 */
[----:B-1----:R-:W-:Y:S02]  /*15580*/  FFMA.FTZ R2, R45, c[0x0][0x2d0], -R110 ;  /* 0x0000b4002d027a23 */ /* 0x002fe4000001086e */
[----:B------:R-:W-:Y:S02]  /*15590*/  FMUL.FTZ R23, R101, R131 ;  /* 0x0000008365177220 */ /* 0x000fe40000410000 */
[----:B------:R1:W5:Y:S01]  /*155a0*/  MUFU.EX2 R252, R2 ;  /* 0x0000000200fc7308 */ /* 0x0003620000000800 */
[----:B------:R-:W-:Y:S01]  /*155b0*/  LDSM.16.MT88.4 R128, [R209+0x1500] ;  /* 0x00150000d180783b */ /* 0x000fe20000004200 */
[C---:B------:R-:W-:Y:S01]  /*155c0*/  FMUL.FTZ R45, R3.reuse, R153 ;  /* 0x00000099032d7220 */ /* 0x040fe20000410000 */
[----:B---3--:R-:W-:Y:S01]  /*155d0*/  MOV R153, R46 ;  /* 0x0000002e00997202 */ /* 0x008fe20000000f00 */
[C---:B------:R-:W-:Y:S01]  /*155e0*/  FMUL.FTZ R46, R0.reuse, R154 ;  /* 0x0000009a002e7220 */ /* 0x040fe20000410000 */
[-C--:B------:R-:W-:Y:S03]  /*155f0*/  HMMA.16816.F32.BF16 R20, R176, R36.reuse, R20 ;  /* 0x00000024b014723c */ /* 0x080fe60000041814 */
[C---:B------:R-:W-:Y:S02]  /*15600*/  FMUL.FTZ R44, R3.reuse, R152 ;  /* 0x00000098032c7220 */ /* 0x040fe40000410000 */
[----:B------:R-:W-:Y:S02]  /*15610*/  FMUL.FTZ R56, R3, R164 ;  /* 0x000000a403387220 */ /* 0x000fe40000410000 */
[C---:B------:R-:W-:Y:S01]  /*15620*/  FMUL.FTZ R58, R0.reuse, R166 ;  /* 0x000000a6003a7220 */ /* 0x040fe20000410000 */
[C---:B------:R-:W-:Y:S04]  /*15630*/  HMMA.16816.F32.BF16 R24, R180.reuse, R36, R24 ;  /* 0x00000024b418723c */ /* 0x040fe80000041818 */
[C---:B------:R-:W-:Y:S02]  /*15640*/  FMUL.FTZ R59, R0.reuse, R167 ;  /* 0x000000a7003b7220 */ /* 0x040fe40000410000 */
[C---:B------:R-:W-:Y:S02]  /*15650*/  FMUL.FTZ R62, R0.reuse, R170 ;  /* 0x000000aa003e7220 */ /* 0x040fe40000410000 */
[-C--:B------:R-:W-:Y:S04]  /*15660*/  HMMA.16816.F32.BF16 R28, R180, R38.reuse, R28 ;  /* 0x00000026b41c723c */ /* 0x080fe8000004181c */
[----:B-1----:R-:W-:Y:S02]  /*15670*/  FFMA.FTZ R2, R185, c[0x0][0x2d0], -R109 ;  /* 0x0000b400b9027a23 */ /* 0x002fe4000001086d */
[C---:B------:R-:W-:Y:S02]  /*15680*/  FMUL.FTZ R63, R0.reuse, R171 ;  /* 0x000000ab003f7220 */ /* 0x040fe40000410000 */
[C---:B------:R-:W-:Y:S01]  /*15690*/  HMMA.16816.F32.BF16 R32, R176.reuse, R38, R32 ;  /* 0x00000026b020723c */ /* 0x040fe20000041820 */
[----:B------:R1:W-:Y:S03]  /*156a0*/  MUFU.EX2 R251, R2 ;  /* 0x0000000200fb7308 */ /* 0x0003e60000000800 */
[----:B------:R-:W-:Y:S02]  /*156b0*/  IMAD.MOV.U32 R154, RZ, RZ, R47 ;  /* 0x000000ffff9a7224 */ /* 0x000fe400078e002f */
[----:B------:R-:W-:Y:S01]  /*156c0*/  FMUL.FTZ R47, R0, R155 ;  /* 0x0000009b002f7220 */ /* 0x000fe20000410000 */
[----:B------:R-:W-:Y:S01]  /*156d0*/  MOV R155, R235 ;  /* 0x000000eb009b7202 */ /* 0x000fe20000000f00 */
[C---:B------:R-:W-:Y:S04]  /*156e0*/  FMUL.FTZ R38, R101.reuse, R146 ;  /* 0x0000009265267220 */ /* 0x040fe80000410000 */
[----:B------:R-:W-:Y:S02]  /*156f0*/  IMAD.MOV.U32 R146, RZ, RZ, R238 ;  /* 0x000000ffff927224 */ /* 0x000fe400078e00ee */
[----:B------:R-:W-:Y:S02]  /*15700*/  IMAD.MOV.U32 R152, RZ, RZ, R48 ;  /* 0x000000ffff987224 */ /* 0x000fe400078e0030 */
[C---:B------:R-:W-:Y:S02]  /*15710*/  FMUL.FTZ R48, R100.reuse, R156 ;  /* 0x0000009c64307220 */ /* 0x040fe40000410000 */
[----:B------:R-:W-:Y:S02]  /*15720*/  IMAD.MOV.U32 R156, RZ, RZ, R234 ;  /* 0x000000ffff9c7224 */ /* 0x000fe400078e00ea */
[C---:B------:R-:W-:Y:S01]  /*15730*/  FMUL.FTZ R36, R100.reuse, R144 ;  /* 0x0000009064247220 */ /* 0x040fe20000410000 */
[----:B------:R-:W-:Y:S01]  /*15740*/  MOV R144, R65 ;  /* 0x0000004100907202 */ /* 0x000fe20000000f00 */
[----:B------:R-:W-:Y:S02]  /*15750*/  FMUL.FTZ R37, R100, R145 ;  /* 0x0000009164257220 */ /* 0x000fe40000410000 */
[C---:B------:R-:W-:Y:S02]  /*15760*/  FMUL.FTZ R39, R101.reuse, R147 ;  /* 0x0000009365277220 */ /* 0x040fe40000410000 */
[----:B-1----:R-:W-:Y:S02]  /*15770*/  FFMA.FTZ R2, R186, c[0x0][0x2d0], -R109 ;  /* 0x0000b400ba027a23 */ /* 0x002fe4000001086d */
[----:B------:R-:W-:Y:S02]  /*15780*/  IMAD.MOV.U32 R186, RZ, RZ, R232 ;  /* 0x000000ffffba7224 */ /* 0x000fe400078e00e8 */
[----:B------:R1:W-:Y:S01]  /*15790*/  MUFU.EX2 R249, R2 ;  /* 0x0000000200f97308 */ /* 0x0003e20000000800 */
[-C--:B------:R-:W-:Y:S03]  /*157a0*/  HMMA.16816.F32.BF16 R36, R176, R52.reuse, R36 ;  /* 0x00000034b024723c */ /* 0x080fe60000041824 */
[C---:B------:R-:W-:Y:S02]  /*157b0*/  FMUL.FTZ R65, R100.reuse, R173 ;  /* 0x000000ad64417220 */ /* 0x040fe40000410000 */
[----:B------:R-:W-:Y:S02]  /*157c0*/  IMAD.MOV.U32 R148, RZ, RZ, R66 ;  /* 0x000000ffff947224 */ /* 0x000fe400078e0042 */
[----:B------:R-:W-:Y:S01]  /*157d0*/  FMUL.FTZ R66, R101, R174 ;  /* 0x000000ae65427220 */ /* 0x000fe20000410000 */
[C---:B------:R-:W-:Y:S04]  /*157e0*/  HMMA.16816.F32.BF16 R40, R180.reuse, R52, R40 ;  /* 0x00000034b428723c */ /* 0x040fe80000041828 */
[----:B------:R-:W-:Y:S02]  /*157f0*/  IMAD.MOV.U32 R145, RZ, RZ, R64 ;  /* 0x000000ffff917224 */ /* 0x000fe400078e0040 */
[C---:B------:R-:W-:Y:S02]  /*15800*/  FMUL.FTZ R64, R100.reuse, R172 ;  /* 0x000000ac64407220 */ /* 0x040fe40000410000 */
[-C--:B------:R-:W-:Y:S01]  /*15810*/  HMMA.16816.F32.BF16 R44, R180, R54.reuse, R44 ;  /* 0x00000036b42c723c */ /* 0x080fe2000004182c */
[----:B------:R-:W-:Y:S03]  /*15820*/  LDSM.16.MT88.4 R172, [R210+0x1d00] ;  /* 0x001d0000d2ac783b */ /* 0x000fe60000004200 */
[C---:B------:R-:W-:Y:S01]  /*15830*/  FMUL.FTZ R52, R100.reuse, R160 ;  /* 0x000000a064347220 */ /* 0x040fe20000410000 */
[----:B------:R-:W-:Y:S01]  /*15840*/  MOV R160, R229 ;  /* 0x000000e500a07202 */ /* 0x000fe20000000f00 */
[----:B------:R-:W-:Y:S02]  /*15850*/  FMUL.FTZ R53, R100, R161 ;  /* 0x000000a164357220 */ /* 0x000fe40000410000 */
[C---:B------:R-:W-:Y:S04]  /*15860*/  HMMA.16816.F32.BF16 R48, R176.reuse, R54, R48 ;  /* 0x00000036b030723c */ /* 0x040fe80000041830 */
[----:B-1----:R-:W-:Y:S02]  /*15870*/  FFMA.FTZ R2, R187, c[0x0][0x2d0], -R110 ;  /* 0x0000b400bb027a23 */ /* 0x002fe4000001086e */
[----:B------:R-:W-:Y:S02]  /*15880*/  IMAD.MOV.U32 R185, RZ, RZ, R230 ;  /* 0x000000ffffb97224 */ /* 0x000fe400078e00e6 */
[----:B------:R1:W-:Y:S01]  /*15890*/  MUFU.EX2 R246, R2 ;  /* 0x0000000200f67308 */ /* 0x0003e20000000800 */
[C---:B------:R-:W-:Y:S03]  /*158a0*/  FMUL.FTZ R55, R101.reuse, R163 ;  /* 0x000000a365377220 */ /* 0x040fe60000410000 */
[----:B------:R-:W-:Y:S01]  /*158b0*/  MOV R163, R231 ;  /* 0x000000e700a37202 */ /* 0x000fe20000000f00 */
[C---:B------:R-:W-:Y:S01]  /*158c0*/  FMUL.FTZ R54, R101.reuse, R162 ;  /* 0x000000a265367220 */ /* 0x040fe20000410000 */
[----:B------:R-:W-:Y:S01]  /*158d0*/  MOV R162, R228 ;  /* 0x000000e400a27202 */ /* 0x000fe20000000f00 */
[----:B------:R-:W-:Y:S02]  /*158e0*/  FMUL.FTZ R71, R101, R71 ;  /* 0x0000004765477220 */ /* 0x000fe40000410000 */
[C---:B------:R-:W-:Y:S02]  /*158f0*/  FMUL.FTZ R72, R3.reuse, R72 ;  /* 0x0000004803487220 */ /* 0x040fe40000410000 */
[C---:B------:R-:W-:Y:S01]  /*15900*/  FMUL.FTZ R73, R3.reuse, R73 ;  /* 0x0000004903497220 */ /* 0x040fe20000410000 */
[-C--:B----4-:R-:W-:Y:S03]  /*15910*/  HMMA.16816.F32.BF16 R52, R176, R112.reuse, R52 ;  /* 0x00000070b034723c */ /* 0x090fe60000041834 */
[C---:B------:R-:W-:Y:S02]  /*15920*/  FMUL.FTZ R74, R0.reuse, R74 ;  /* 0x0000004a004a7220 */ /* 0x040fe40000410000 */
[----:B------:R-:W-:Y:S02]  /*15930*/  FMUL.FTZ R75, R0, R75 ;  /* 0x0000004b004b7220 */ /* 0x000fe40000410000 */
[C---:B------:R-:W-:Y:S01]  /*15940*/  FMUL.FTZ R76, R3.reuse, R76 ;  /* 0x0000004c034c7220 */ /* 0x040fe20000410000 */
[C---:B------:R-:W-:Y:S04]  /*15950*/  HMMA.16816.F32.BF16 R56, R180.reuse, R112, R56 ;  /* 0x00000070b438723c */ /* 0x040fe80000041838 */
[----:B-1----:R-:W-:Y:S02]  /*15960*/  FFMA.FTZ R2, R188, c[0x0][0x2d0], -R110 ;  /* 0x0000b400bc027a23 */ /* 0x002fe4000001086e */
[----:B------:R-:W-:Y:S02]  /*15970*/  FMUL.FTZ R77, R3, R77 ;  /* 0x0000004d034d7220 */ /* 0x000fe40000410000 */
[-C--:B------:R-:W-:Y:S01]  /*15980*/  HMMA.16816.F32.BF16 R60, R180, R114.reuse, R60 ;  /* 0x00000072b43c723c */ /* 0x080fe2000004183c */
[----:B------:R1:W-:Y:S03]  /*15990*/  MUFU.EX2 R244, R2 ;  /* 0x0000000200f47308 */ /* 0x0003e60000000800 */
[C---:B------:R-:W-:Y:S02]  /*159a0*/  FMUL.FTZ R78, R0.reuse, R78 ;  /* 0x0000004e004e7220 */ /* 0x040fe40000410000 */
[----:B------:R-:W-:Y:S02]  /*159b0*/  FMUL.FTZ R79, R0, R79 ;  /* 0x0000004f004f7220 */ /* 0x000fe40000410000 */
[C---:B------:R-:W-:Y:S01]  /*159c0*/  HMMA.16816.F32.BF16 R64, R176.reuse, R114, R64 ;  /* 0x00000072b040723c */ /* 0x040fe20000041840 */
[----:B------:R-:W3:Y:S03]  /*159d0*/  LDSM.16.MT88.4 R112, [R210+0x2100] ;  /* 0x00210000d270783b */ /* 0x000ee60000004200 */
[----:B------:R-:W-:Y:S02]  /*159e0*/  IMAD.MOV.U32 R161, RZ, RZ, R227 ;  /* 0x000000ffffa17224 */ /* 0x000fe400078e00e3 */
[C---:B------:R-:W-:Y:S02]  /*159f0*/  FMUL.FTZ R82, R101.reuse, R82 ;  /* 0x0000005265527220 */ /* 0x040fe40000410000 */
[-C--:B--2---:R-:W-:Y:S04]  /*15a00*/  HMMA.16816.F32.BF16 R68, R176, R116.reuse, R68 ;  /* 0x00000074b044723c */ /* 0x084fe80000041844 */
[----:B------:R-:W-:Y:S02]  /*15a10*/  FMUL.FTZ R83, R101, R83 ;  /* 0x0000005365537220 */ /* 0x000fe40000410000 */
[C---:B------:R-:W-:Y:S02]  /*15a20*/  FMUL.FTZ R88, R3.reuse, R88 ;  /* 0x0000005803587220 */ /* 0x040fe40000410000 */
[C---:B------:R-:W-:Y:S04]  /*15a30*/  HMMA.16816.F32.BF16 R72, R180.reuse, R116, R72 ;  /* 0x00000074b448723c */ /* 0x040fe80000041848 */
[----:B-1----:R-:W-:Y:S02]  /*15a40*/  FFMA.FTZ R2, R190, c[0x0][0x2d0], -R111 ;  /* 0x0000b400be027a23 */ /* 0x002fe4000001086f */
[----:B------:R-:W-:Y:S02]  /*15a50*/  FMUL.FTZ R89, R3, R89 ;  /* 0x0000005903597220 */ /* 0x000fe40000410000 */
[-C--:B------:R-:W-:Y:S01]  /*15a60*/  HMMA.16816.F32.BF16 R76, R180, R118.reuse, R76 ;  /* 0x00000076b44c723c */ /* 0x080fe2000004184c */
[----:B------:R1:W-:Y:S03]  /*15a70*/  MUFU.EX2 R241, R2 ;  /* 0x0000000200f17308 */ /* 0x0003e60000000800 */
[----:B------:R-:W-:Y:S02]  /*15a80*/  IMAD.MOV.U32 R147, RZ, RZ, R207 ;  /* 0x000000ffff937224 */ /* 0x000fe400078e00cf */
[C---:B------:R-:W-:Y:S02]  /*15a90*/  FMUL.FTZ R90, R0.reuse, R90 ;  /* 0x0000005a005a7220 */ /* 0x040fe40000410000 */
[C---:B------:R-:W-:Y:S01]  /*15aa0*/  HMMA.16816.F32.BF16 R80, R176.reuse, R118, R80 ;  /* 0x00000076b050723c */ /* 0x040fe20000041850 */
[----:B------:R-:W2:Y:S03]  /*15ab0*/  LDSM.16.MT88.4 R116, [R209+0x500] ;  /* 0x00050000d174783b */ /* 0x000ea60000004200 */
[C---:B------:R-:W-:Y:S02]  /*15ac0*/  FMUL.FTZ R86, R101.reuse, R86 ;  /* 0x0000005665567220 */ /* 0x040fe40000410000 */
[----:B------:R-:W-:Y:S02]  /*15ad0*/  FMUL.FTZ R87, R101, R87 ;  /* 0x0000005765577220 */ /* 0x000fe40000410000 */
[C---:B------:R-:W-:Y:S04]  /*15ae0*/  FMUL.FTZ R91, R0.reuse, R91 ;  /* 0x0000005b005b7220 */ /* 0x040fe80000410000 */
[C---:B------:R-:W-:Y:S01]  /*15af0*/  FMUL.FTZ R92, R3.reuse, R92 ;  /* 0x0000005c035c7220 */ /* 0x040fe20000410000 */
[-C--:B---3--:R-:W-:Y:S03]  /*15b00*/  HMMA.16816.F32.BF16 R84, R176, R112.reuse, R84 ;  /* 0x00000070b054723c */ /* 0x088fe60000041854 */
[----:B------:R-:W-:Y:S02]  /*15b10*/  FMUL.FTZ R93, R3, R93 ;  /* 0x0000005d035d7220 */ /* 0x000fe40000410000 */
[----:B-1----:R-:W-:Y:S02]  /*15b20*/  FFMA.FTZ R2, R189, c[0x0][0x2d0], -R111 ;  /* 0x0000b400bd027a23 */ /* 0x002fe4000001086f */
[C---:B------:R-:W-:Y:S01]  /*15b30*/  FMUL.FTZ R94, R0.reuse, R94 ;  /* 0x0000005e005e7220 */ /* 0x040fe20000410000 */
[C---:B------:R-:W-:Y:S01]  /*15b40*/  HMMA.16816.F32.BF16 R88, R180.reuse, R112, R88 ;  /* 0x00000070b458723c */ /* 0x040fe20000041858 */
[----:B------:R1:W3:Y:S03]  /*15b50*/  MUFU.EX2 R240, R2 ;  /* 0x0000000200f07308 */ /* 0x0002e60000000800 */
[----:B------:R-:W-:Y:S02]  /*15b60*/  FMUL.FTZ R95, R0, R95 ;  /* 0x0000005f005f7220 */ /* 0x000fe40000410000 */
[----:B------:R-:W-:Y:S01]  /*15b70*/  FFMA.FTZ R106, R206, c[0x0][0x2d0], -R109 ;  /* 0x0000b400ce6a7a23 */ /* 0x000fe2000001086d */
[----:B------:R-:W-:Y:S01]  /*15b80*/  F2FP.BF16.PACK_AB R112, R154, R152 ;  /* 0x000000989a70723e */ /* 0x000fe200000010ff */
[----:B------:R-:W-:Y:S01]  /*15b90*/  FMUL.FTZ R96, R100, R96 ;  /* 0x0000006064607220 */ /* 0x000fe20000410000 */
[----:B-----5:R-:W-:Y:S02]  /*15ba0*/  F2FP.BF16.PACK_AB R113, R252, R153 ;  /* 0x00000099fc71723e */ /* 0x020fe400000010ff */
[-C--:B------:R-:W-:Y:S01]  /*15bb0*/  HMMA.16816.F32.BF16 R92, R180, R114.reuse, R92 ;  /* 0x00000072b45c723c */ /* 0x080fe2000004185c */
[----:B------:R4:W-:Y:S01]  /*15bc0*/  MUFU.EX2 R228, R106 ;  /* 0x0000006a00e47308 */ /* 0x0009e20000000800 */
[----:B------:R-:W-:Y:S01]  /*15bd0*/  LDSM.16.MT88.4 R180, [R209+0x2d00] ;  /* 0x002d0000d1b4783b */ /* 0x000fe20000004200 */
[----:B------:R-:W-:Y:S02]  /*15be0*/  FMUL.FTZ R97, R100, R97 ;  /* 0x0000006164617220 */ /* 0x000fe40000410000 */
[C---:B------:R-:W-:Y:S02]  /*15bf0*/  FMUL.FTZ R98, R101.reuse, R98 ;  /* 0x0000006265627220 */ /* 0x040fe40000410000 */
[----:B------:R-:W-:Y:S07]  /*15c00*/  FMUL.FTZ R99, R101, R99 ;  /* 0x0000006365637220 */ /* 0x000fee0000410000 */
[----:B------:R-:W-:Y:S04]  /*15c10*/  HMMA.16816.F32.BF16 R96, R176, R114, R96 ;  /* 0x00000072b060723c */ /* 0x000fe80000041860 */
[--C-:B-1----:R-:W-:Y:S01]  /*15c20*/  FFMA.FTZ R2, R192, c[0x0][0x2d0], -R184.reuse ;  /* 0x0000b400c0027a23 */ /* 0x102fe200000108b8 */
[----:B---3--:R-:W-:Y:S02]  /*15c30*/  F2FP.BF16.PACK_AB R120, R240, R241 ;  /* 0x000000f1f078723e */ /* 0x008fe400000010ff */
[----:B------:R-:W-:Y:S01]  /*15c40*/  F2FP.BF16.PACK_AB R114, R249, R251 ;  /* 0x000000fbf972723e */ /* 0x000fe200000010ff */
[----:B------:R1:W-:Y:S01]  /*15c50*/  MUFU.EX2 R239, R2 ;  /* 0x0000000200ef7308 */ /* 0x0003e20000000800 */
[----:B------:R-:W-:Y:S03]  /*15c60*/  F2FP.BF16.PACK_AB R115, R244, R246 ;  /* 0x000000f6f473723e */ /* 0x000fe600000010ff */
[--C-:B----4-:R-:W-:Y:S01]  /*15c70*/  FFMA.FTZ R106, R247, c[0x0][0x2d0], -R111.reuse ;  /* 0x0000b400f76a7a23 */ /* 0x110fe2000001086f */
[----:B------:R-:W-:Y:S03]  /*15c80*/  MOV R247, R154 ;  /* 0x0000009a00f77202 */ /* 0x000fe60000000f00 */
        /* <DEDUP_REMOVED lines=137> */
[----:B---3--:R-:W-:Y:S01]  /*16520*/  F2FP.BF16.PACK_AB R176, R189, R188 ;  /* 0x000000bcbdb0723e */ /* 0x008fe200000010ff */
[----:B------:R-:W-:Y:S01]  /*16530*/  IMAD.MOV.U32 R151, RZ, RZ, R150 ;  /* 0x000000ffff977224 */ /* 0x000fe200078e0096 */
[----:B------:R-:W-:Y:S05]  /*16540*/  MOV R150, R149 ;  /* 0x0000009500967202 */ /* 0x000fea0000000f00 */
[----:B------:R1:W-:Y:S01]  /*16550*/  MUFU.EX2 R186, R2 ;  /* 0x0000000200ba7308 */ /* 0x0003e20000000800 */
[----:B------:R-:W-:Y:S01]  /*16560*/  IMAD.MOV.U32 R149, RZ, RZ, R148 ;  /* 0x000000ffff957224 */ /* 0x000fe200078e0094 */
[----:B------:R-:W-:Y:S02]  /*16570*/  MOV R148, R147 ;  /* 0x0000009300947202 */ /* 0x000fe40000000f00 */
[----:B------:R-:W-:Y:S01]  /*16580*/  MOV R147, R142 ;  /* 0x0000008e00937202 */ /* 0x000fe20000000f00 */
[----:B------:R-:W-:Y:S01]  /*16590*/  IMAD.MOV.U32 R160, RZ, RZ, R149 ;  /* 0x000000ffffa07224 */ /* 0x000fe200078e0095 */
[----:B------:R-:W-:Y:S02]  /*165a0*/  MOV R142, R140 ;  /* 0x0000008c008e7202 */ /* 0x000fe40000000f00 */
[----:B------:R-:W-:Y:S02]  /*165b0*/  MOV R140, R138 ;  /* 0x0000008a008c7202 */ /* 0x000fe40000000f00 */
[----:B------:R-:W-:Y:S02]  /*165c0*/  MOV R138, R107 ;  /* 0x0000006b008a7202 */ /* 0x000fe40000000f00 */
[----:B------:R-:W-:Y:S02]  /*165d0*/  MOV R155, R150 ;  /* 0x00000096009b7202 */ /* 0x000fe40000000f00 */
[----:B------:R-:W-:Y:S02]  /*165e0*/  MOV R161, R148 ;  /* 0x0000009400a17202 */ /* 0x000fe40000000f00 */
[----:B------:R-:W-:Y:S05]  /*165f0*/  MOV R149, R142 ;  /* 0x0000008e00957202 */ /* 0x000fea0000000f00 */
[----:B------:R-:W-:Y:S02]  /*16600*/  IMAD.MOV.U32 R245, RZ, RZ, R149 ;  /* 0x000000fffff57224 */ /* 0x000fe400078e0095 */
[----:B-1----:R-:W-:Y:S02]  /*16610*/  FFMA.FTZ R2, R146, c[0x0][0x2d0], -R184 ;  /* 0x0000b40092027a23 */ /* 0x002fe400000108b8 */
[----:B------:R-:W-:Y:S02]  /*16620*/  IMAD.MOV.U32 R146, RZ, RZ, R143 ;  /* 0x000000ffff927224 */ /* 0x000fe400078e008f */
[----:B------:R1:W3:Y:S01]  /*16630*/  MUFU.EX2 R187, R2 ;  /* 0x0000000200bb7308 */ /* 0x0002e20000000800 */
[----:B------:R-:W-:Y:S02]  /*16640*/  IMAD.MOV.U32 R143, RZ, RZ, R141 ;  /* 0x000000ffff8f7224 */ /* 0x000fe400078e008d */
[----:B------:R-:W-:Y:S02]  /*16650*/  IMAD.MOV.U32 R141, RZ, RZ, R139 ;  /* 0x000000ffff8d7224 */ /* 0x000fe400078e008b */
        /* <DEDUP_REMOVED lines=135> */
.L_x_732:
[----:B------:R-:W-:-:S13]  /*16ed0*/  ISETP.GE.AND P0, PT, R204, RZ, PT ;  /* 0x000000ffcc00720c */ /* 0x000fda0003f06270 */
[----:B------:R-:W-:Y:S05]  /*16ee0*/  @!P0 BRA `(.L_x_734) ;  /* 0x0000400000008947 */ /* 0x000fea0003800000 */
[----:B------:R-:W2:Y:S01]  /*16ef0*/  LDL.64 R8, [R1+0x50] ;  /* 0x0000500001087983 */ /* 0x000ea20000100a00 */
[----:B------:R-:W-:-:S03]  /*16f00*/  ULDC.64 UR4, c[0x0][0x208] ;  /* 0x0000820000047ab9 */ /* 0x000fc60000000a00 */
[----:B------:R-:W3:Y:S04]  /*16f10*/  LDL.64 R14, [R1+0x58] ;  /* 0x00005800010e7983 */ /* 0x000ee80000100a00 */
[----:B-1----:R-:W4:Y:S04]  /*16f20*/  LDL.64 R6, [R1+0x70] ;  /* 0x0000700001067983 */ /* 0x002f280000100a00 */
[----:B------:R-:W5:Y:S01]  /*16f30*/  LDL.LU.64 R4, [R1+0x60] ;  /* 0x0000600001047983 */ /* 0x000f620000300a00 */
[----:B------:R-:W-:Y:S01]  /*16f40*/  USHF.L.U64.HI UR5, UR4, 0x5, UR5 ;  /* 0x0000000504057899 */ /* 0x000fe20008010205 */
[----:B------:R-:W-:Y:S01]  /*16f50*/  IMAD.MOV.U32 R3, RZ, RZ, R104 ;  /* 0x000000ffff037224 */ /* 0x000fe200078e0068 */
[----:B------:R-:W-:Y:S01]  /*16f60*/  USHF.L.U32 UR8, UR4, 0x5, URZ ;  /* 0x0000000504087899 */ /* 0x000fe2000800063f */
[----:B------:R-:W-:-:S02]  /*16f70*/  IMAD.MOV.U32 R2, RZ, RZ, R105 ;  /* 0x000000ffff027224 */ /* 0x000fc400078e0069 */
[----:B------:R-:W-:Y:S01]  /*16f80*/  IMAD.MOV.U32 R107, RZ, RZ, R102 ;  /* 0x000000ffff6b7224 */ /* 0x000fe200078e0066 */
[----:B------:R-:W-:Y:S01]  /*16f90*/  ULDC UR4, c[0x0][0x208] ;  /* 0x0000820000047ab9 */ /* 0x000fe20000000800 */
[----:B------:R-:W-:Y:S01]  /*16fa0*/  IMAD.MOV.U32 R106, RZ, RZ, R103 ;  /* 0x000000ffff6a7224 */ /* 0x000fe200078e0067 */
[----:B------:R-:W-:Y:S01]  /*16fb0*/  USHF.L.U32 UR4, UR4, 0x6, URZ ;  /* 0x0000000604047899 */ /* 0x000fe2000800063f */
[C---:B--2---:R-:W-:Y:S02]  /*16fc0*/  IADD3 RZ, P1, R8.reuse, 0x20, RZ ;  /* 0x0000002008ff7810 */ /* 0x044fe40007f3e0ff */
[----:B------:R-:W-:-:S03]  /*16fd0*/  IADD3 RZ, P0, R8, 0x40, RZ ;  /* 0x0000004008ff7810 */ /* 0x000fc60007f1e0ff */
[----:B---3--:R-:W-:Y:S01]  /*16fe0*/  IMAD.X R10, RZ, RZ, R15, P1 ;  /* 0x000000ffff0a7224 */ /* 0x008fe200008e060f */
[C---:B----4-:R-:W-:Y:S02]  /*16ff0*/  IADD3 RZ, P2, R6.reuse, 0x40, RZ ;  /* 0x0000004006ff7810 */ /* 0x050fe40007f5e0ff */
[----:B------:R-:W-:Y:S02]  /*17000*/  IADD3.X R0, RZ, R15, RZ, P0, !PT ;  /* 0x0000000fff007210 */ /* 0x000fe400007fe4ff */
[----:B------:R1:W-:Y:S01]  /*17010*/  STL [R1+0x34], R10 ;  /* 0x0000340a01007387 */ /* 0x0003e20000100800 */
[C---:B------:R-:W-:Y:S01]  /*17020*/  IADD3 RZ, P3, R6.reuse, 0x20, RZ ;  /* 0x0000002006ff7810 */ /* 0x040fe20007f7e0ff */
[----:B-----5:R-:W-:Y:S01]  /*17030*/  IMAD.X R11, RZ, RZ, R5, P2 ;  /* 0x000000ffff0b7224 */ /* 0x020fe200010e0605 */
[C---:B------:R-:W-:Y:S01]  /*17040*/  IADD3 R12, R6.reuse, 0x20, RZ ;  /* 0x00000020060c7810 */ /* 0x040fe20007ffe0ff */
[----:B------:R2:W-:Y:S01]  /*17050*/  STL [R1+0x30], R0 ;  /* 0x0000300001007387 */ /* 0x0005e20000100800 */
[----:B------:R-:W-:Y:S01]  /*17060*/  IADD3.X R13, RZ, R5, RZ, P3, !PT ;  /* 0x00000005ff0d7210 */ /* 0x000fe20001ffe4ff */
[----:B------:R-:W-:Y:S01]  /*17070*/  IMAD.MOV.U32 R4, RZ, RZ, R6 ;  /* 0x000000ffff047224 */ /* 0x000fe200078e0006 */
[----:B-1----:R-:W-:-:S05]  /*17080*/  IADD3 R10, R6, 0x40, RZ ;  /* 0x00000040060a7810 */ /* 0x002fca0007ffe0ff */
[----:B------:R1:W-:Y:S01]  /*17090*/  STL.64 [R1+0x8], R10 ;  /* 0x0000080a01007387 */ /* 0x0003e20000100a00 */
[----:B--2---:R-:W-:-:S03]  /*170a0*/  IADD3 R0, R8, 0x40, RZ ;  /* 0x0000004008007810 */ /* 0x004fc60007ffe0ff */
[----:B------:R2:W-:Y:S01]  /*170b0*/  STL.64 [R1+0x10], R12 ;  /* 0x0000100c01007387 */ /* 0x0005e20000100a00 */
[----:B-1----:R-:W-:-:S05]  /*170c0*/  IADD3 R10, R8, 0x20, RZ ;  /* 0x00000020080a7810 */ /* 0x002fca0007ffe0ff */
[----:B------:R2:W-:Y:S04]  /*170d0*/  STL [R1+0x2c], R10 ;  /* 0x00002c0a01007387 */ /* 0x0005e80000100800 */
[----:B------:R2:W-:Y:S04]  /*170e0*/  STL.64 [R1+0x60], R4 ;  /* 0x0000600401007387 */ /* 0x0005e80000100a00 */
[----:B------:R2:W-:Y:S02]  /*170f0*/  STL [R1+0x28], R0 ;  /* 0x0000280001007387 */ /* 0x0005e40000100800 */
.L_x_735:
[----:B---3--:R-:W3:Y:S01]  /*17100*/  LDL.64 R230, [R1+0x60] ;  /* 0x0000600001e67983 */ /* 0x008ee20000100a00 */
[----:B------:R-:W-:Y:S04]  /*17110*/  DEPBAR.LE SB0, 0x0 ;  /* 0x000080000000791a */ /* 0x000fe80000000000 */
[----:B------:R-:W-:Y:S01]  /*17120*/  MOV R53, 0x6 ;  /* 0x0000000600357802 */ /* 0x000fe20000000f00 */
[----:B------:R-:W4:Y:S01]  /*17130*/  LDL.64 R206, [R1+0x10] ;  /* 0x0000100001ce7983 */ /* 0x000f220000100a00 */
[----:B--2---:R-:W-:Y:S02]  /*17140*/  MOV R0, c[0x0][0x208] ;  /* 0x0000820000007a02 */ /* 0x004fe40000000f00 */
[----:B------:R-:W-:Y:S02]  /*17150*/  SHF.R.S32.HI R52, RZ, 0x1f, R204 ;  /* 0x0000001fff347819 */ /* 0x000fe400000114cc */
[----:B------:R-:W-:Y:S01]  /*17160*/  SHF.L.U64.HI R0, R0, R53, c[0x0][0x20c] ;  /* 0x0000830000007619 */ /* 0x000fe20000010235 */
[----:B------:R-:W2:Y:S01]  /*17170*/  LDL.64 R202, [R1+0x8] ;  /* 0x0000080001ca7983 */ /* 0x000ea20000100a00 */
[----:B------:R-:W-:Y:S02]  /*17180*/  MOV R188, UR8 ;  /* 0x0000000800bc7c02 */ /* 0x000fe40008000f00 */
[----:B------:R-:W-:Y:S01]  /*17190*/  MOV R189, UR5 ;  /* 0x0000000500bd7c02 */ /* 0x000fe20008000f00 */
[----:B------:R-:W-:Y:S02]  /*171a0*/  IMAD R0, R0, R204, RZ ;  /* 0x000000cc00007224 */ /* 0x000fe400078e02ff */
[----:B------:R-:W5:Y:S02]  /*171b0*/  LDL R228, [R1+0x78] ;  /* 0x0000780001e47983 */ /* 0x000f640000100800 */
[----:B------:R-:W-:Y:S02]  /*171c0*/  IMAD R0, R52, UR4, R0 ;  /* 0x0000000434007c24 */ /* 0x000fe4000f8e0200 */
[----:B------:R-:W5:Y:S06]  /*171d0*/  LDL.64 R232, [R1+0x70] ;  /* 0x0000700001e87983 */ /* 0x000f6c0000100a00 */
        /* <DEDUP_REMOVED lines=13> */
[C---:B------:R-:W-:Y:S06]  /*172b0*/  HMMA.16816.F32.BF16 R16, R64.reuse, R18, RZ ;  /* 0x000000124010723c */ /* 0x040fec00000418ff */
[----:B------:R-:W-:Y:S02]  /*172c0*/  LDSM.16.M88.4 R192, [R222] ;  /* 0x00000000dec0783b */ /* 0x000fe40000000200 */
        /* <DEDUP_REMOVED lines=16> */
[----:B---3--:R-:W-:Y:S05]  /*173d0*/  IMAD.WIDE.U32 R186, R204, UR4, R230 ;  /* 0x00000004ccba7c25 */ /* 0x008fea000f8e00e6 */
[----:B------:R-:W-:Y:S03]  /*173e0*/  LEA R196, P2, R186, c[0x0][0x1f8], 0x1 ;  /* 0x00007e00bac47a11 */ /* 0x000fe600078408ff */
[----:B----4-:R-:W-:Y:S01]  /*173f0*/  IMAD.WIDE.U32 R184, R204, UR4, R206 ;  /* 0x00000004ccb87c25 */ /* 0x010fe2000f8e00ce */
[----:B------:R-:W-:Y:S04]  /*17400*/  IADD3 R187, R187, R0, RZ ;  /* 0x00000000bbbb7210 */ /* 0x000fe80007ffe0ff */
[----:B------:R-:W-:Y:S01]  /*17410*/  LEA R200, P1, R184, c[0x0][0x1f8], 0x1 ;  /* 0x00007e00b8c87a11 */ /* 0x000fe200078208ff */
[----:B--2---:R-:W-:Y:S01]  /*17420*/  IMAD.WIDE.U32 R104, R204, UR4, R202 ;  /* 0x00000004cc687c25 */ /* 0x004fe2000f8e00ca */
[----:B------:R-:W-:Y:S02]  /*17430*/  IADD3 R185, R0, R185, RZ ;  /* 0x000000b900b97210 */ /* 0x000fe40007ffe0ff */
[----:B------:R-:W-:Y:S02]  /*17440*/  LEA.HI.X R197, R186, c[0x0][0x1fc], R187, 0x1, P2 ;  /* 0x00007f00bac57a11 */ /* 0x000fe400010f0cbb */
[----:B------:R-:W-:Y:S02]  /*17450*/  LEA.HI.X R201, R184, c[0x0][0x1fc], R185, 0x1, P1 ;  /* 0x00007f00b8c97a11 */ /* 0x000fe400008f0cb9 */
[----:B------:R-:W1:Y:S01]  /*17460*/  LDSM.16.M88.4 R184, [R224] ;  /* 0x00000000e0b8783b */ /* 0x000e620000000200 */
[----:B------:R-:W-:Y:S02]  /*17470*/  LEA R198, P0, R104, c[0x0][0x1f8], 0x1 ;  /* 0x00007e0068c67a11 */ /* 0x000fe400078008ff */
[----:B------:R-:W-:Y:S02]  /*17480*/  IADD3 R100, R0, R105, RZ ;  /* 0x0000006900647210 */ /* 0x000fe40007ffe0ff */
[----:B-----5:R-:W-:Y:S02]  /*17490*/  ISETP.NE.AND P3, PT, R228, RZ, PT ;  /* 0x000000ffe400720c */ /* 0x020fe40003f65270 */
[----:B------:R-:W-:Y:S01]  /*174a0*/  LEA.HI.X R199, R104, c[0x0][0x1fc], R100, 0x1, P0 ;  /* 0x00007f0068c77a11 */ /* 0x000fe200000f0c64 */
[----:B------:R-:W-:Y:S02]  /*174b0*/  IMAD.WIDE.U32 R100, R204, UR4, R188 ;  /* 0x00000004cc647c25 */ /* 0x000fe4000f8e00bc */
[----:B------:R-:W2:Y:S03]  /*174c0*/  LDSM.16.M88.4 R188, [R223] ;  /* 0x00000000dfbc783b */ /* 0x000ea60000000200 */
[----:B------:R-:W-:Y:S02]  /*174d0*/  IADD3 R0, R0, R101, RZ ;  /* 0x0000006500007210 */ /* 0x000fe40007ffe0ff */
[-C--:B------:R-:W-:Y:S03]  /*174e0*/  IADD3 R104, P0, R232, R100.reuse, RZ ;  /* 0x00000064e8687210 */ /* 0x080fe60007f1e0ff */
[----:B------:R-:W-:Y:S01]  /*174f0*/  @!PT LDS RZ, [RZ] ;  /* 0x00000000fffff984 */ /* 0x000fe20000000800 */
[----:B------:R-:W-:Y:S01]  /*17500*/  @!PT LDS RZ, [RZ] ;  /* 0x00000000fffff984 */ /* 0x000fe20000000800 */
[----:B------:R-:W-:Y:S01]  /*17510*/  @!PT LDS RZ, [RZ] ;  /* 0x00000000fffff984 */ /* 0x000fe20000000800 */
[----:B------:R3:W-:Y:S01]  /*17520*/  LDGSTS.E.BYPASS.LTC128B.128 [R226+0x100], [R196.64], !P5 ;  /* 0x00100000c4e27fae */ /* 0x0007e2000e901d46 */
[----:B------:R-:W-:Y:S02]  /*17530*/  IADD3.X R102, R0, R231, RZ, P0, !PT ;  /* 0x000000e700667210 */ /* 0x000fe400007fe4ff */
[-C--:B------:R-:W-:Y:S02]  /*17540*/  IADD3 R101, P0, R206, R100.reuse, RZ ;  /* 0x00000064ce657210 */ /* 0x080fe40007f1e0ff */
[----:B------:R-:W-:Y:S03]  /*17550*/  IADD3 R100, P2, R202, R100, RZ ;  /* 0x00000064ca647210 */ /* 0x000fe60007f5e0ff */
[----:B------:R4:W-:Y:S08]  /*17560*/  LDGSTS.E.BYPASS.LTC128B.128 [R226+0x1100], [R200.64], !P6 ;  /* 0x01100000c8e27fae */ /* 0x0009f0000f101d46 */
[----:B------:R5:W-:Y:S01]  /*17570*/  LDGSTS.E.BYPASS.LTC128B.128 [R226+0x2100], [R198.64], !P3 ;  /* 0x02100000c6e27fae */ /* 0x000be2000d901d46 */
[-C--:B-1----:R-:W-:Y:S03]  /*17580*/  HMMA.16816.F32.BF16 R20, R108, R184.reuse, R20 ;  /* 0x000000b86c14723c */ /* 0x082fe60000041814 */
[C---:B---3--:R-:W-:Y:S05]  /*17590*/  LEA R196, P1, R104.reuse, c[0x0][0x1f8], 0x1 ;  /* 0x00007e0068c47a11 */ /* 0x048fea00078208ff */
[C---:B------:R-:W-:Y:S04]  /*175a0*/  HMMA.16816.F32.BF16 R24, R180.reuse, R184, R24 ;  /* 0x000000b8b418723c */ /* 0x040fe80000041818 */
[----:B------:R-:W-:Y:S02]  /*175b0*/  LEA.HI.X R197, R104, c[0x0][0x1fc], R102, 0x1, P1 ;  /* 0x00007f0068c57a11 */ /* 0x000fe400008f0c66 */
[C---:B------:R-:W-:Y:S02]  /*175c0*/  IADD3.X R102, R0.reuse, R207, RZ, P0, !PT ;  /* 0x000000cf00667210 */ /* 0x040fe400007fe4ff */
[-C--:B------:R-:W-:Y:S01]  /*175d0*/  HMMA.16816.F32.BF16 R28, R180, R186.reuse, R28 ;  /* 0x000000bab41c723c */ /* 0x080fe2000004181c */
[----:B------:R5:W-:Y:S03]  /*175e0*/  LDGSTS.E.BYPASS.LTC128B.128 [R226+0x900], [R196.64], !P5 ;  /* 0x00900000c4e27fae */ /* 0x000be6000e901d46 */
[C---:B------:R-:W-:Y:S02]  /*175f0*/  LEA R104, P0, R101.reuse, c[0x0][0x1f8], 0x1 ;  /* 0x00007e0065687a11 */ /* 0x040fe400078008ff */
[----:B------:R-:W-:Y:S02]  /*17600*/  IADD3.X R0, R0, R203, RZ, P2, !PT ;  /* 0x000000cb00007210 */ /* 0x000fe400017fe4ff */
[C---:B------:R-:W-:Y:S04]  /*17610*/  HMMA.16816.F32.BF16 R32, R108.reuse, R186, R32 ;  /* 0x000000ba6c20723c */ /* 0x040fe80000041820 */
[----:B------:R-:W-:Y:S02]  /*17620*/  LEA.HI.X R105, R101, c[0x0][0x1fc], R102, 0x1, P0 ;  /* 0x00007f0065697a11 */ /* 0x000fe400000f0c66 */
[C---:B------:R-:W-:Y:S02]  /*17630*/  LEA R102, P0, R100.reuse, c[0x0][0x1f8], 0x1 ;  /* 0x00007e0064667a11 */ /* 0x040fe400078008ff */
[-C--:B--2---:R-:W-:Y:S01]  /*17640*/  HMMA.16816.F32.BF16 R36, R108, R188.reuse, R36 ;  /* 0x000000bc6c24723c */ /* 0x084fe20000041824 */
[----:B------:R1:W-:Y:S03]  /*17650*/  LDGSTS.E.BYPASS.LTC128B.128 [R226+0x1900], [R104.64], !P6 ;  /* 0x0190000068e27fae */ /* 0x0003e6000f101d46 */
[----:B------:R-:W-:Y:S02]  /*17660*/  LEA.HI.X R103, R100, c[0x0][0x1fc], R0, 0x1, P0 ;  /* 0x00007f0064677a11 */ /* 0x000fe400000f0c00 */
[C---:B------:R-:W-:Y:S02]  /*17670*/  ISETP.GT.AND P0, PT, R204.reuse, RZ, PT ;  /* 0x000000ffcc00720c */ /* 0x040fe40003f04270 */
[C---:B------:R-:W-:Y:S01]  /*17680*/  HMMA.16816.F32.BF16 R40, R180.reuse, R188, R40 ;  /* 0x000000bcb428723c */ /* 0x040fe20000041828 */
[----:B------:R2:W-:Y:S03]  /*17690*/  LDGSTS.E.BYPASS.LTC128B.128 [R226+0x2900], [R102.64], !P3 ;  /* 0x0290000066e27fae */ /* 0x0005e6000d901d46 */
[----:B------:R-:W-:Y:S04]  /*176a0*/  IADD3 R204, R204, -0x1, RZ ;  /* 0xffffffffcccc7810 */ /* 0x000fe80007ffe0ff */
[-C--:B------:R-:W-:Y:S01]  /*176b0*/  HMMA.16816.F32.BF16 R44, R180, R190.reuse, R44 ;  /* 0x000000beb42c723c */ /* 0x080fe2000004182c */
[----:B-----5:R-:W-:Y:S07]  /*176c0*/  LDSM.16.M88.4 R196, [R208+0x4100] ;  /* 0x00410000d0c4783b */ /* 0x020fee0000000200 */
[C---:B------:R-:W-:Y:S01]  /*176d0*/  HMMA.16816.F32.BF16 R48, R108.reuse, R190, R48 ;  /* 0x000000be6c30723c */ /* 0x040fe20000041830 */
[----:B----4-:R-:W-:Y:S07]  /*176e0*/  LDSM.16.M88.4 R200, [R211+0x9100] ;  /* 0x00910000d3c8783b */ /* 0x010fee0000000200 */
[-C--:B------:R-:W-:Y:S01]  /*176f0*/  HMMA.16816.F32.BF16 R52, R108, R192.reuse, R52 ;  /* 0x000000c06c34723c */ /* 0x080fe20000041834 */
[----:B------:R-:W-:Y:S07]  /*17700*/  LDSM.16.M88.4 R176, [R208+0x4500] ;  /* 0x00450000d0b0783b */ /* 0x000fee0000000200 */
[C---:B------:R-:W-:Y:S01]  /*17710*/  HMMA.16816.F32.BF16 R56, R180.reuse, R192, R56 ;  /* 0x000000c0b438723c */ /* 0x040fe20000041838 */
[----:B--2---:R-:W2:Y:S07]  /*17720*/  LDSM.16.M88.4 R100, [R211+0x8100] ;  /* 0x00810000d364783b */ /* 0x004eae0000000200 */
[-C--:B------:R-:W-:Y:S01]  /*17730*/  HMMA.16816.F32.BF16 R60, R180, R194.reuse, R60 ;  /* 0x000000c2b43c723c */ /* 0x080fe2000004183c */
[----:B------:R-:W3:Y:S07]  /*17740*/  LDSM.16.M88.4 R184, [R208+0x4900] ;  /* 0x00490000d0b8783b */ /* 0x000eee0000000200 */
[----:B------:R-:W-:Y:S01]  /*17750*/  HMMA.16816.F32.BF16 R64, R108, R194, R64 ;  /* 0x000000c26c40723c */ /* 0x000fe20000041840 */
[----:B------:R-:W4:Y:S08]  /*17760*/  LDSM.16.M88.4 R108, [R208+0x4d00] ;  /* 0x004d0000d06c783b */ /* 0x000f300000000200 */
[----:B------:R-:W-:Y:S08]  /*17770*/  LDSM.16.M88.4 R180, [R212+0x8100] ;  /* 0x00810000d4b4783b */ /* 0x000ff00000000200 */
[----:B------:R-:W5:Y:S01]  /*17780*/  LDSM.16.M88.4 R188, [R221] ;  /* 0x00000000ddbc783b */ /* 0x000f620000000200 */
[-C--:B--2---:R-:W-:Y:S07]  /*17790*/  HMMA.16816.F32.BF16 R4, R100, R196.reuse, R4 ;  /* 0x000000c46404723c */ /* 0x084fee0000041804 */
[----:B------:R-:W2:Y:S01]  /*177a0*/  LDSM.16.M88.4 R192, [R212+0x9100] ;  /* 0x00910000d4c0783b */ /* 0x000ea20000000200 */
[C---:B------:R-:W-:Y:S07]  /*177b0*/  HMMA.16816.F32.BF16 R8, R200.reuse, R196, R8 ;  /* 0x000000c4c808723c */ /* 0x040fee0000041808 */
[----:B------:R-:W0:Y:S01]  /*177c0*/  LDGDEPBAR ;  /* 0x00000000000079af */ /* 0x000e220000000000 */
[-C--:B------:R-:W-:Y:S08]  /*177d0*/  HMMA.16816.F32.BF16 R12, R200, R198.reuse, R12 ;  /* 0x000000c6c80c723c */ /* 0x080ff0000004180c */
[C---:B------:R-:W-:Y:S01]  /*177e0*/  HMMA.16816.F32.BF16 R16, R100.reuse, R198, R16 ;  /* 0x000000c66410723c */ /* 0x040fe20000041810 */
[----:B------:R-:W1:Y:S07]  /*177f0*/  LDSM.16.M88.4 R196, [R220] ;  /* 0x00000000dcc4783b */ /* 0x000e6e0000000200 */
[-C--:B------:R-:W-:Y:S08]  /*17800*/  HMMA.16816.F32.BF16 R20, R100, R176.reuse, R20 ;  /* 0x000000b06414723c */ /* 0x080ff00000041814 */
[C---:B------:R-:W-:Y:S08]  /*17810*/  HMMA.16816.F32.BF16 R24, R200.reuse, R176, R24 ;  /* 0x000000b0c818723c */ /* 0x040ff00000041818 */
[-C--:B------:R-:W-:Y:S08]  /*17820*/  HMMA.16816.F32.BF16 R28, R200, R178.reuse, R28 ;  /* 0x000000b2c81c723c */ /* 0x080ff0000004181c */
[C---:B------:R-:W-:Y:S01]  /*17830*/  HMMA.16816.F32.BF16 R32, R100.reuse, R178, R32 ;  /* 0x000000b26420723c */ /* 0x040fe20000041820 */
[----:B------:R-:W1:Y:S07]  /*17840*/  LDSM.16.M88.4 R176, [R219] ;  /* 0x00000000dbb0783b */ /* 0x000e6e0000000200 */
[-C--:B---3--:R-:W-:Y:S08]  /*17850*/  HMMA.16816.F32.BF16 R36, R100, R184.reuse, R36 ;  /* 0x000000b86424723c */ /* 0x088ff00000041824 */
[C---:B------:R-:W-:Y:S08]  /*17860*/  HMMA.16816.F32.BF16 R40, R200.reuse, R184, R40 ;  /* 0x000000b8c828723c */ /* 0x040ff00000041828 */
[-C--:B------:R-:W-:Y:S08]  /*17870*/  HMMA.16816.F32.BF16 R44, R200, R186.reuse, R44 ;  /* 0x000000bac82c723c */ /* 0x080ff0000004182c */
[C---:B------:R-:W-:Y:S01]  /*17880*/  HMMA.16816.F32.BF16 R48, R100.reuse, R186, R48 ;  /* 0x000000ba6430723c */ /* 0x040fe20000041830 */
[----:B------:R-:W3:Y:S07]  /*17890*/  LDSM.16.M88.4 R184, [R218] ;  /* 0x00000000dab8783b */ /* 0x000eee0000000200 */
[-C--:B----4-:R-:W-:Y:S08]  /*178a0*/  HMMA.16816.F32.BF16 R52, R100, R108.reuse, R52 ;  /* 0x0000006c6434723c */ /* 0x090ff00000041834 */
[C---:B------:R-:W-:Y:S08]  /*178b0*/  HMMA.16816.F32.BF16 R56, R200.reuse, R108, R56 ;  /* 0x0000006cc838723c */ /* 0x040ff00000041838 */
[-C--:B------:R-:W-:Y:S08]  /*178c0*/  HMMA.16816.F32.BF16 R60, R200, R110.reuse, R60 ;  /* 0x0000006ec83c723c */ /* 0x080ff0000004183c */
[----:B------:R-:W-:Y:S01]  /*178d0*/  HMMA.16816.F32.BF16 R64, R100, R110, R64 ;  /* 0x0000006e6440723c */ /* 0x000fe20000041840 */
[----:B------:R-:W-:Y:S07]  /*178e0*/  LDSM.16.M88.4 R100, [R211+0xa100] ;  /* 0x00a10000d364783b */ /* 0x000fee0000000200 */
[-C--:B-----5:R-:W-:Y:S01]  /*178f0*/  HMMA.16816.F32.BF16 R4, R180, R188.reuse, R4 ;  /* 0x000000bcb404723c */ /* 0x0a0fe20000041804 */
[----:B------:R-:W4:Y:S07]  /*17900*/  LDSM.16.M88.4 R108, [R208+0x5100] ;  /* 0x00510000d06c783b */ /* 0x000f2e0000000200 */
[C---:B--2---:R-:W-:Y:S08]  /*17910*/  HMMA.16816.F32.BF16 R8, R192.reuse, R188, R8 ;  /* 0x000000bcc008723c */ /* 0x044ff00000041808 */
[-C--:B------:R-:W-:Y:S08]  /*17920*/  HMMA.16816.F32.BF16 R12, R192, R190.reuse, R12 ;  /* 0x000000bec00c723c */ /* 0x080ff0000004180c */
[C---:B------:R-:W-:Y:S01]  /*17930*/  HMMA.16816.F32.BF16 R16, R180.reuse, R190, R16 ;  /* 0x000000beb410723c */ /* 0x040fe20000041810 */
[----:B------:R-:W2:Y:S07]  /*17940*/  LDSM.16.M88.4 R188, [R211+0xb100] ;  /* 0x00b10000d3bc783b */ /* 0x000eae0000000200 */
[-C--:B-1----:R-:W-:Y:S08]  /*17950*/  HMMA.16816.F32.BF16 R20, R180, R196.reuse, R20 ;  /* 0x000000c4b414723c */ /* 0x082ff00000041814 */
[C---:B------:R-:W-:Y:S08]  /*17960*/  HMMA.16816.F32.BF16 R24, R192.reuse, R196, R24 ;  /* 0x000000c4c018723c */ /* 0x040ff00000041818 */
[-C--:B------:R-:W-:Y:S08]  /*17970*/  HMMA.16816.F32.BF16 R28, R192, R198.reuse, R28 ;  /* 0x000000c6c01c723c */ /* 0x080ff0000004181c */
[C---:B------:R-:W-:Y:S01]  /*17980*/  HMMA.16816.F32.BF16 R32, R180.reuse, R198, R32 ;  /* 0x000000c6b420723c */ /* 0x040fe20000041820 */
[----:B------:R-:W-:Y:S07]  /*17990*/  LDSM.16.M88.4 R196, [R208+0x5d00] ;  /* 0x005d0000d0c4783b */ /* 0x000fee0000000200 */
[-C--:B------:R-:W-:Y:S08]  /*179a0*/  HMMA.16816.F32.BF16 R36, R180, R176.reuse, R36 ;  /* 0x000000b0b424723c */ /* 0x080ff00000041824 */
[C---:B------:R-:W-:Y:S08]  /*179b0*/  HMMA.16816.F32.BF16 R40, R192.reuse, R176, R40 ;  /* 0x000000b0c028723c */ /* 0x040ff00000041828 */
[-C--:B------:R-:W-:Y:S08]  /*179c0*/  HMMA.16816.F32.BF16 R44, R192, R178.reuse, R44 ;  /* 0x000000b2c02c723c */ /* 0x080ff0000004182c */
[C---:B------:R-:W-:Y:S01]  /*179d0*/  HMMA.16816.F32.BF16 R48, R180.reuse, R178, R48 ;  /* 0x000000b2b430723c */ /* 0x040fe20000041830 */
[----:B------:R-:W1:Y:S07]  /*179e0*/  LDSM.16.M88.4 R176, [R208+0x5500] ;  /* 0x00550000d0b0783b */ /* 0x000e6e0000000200 */
[-C--:B---3--:R-:W-:Y:S08]  /*179f0*/  HMMA.16816.F32.BF16 R52, R180, R184.reuse, R52 ;  /* 0x000000b8b434723c */ /* 0x088ff00000041834 */
[C---:B------:R-:W-:Y:S08]  /*17a00*/  HMMA.16816.F32.BF16 R56, R192.reuse, R184, R56 ;  /* 0x000000b8c038723c */ /* 0x040ff00000041838 */
[-C--:B------:R-:W-:Y:S01]  /*17a10*/  HMMA.16816.F32.BF16 R60, R192, R186.reuse, R60 ;  /* 0x000000bac03c723c */ /* 0x080fe2000004183c */
[----:B------:R-:W3:Y:S07]  /*17a20*/  LDSM.16.M88.4 R192, [R208+0x5900] ;  /* 0x00590000d0c0783b */ /* 0x000eee0000000200 */
[----:B------:R-:W-:Y:S01]  /*17a30*/  HMMA.16816.F32.BF16 R64, R180, R186, R64 ;  /* 0x000000bab440723c */ /* 0x000fe20000041840 */
[----:B------:R-:W-:Y:S07]  /*17a40*/  LDSM.16.M88.4 R180, [R212+0xa100] ;  /* 0x00a10000d4b4783b */ /* 0x000fee0000000200 */
[-C--:B----4-:R-:W-:Y:S01]  /*17a50*/  HMMA.16816.F32.BF16 R4, R100, R108.reuse, R4 ;  /* 0x0000006c6404723c */ /* 0x090fe20000041804 */
[----:B------:R-:W4:Y:S07]  /*17a60*/  LDSM.16.M88.4 R184, [R217] ;  /* 0x00000000d9b8783b */ /* 0x000f2e0000000200 */
[C---:B--2---:R-:W-:Y:S08]  /*17a70*/  HMMA.16816.F32.BF16 R8, R188.reuse, R108, R8 ;  /* 0x0000006cbc08723c */ /* 0x044ff00000041808 */
[-C--:B------:R-:W-:Y:S08]  /*17a80*/  HMMA.16816.F32.BF16 R12, R188, R110.reuse, R12 ;  /* 0x0000006ebc0c723c */ /* 0x080ff0000004180c */
[C---:B------:R-:W-:Y:S01]  /*17a90*/  HMMA.16816.F32.BF16 R16, R100.reuse, R110, R16 ;  /* 0x0000006e6410723c */ /* 0x040fe20000041810 */
[----:B------:R-:W2:Y:S07]  /*17aa0*/  LDSM.16.M88.4 R108, [R212+0xb100] ;  /* 0x00b10000d46c783b */ /* 0x000eae0000000200 */
[-C--:B-1----:R-:W-:Y:S08]  /*17ab0*/  HMMA.16816.F32.BF16 R20, R100, R176.reuse, R20 ;  /* 0x000000b06414723c */ /* 0x082ff00000041814 */
        /* <DEDUP_REMOVED lines=12> */
[C---:B--2---:R-:W-:Y:S08]  /*17b80*/  HMMA.16816.F32.BF16 R8, R108.reuse, R184, R8 ;  /* 0x000000b86c08723c */ /* 0x044ff00000041808 */
        /* <DEDUP_REMOVED lines=29> */
[----:B------:R-:W-:Y:S10]  /*17d60*/  MUFU.TANH R189, R10 ;  /* 0x0000000a00bd7308 */ /* 0x000ff40000002400 */
[----:B------:R2:W-:Y:S01]  /*17d70*/  MUFU.TANH R190, R11 ;  /* 0x0000000b00be7308 */ /* 0x0005e20000002400 */
[-C--:B-1----:R-:W-:Y:S03]  /*17d80*/  HMMA.16816.F32.BF16 R20, R180, R4.reuse, R20 ;  /* 0x00000004b414723c */ /* 0x082fe60000041814 */
[----:B---3--:R-:W-:Y:S06]  /*17d90*/  FMNMX.FTZ R0, R188, R0, !PT ;  /* 0x00000000bc007209 */ /* 0x008fec0007810000 */
[----:B------:R-:W1:Y:S01]  /*17da0*/  MUFU.TANH R16, R16 ;  /* 0x0000001000107308 */ /* 0x000e620000002400 */
[C---:B------:R-:W-:Y:S09]  /*17db0*/  HMMA.16816.F32.BF16 R24, R108.reuse, R4, R24 ;  /* 0x000000046c18723c */ /* 0x040ff20000041818 */
[----:B------:R-:W3:Y:S01]  /*17dc0*/  MUFU.TANH R17, R17 ;  /* 0x0000001100117308 */ /* 0x000ee20000002400 */
[-C--:B------:R-:W-:Y:S01]  /*17dd0*/  HMMA.16816.F32.BF16 R28, R108, R6.reuse, R28 ;  /* 0x000000066c1c723c */ /* 0x080fe2000004181c */
[----:B--2---:R-:W2:Y:S03]  /*17de0*/  LDSM.16.M88.4 R8, [R215] ;  /* 0x00000000d708783b */ /* 0x004ea60000000200 */
[----:B------:R-:W-:Y:S04]  /*17df0*/  FMUL.FTZ R22, R22, c[0x0][0x320] ;  /* 0x0000c80016167a20 */ /* 0x000fe80000410000 */
[C---:B------:R-:W-:Y:S01]  /*17e00*/  HMMA.16816.F32.BF16 R32, R180.reuse, R6, R32 ;  /* 0x00000006b420723c */ /* 0x040fe20000041820 */
[----:B------:R-:W2:Y:S01]  /*17e10*/  MUFU.TANH R18, R18 ;  /* 0x0000001200127308 */ /* 0x000ea20000002400 */
[----:B------:R-:W5:Y:S02]  /*17e20*/  LDSM.16.M88.4 R4, [R214] ;  /* 0x00000000d604783b */ /* 0x000f640000000200 */
[----:B------:R-:W-:Y:S02]  /*17e30*/  FMUL.FTZ R23, R23, c[0x0][0x320] ;  /* 0x0000c80017177a20 */ /* 0x000fe40000410000 */
[----:B------:R-:W-:Y:S02]  /*17e40*/  FMUL.FTZ R20, R20, c[0x0][0x320] ;  /* 0x0000c80014147a20 */ /* 0x000fe40000410000 */
[----:B------:R-:W-:Y:S04]  /*17e50*/  DEPBAR.LE SB0, 0x0 ;  /* 0x000080000000791a */ /* 0x000fe80000000000 */
[----:B------:R-:W-:Y:S01]  /*17e60*/  MUFU.TANH R197, R22 ;  /* 0x0000001600c57308 */ /* 0x000fe20000002400 */
[----:B------:R-:W-:Y:S01]  /*17e70*/  BAR.SYNC.DEFER_BLOCKING 0x0 ;  /* 0x0000000000007b1d */ /* 0x000fe20000010000 */
[----:B------:R-:W-:Y:S02]  /*17e80*/  FMUL.FTZ R24, R24, c[0x0][0x320] ;  /* 0x0000c80018187a20 */ /* 0x000fe40000410000 */
        /* <DEDUP_REMOVED lines=13> */
[----:B------:R2:W-:Y:S01]  /*17f60*/  MUFU.TANH R199, R25 ;  /* 0x0000001900c77308 */ /* 0x0005e20000002400 */
[C---:B------:R-:W-:Y:S01]  /*17f70*/  HMMA.16816.F32.BF16 R40, R108.reuse, R8, R40 ;  /* 0x000000086c28723c */ /* 0x040fe20000041828 */
[----:B-1----:R-:W4:Y:S03]  /*17f80*/  LDL R24, [R1+0x28] ;  /* 0x0000280001187983 */ /* 0x002f260000100800 */
[----:B------:R-:W-:Y:S02]  /*17f90*/  FMUL.FTZ R29, R29, c[0x0][0x320] ;  /* 0x0000c8001d1d7a20 */ /* 0x000fe40000410000 */
[----:B------:R-:W-:Y:S02]  /*17fa0*/  FMUL.FTZ R30, R30, c[0x0][0x320] ;  /* 0x0000c8001e1e7a20 */ /* 0x000fe40000410000 */
[-C--:B------:R-:W-:Y:S01]  /*17fb0*/  HMMA.16816.F32.BF16 R44, R108, R10.reuse, R44 ;  /* 0x0000000a6c2c723c */ /* 0x080fe2000004182c */
[----:B------:R1:W1:Y:S01]  /*17fc0*/  MUFU.TANH R193, R20 ;  /* 0x0000001400c17308 */ /* 0x0002620000002400 */
[----:B---3--:R-:W3:Y:S05]  /*17fd0*/  LDL.64 R22, [R1+0x58] ;  /* 0x0000580001167983 */ /* 0x008eea0000100a00 */
[----:B------:R-:W-:Y:S01]  /*17fe0*/  FMUL.FTZ R36, R36, c[0x0][0x320] ;  /* 0x0000c80024247a20 */ /* 0x000fe20000410000 */
[C---:B------:R-:W-:Y:S03]  /*17ff0*/  HMMA.16816.F32.BF16 R48, R180.reuse, R10, R48 ;  /* 0x0000000ab430723c */ /* 0x040fe60000041830 */
[----:B------:R-:W-:Y:S01]  /*18000*/  MUFU.TANH R233, R31 ;  /* 0x0000001f00e97308 */ /* 0x000fe20000002400 */
[----:B------:R-:W-:Y:S01]  /*18010*/  FMUL.FTZ R37, R37, c[0x0][0x320] ;  /* 0x0000c80025257a20 */ /* 0x000fe20000410000 */
[----:B--2---:R-:W2:Y:S01]  /*18020*/  LDL R25, [R1+0x2c] ;  /* 0x00002c0001197983 */ /* 0x004ea20000100800 */
[----:B------:R-:W-:Y:S02]  /*18030*/  FMUL.FTZ R38, R38, c[0x0][0x320] ;  /* 0x0000c80026267a20 */ /* 0x000fe40000410000 */
[-C--:B-----5:R-:W-:Y:S05]  /*18040*/  HMMA.16816.F32.BF16 R52, R180, R4.reuse, R52 ;  /* 0x00000004b434723c */ /* 0x0a0fea0000041834 */
[----:B------:R-:W-:Y:S01]  /*18050*/  MUFU.TANH R231, R36 ;  /* 0x0000002400e77308 */ /* 0x000fe20000002400 */
[----:B------:R-:W-:Y:S02]  /*18060*/  FMUL.FTZ R39, R39, c[0x0][0x320] ;  /* 0x0000c80027277a20 */ /* 0x000fe40000410000 */
[----:B------:R-:W-:Y:S01]  /*18070*/  FMUL.FTZ R43, R43, c[0x0][0x320] ;  /* 0x0000c8002b2b7a20 */ /* 0x000fe20000410000 */
[----:B-1----:R-:W5:Y:S03]  /*18080*/  LDL R20, [R1+0x30] ;  /* 0x0000300001147983 */ /* 0x002f660000100800 */
[----:B------:R-:W-:Y:S01]  /*18090*/  FMUL.FTZ R46, R46, c[0x0][0x320] ;  /* 0x0000c8002e2e7a20 */ /* 0x000fe20000410000 */
[C---:B------:R-:W-:Y:S02]  /*180a0*/  HMMA.16816.F32.BF16 R56, R108.reuse, R4, R56 ;  /* 0x000000046c38723c */ /* 0x040fe40000041838 */
[----:B------:R1:W-:Y:S02]  /*180b0*/  MUFU.TANH R232, R37 ;  /* 0x0000002500e87308 */ /* 0x0003e40000002400 */
[----:B------:R-:W-:Y:S03]  /*180c0*/  FMUL.FTZ R47, R47, c[0x0][0x320] ;  /* 0x0000c8002f2f7a20 */ /* 0x000fe60000410000 */
[----:B------:R-:W-:Y:S01]  /*180d0*/  FMNMX.FTZ R5, R176, R2, !PT ;  /* 0x00000002b0057209 */ /* 0x000fe20007810000 */
[----:B------:R-:W-:Y:S01]  /*180e0*/  FMUL.FTZ R49, R49, c[0x0][0x320] ;  /* 0x0000c80031317a20 */ /* 0x000fe20000410000 */
[-C--:B------:R-:W-:Y:S03]  /*180f0*/  HMMA.16816.F32.BF16 R60, R108, R6.reuse, R60 ;  /* 0x000000066c3c723c */ /* 0x080fe6000004183c */
[----:B------:R-:W-:Y:S01]  /*18100*/  FMUL.FTZ R50, R50, c[0x0][0x320] ;  /* 0x0000c80032327a20 */ /* 0x000fe20000410000 */
[----:B------:R-:W-:Y:S01]  /*18110*/  FMNMX.FTZ R5, R102, R5, !PT ;  /* 0x0000000566057209 */ /* 0x000fe20007810000 */
[----:B------:R1:W1:Y:S01]  /*18120*/  MUFU.TANH R194, R21 ;  /* 0x0000001500c27308 */ /* 0x0002620000002400 */
[----:B------:R-:W-:Y:S01]  /*18130*/  FMUL.FTZ R52, R52, c[0x0][0x320] ;  /* 0x0000c80034347a20 */ /* 0x000fe20000410000 */
[----:B------:R-:W-:Y:S01]  /*18140*/  FMNMX.FTZ R4, R178, R3, !PT ;  /* 0x00000003b2047209 */ /* 0x000fe20007810000 */
[----:B------:R-:W-:Y:S01]  /*18150*/  FMUL.FTZ R53, R53, c[0x0][0x320] ;  /* 0x0000c80035357a20 */ /* 0x000fe20000410000 */
[----:B------:R-:W-:Y:S04]  /*18160*/  HMMA.16816.F32.BF16 R64, R180, R6, R64 ;  /* 0x00000006b440723c */ /* 0x000fe80000041840 */
[----:B------:R-:W-:Y:S01]  /*18170*/  FMUL.FTZ R54, R54, c[0x0][0x320] ;  /* 0x0000c80036367a20 */ /* 0x000fe20000410000 */
[----:B------:R-:W-:Y:S01]  /*18180*/  FMNMX.FTZ R5, R16, R5, !PT ;  /* 0x0000000510057209 */ /* 0x000fe20007810000 */
[----:B------:R1:W-:Y:S01]  /*18190*/  MUFU.TANH R205, R26 ;  /* 0x0000001a00cd7308 */ /* 0x0003e20000002400 */
[----:B------:R-:W-:Y:S01]  /*181a0*/  FMUL.FTZ R55, R55, c[0x0][0x320] ;  /* 0x0000c80037377a20 */ /* 0x000fe20000410000 */
[----:B------:R-:W-:Y:S01]  /*181b0*/  FMNMX.FTZ R4, R177, R4, !PT ;  /* 0x00000004b1047209 */ /* 0x000fe20007810000 */
[----:B------:R-:W-:Y:S01]  /*181c0*/  FMUL.FTZ R51, R51, c[0x0][0x320] ;  /* 0x0000c80033337a20 */ /* 0x000fe20000410000 */
[----:B-1----:R-:W2:Y:S02]  /*181d0*/  LDL.64 R36, [R1+0x50] ;  /* 0x0000500001247983 */ /* 0x002ea40000100a00 */
        /* <DEDUP_REMOVED lines=8> */
[----:B------:R-:W2:Y:S01]  /*18260*/  LDL R21, [R1+0x34] ;  /* 0x0000340001157983 */ /* 0x000ea20000100800 */
        /* <DEDUP_REMOVED lines=21> */
[----:B------:R-:W-:Y:S01]  /*183c0*/  FMUL.FTZ R60, R60, c[0x0][0x320] ;  /* 0x0000c8003c3c7a20 */ /* 0x000fe20000410000 */
[----:B------:R-:W-:Y:S01]  /*183d0*/  FMNMX.FTZ R4, R197, R4, !PT ;  /* 0x00000004c5047209 */ /* 0x000fe20007810000 */
[----:B------:R-:W-:Y:S01]  /*183e0*/  FMUL.FTZ R40, R40, c[0x0][0x320] ;  /* 0x0000c80028287a20 */ /* 0x000fe20000410000 */
[----:B------:R-:W1:Y:S02]  /*183f0*/  MUFU.TANH R195, R34 ;  /* 0x0000002200c37308 */ /* 0x000e640000002400 */
[----:B------:R-:W-:Y:S02]  /*18400*/  FMNMX.FTZ R4, R198, R4, !PT ;  /* 0x00000004c6047209 */ /* 0x000fe40007810000 */
[----:B------:R-:W-:Y:S06]  /*18410*/  FMNMX.FTZ R5, R191, R5, !PT ;  /* 0x00000005bf057209 */ /* 0x000fec0007810000 */
        /* <DEDUP_REMOVED lines=14> */
[----:B------:R1:W1:Y:S01]  /*18500*/  MUFU.TANH R185, R12 ;  /* 0x0000000c00b97308 */ /* 0x0002620000002400 */
[----:B------:R-:W-:Y:S09]  /*18510*/  FMNMX.FTZ R4, R236, R4, !PT ;  /* 0x00000004ec047209 */ /* 0x000ff20007810000 */
[----:B------:R-:W1:Y:S02]  /*18520*/  MUFU.TANH R234, R50 ;  /* 0x0000003200ea7308 */ /* 0x000e640000002400 */
[----:B-1----:R-:W-:Y:S08]  /*18530*/  FMNMX.FTZ R5, R248, R5, !PT ;  /* 0x00000005f8057209 */ /* 0x002ff00007810000 */
[----:B------:R-:W1:Y:S01]  /*18540*/  MUFU.TANH R239, R53 ;  /* 0x0000003500ef7308 */ /* 0x000e620000002400 */
[----:B------:R-:W-:Y:S02]  /*18550*/  MOV R12, c[0x0][0x1e0] ;  /* 0x00007800000c7a02 */ /* 0x000fe40000000f00 */
[----:B------:R-:W-:Y:S02]  /*18560*/  FMNMX.FTZ R0, R185, R0, !PT ;  /* 0x00000000b9007209 */ /* 0x000fe40007810000 */
[----:B------:R-:W-:Y:S05]  /*18570*/  SHF.L.U32 R12, R12, 0x5, RZ ;  /* 0x000000050c0c7819 */ /* 0x000fea00000006ff */
[----:B------:R-:W1:Y:S01]  /*18580*/  MUFU.TANH R240, R51 ;  /* 0x0000003300f07308 */ /* 0x000e620000002400 */
[----:B------:R-:W-:Y:S02]  /*18590*/  FMNMX.FTZ R0, R184, R0, !PT ;  /* 0x00000000b8007209 */ /* 0x000fe40007810000 */
[----:B------:R-:W-:Y:S02]  /*185a0*/  FMNMX.FTZ R4, R234, R4, !PT ;  /* 0x00000004ea047209 */ /* 0x000fe40007810000 */
        /* <DEDUP_REMOVED lines=11> */
[----:B------:R-:W-:Y:S05]  /*18660*/  FMNMX.FTZ R5, R183, R5, !PT ;  /* 0x00000005b7057209 */ /* 0x000fea0007810000 */
[----:B------:R-:W1:Y:S04]  /*18670*/  SHFL.BFLY PT, R8, R5, 0x2, 0x1f ;  /* 0x0c401f0005087f89 */ /* 0x000e6800000e0000 */
[----:B------:R-:W1:Y:S01]  /*18680*/  MUFU.TANH R242, R66 ;  /* 0x0000004200f27308 */ /* 0x000e620000002400 */
[----:B------:R-:W-:Y:S09]  /*18690*/  FMNMX.FTZ R4, R237, R4, !PT ;  /* 0x00000004ed047209 */ /* 0x000ff20007810000 */
[----:B------:R-:W1:Y:S02]  /*186a0*/  MUFU.TANH R201, R29 ;  /* 0x0000001d00c97308 */ /* 0x000e640000002400 */
[----:B-1----:R-:W-:Y:S08]  /*186b0*/  FMNMX.FTZ R0, R202, R0, !PT ;  /* 0x00000000ca007209 */ /* 0x002ff00007810000 */
[----:B------:R-:W1:Y:S01]  /*186c0*/  MUFU.TANH R241, R67 ;  /* 0x0000004300f17308 */ /* 0x000e620000002400 */
[----:B------:R-:W-:Y:S02]  /*186d0*/  FMNMX.FTZ R5, R5, R8, !PT ;  /* 0x0000000805057209 */ /* 0x000fe40007810000 */
[----:B------:R-:W-:Y:S03]  /*186e0*/  FMNMX.FTZ R4, R242, R4, !PT ;  /* 0x00000004f2047209 */ /* 0x000fe60007810000 */
[----:B------:R-:W4:Y:S04]  /*186f0*/  SHFL.BFLY PT, R105, R5, 0x1, 0x1f ;  /* 0x0c201f0005697f89 */ /* 0x000f2800000e0000 */
[----:B------:R-:W3:Y:S01]  /*18700*/  MUFU.TANH R243, R40 ;  /* 0x0000002800f37308 */ /* 0x000ee20000002400 */
[----:B------:R-:W-:Y:S09]  /*18710*/  FMNMX.FTZ R0, R201, R0, !PT ;  /* 0x00000000c9007209 */ /* 0x000ff20007810000 */
[----:B------:R-:W3:Y:S01]  /*18720*/  MUFU.TANH R247, R41 ;  /* 0x0000002900f77308 */ /* 0x000ee20000002400 */
[----:B-1----:R-:W-:Y:S05]  /*18730*/  FMNMX.FTZ R4, R241, R4, !PT ;  /* 0x00000004f1047209 */ /* 0x002fea0007810000 */
[----:B------:R-:W1:Y:S04]  /*18740*/  SHFL.BFLY PT, R7, R4, 0x2, 0x1f ;  /* 0x0c401f0004077f89 */ /* 0x000e6800000e0000 */
[----:B------:R5:W5:Y:S01]  /*18750*/  MUFU.TANH R244, R44 ;  /* 0x0000002c00f47308 */ /* 0x000b620000002400 */
[----:B----4-:R-:W-:Y:S02]  /*18760*/  FMNMX.FTZ R105, R5, R105, !PT ;  /* 0x0000006905697209 */ /* 0x010fe40007810000 */
[----:B---3--:R-:W-:Y:S03]  /*18770*/  FMNMX.FTZ R0, R243, R0, !PT ;  /* 0x00000000f3007209 */ /* 0x008fe60007810000 */
[----:B------:R-:W-:Y:S04]  /*18780*/  FMUL.FTZ R110, R105, c[0x0][0x2d0] ;  /* 0x0000b400696e7a20 */ /* 0x000fe80000410000 */
[----:B------:R-:W3:Y:S01]  /*18790*/  MUFU.TANH R245, R45 ;  /* 0x0000002d00f57308 */ /* 0x000ee20000002400 */
[--C-:B------:R-:W-:Y:S01]  /*187a0*/  FFMA.FTZ R48, R192, c[0x0][0x2d0], -R110.reuse ;  /* 0x0000b400c0307a23 */ /* 0x100fe2000001086e */
[----:B------:R-:W-:Y:S08]  /*187b0*/  FMNMX.FTZ R0, R247, R0, !PT ;  /* 0x00000000f7007209 */ /* 0x000ff00007810000 */
[----:B------:R-:W4:Y:S01]  /*187c0*/  MUFU.TANH R40, R56 ;  /* 0x0000003800287308 */ /* 0x000f220000002400 */
[----:B-1----:R-:W-:Y:S01]  /*187d0*/  FMNMX.FTZ R4, R4, R7, !PT ;  /* 0x0000000704047209 */ /* 0x002fe20007810000 */
[--C-:B-----5:R-:W-:Y:S01]  /*187e0*/  FFMA.FTZ R44, R191, c[0x0][0x2d0], -R110.reuse ;  /* 0x0000b400bf2c7a23 */ /* 0x120fe2000001086e */
[----:B------:R-:W-:Y:S03]  /*187f0*/  FMNMX.FTZ R0, R244, R0, !PT ;  /* 0x00000000f4007209 */ /* 0x000fe60007810000 */
[----:B------:R-:W1:Y:S04]  /*18800*/  SHFL.BFLY PT, R104, R4, 0x1, 0x1f ;  /* 0x0c201f0004687f89 */ /* 0x000e6800000e0000 */
[----:B------:R-:W5:Y:S01]  /*18810*/  MUFU.TANH R35, R57 ;  /* 0x0000003900237308 */ /* 0x000f620000002400 */
[----:B---3--:R-:W-:Y:S09]  /*18820*/  FMNMX.FTZ R0, R245, R0, !PT ;  /* 0x00000000f5007209 */ /* 0x008ff20007810000 */
[----:B------:R-:W-:Y:S01]  /*18830*/  MUFU.TANH R250, R42 ;  /* 0x0000002a00fa7308 */ /* 0x000fe20000002400 */
[----:B----4-:R-:W-:Y:S09]  /*18840*/  FMNMX.FTZ R0, R40, R0, !PT ;  /* 0x0000000028007209 */ /* 0x010ff20007810000 */
[----:B------:R-:W3:Y:S01]  /*18850*/  MUFU.TANH R42, R60 ;  /* 0x0000003c002a7308 */ /* 0x000ee20000002400 */
[----:B-1----:R-:W-:Y:S01]  /*18860*/  FMNMX.FTZ R104, R4, R104, !PT ;  /* 0x0000006804687209 */ /* 0x002fe20007810000 */
[--C-:B------:R-:W-:Y:S01]  /*18870*/  FFMA.FTZ R4, R176, c[0x0][0x2d0], -R110.reuse ;  /* 0x0000b400b0047a23 */ /* 0x100fe2000001086e */
[----:B-----5:R-:W-:Y:S03]  /*18880*/  FMNMX.FTZ R0, R35, R0, !PT ;  /* 0x0000000023007209 */ /* 0x020fe60007810000 */
[----:B------:R-:W-:Y:S04]  /*18890*/  FMUL.FTZ R111, R104, c[0x0][0x2d0] ;  /* 0x0000b400686f7a20 */ /* 0x000fe80000410000 */
[----:B------:R-:W1:Y:S01]  /*188a0*/  MUFU.TANH R251, R61 ;  /* 0x0000003d00fb7308 */ /* 0x000e620000002400 */
[--C-:B------:R-:W-:Y:S02]  /*188b0*/  FFMA.FTZ R64, R196, c[0x0][0x2d0], -R111.reuse ;  /* 0x0000b400c4407a23 */ /* 0x100fe4000001086f */
[--C-:B------:R-:W-:Y:S07]  /*188c0*/  FFMA.FTZ R56, R198, c[0x0][0x2d0], -R111.reuse ;  /* 0x0000b400c6387a23 */ /* 0x100fee000001086f */
[----:B------:R-:W4:Y:S01]  /*188d0*/  MUFU.TANH R206, R27 ;  /* 0x0000001b00ce7308 */ /* 0x000f220000002400 */
[----:B---3--:R-:W-:Y:S01]  /*188e0*/  FMNMX.FTZ R0, R42, R0, !PT ;  /* 0x000000002a007209 */ /* 0x008fe20007810000 */
[--C-:B------:R-:W-:Y:S08]  /*188f0*/  FFMA.FTZ R60, R195, c[0x0][0x2d0], -R111.reuse ;  /* 0x0000b400c33c7a23 */ /* 0x100ff0000001086f */
[----:B------:R-:W3:Y:S01]  /*18900*/  MUFU.TANH R230, R30 ;  /* 0x0000001e00e67308 */ /* 0x000ee20000002400 */
[----:B-1----:R-:W-:Y:S05]  /*18910*/  FMNMX.FTZ R0, R251, R0, !PT ;  /* 0x00000000fb007209 */ /* 0x002fea0007810000 */
[----:B------:R-:W1:Y:S04]  /*18920*/  SHFL.BFLY PT, R103, R0, 0x2, 0x1f ;  /* 0x0c401f0000677f89 */ /* 0x000e6800000e0000 */
[----:B------:R5:W-:Y:S01]  /*18930*/  MUFU.EX2 R227, R4 ;  /* 0x0000000400e37308 */ /* 0x000be20000000800 */
[----:B----4-:R-:W-:Y:S09]  /*18940*/  FMNMX.FTZ R6, R206, R6, !PT ;  /* 0x00000006ce067209 */ /* 0x010ff20007810000 */
[----:B------:R-:W4:Y:S01]  /*18950*/  MUFU.TANH R180, R43 ;  /* 0x0000002b00b47308 */ /* 0x000f220000002400 */
[----:B---3--:R-:W-:Y:S09]  /*18960*/  FMNMX.FTZ R6, R230, R6, !PT ;  /* 0x00000006e6067209 */ /* 0x008ff20007810000 */
[----:B------:R-:W3:Y:S01]  /*18970*/  MUFU.TANH R181, R46 ;  /* 0x0000002e00b57308 */ /* 0x000ee20000002400 */
[----:B-1----:R-:W-:Y:S01]  /*18980*/  FMNMX.FTZ R103, R0, R103, !PT ;  /* 0x0000006700677209 */ /* 0x002fe20007810000 */
[--C-:B-----5:R-:W-:Y:S01]  /*18990*/  FFMA.FTZ R4, R102, c[0x0][0x2d0], -R110.reuse ;  /* 0x0000b40066047a23 */ /* 0x120fe2000001086e */
[----:B------:R-:W-:Y:S03]  /*189a0*/  FMNMX.FTZ R0, R233, R6, !PT ;  /* 0x00000006e9007209 */ /* 0x000fe60007810000 */
[----:B------:R-:W1:Y:S01]  /*189b0*/  SHFL.BFLY PT, R7, R103, 0x1, 0x1f ;  /* 0x0c201f0067077f89 */ /* 0x000e6200000e0000 */
[----:B------:R-:W-:Y:S01]  /*189c0*/  FMNMX.FTZ R6, R250, R0, !PT ;  /* 0x00000000fa067209 */ /* 0x000fe20007810000 */
[----:B------:R-:W-:Y:S02]  /*189d0*/  FMUL.FTZ R0, R63, c[0x0][0x320] ;  /* 0x0000c8003f007a20 */ /* 0x000fe40000410000 */
[----:B------:R5:W-:Y:S01]  /*189e0*/  MUFU.EX2 R246, R4 ;  /* 0x0000000400f67308 */ /* 0x000be20000000800 */
[----:B----4-:R-:W-:Y:S09]  /*189f0*/  FMNMX.FTZ R5, R180, R6, !PT ;  /* 0x00000006b4057209 */ /* 0x010ff20007810000 */
[----:B------:R4:W-:Y:S01]  /*18a00*/  MUFU.TANH R109, R0 ;  /* 0x00000000006d7308 */ /* 0x0009e20000002400 */
[----:B---3--:R-:W-:Y:S09]  /*18a10*/  FMNMX.FTZ R5, R181, R5, !PT ;  /* 0x00000005b5057209 */ /* 0x008ff20007810000 */
[----:B------:R-:W3:Y:S01]  /*18a20*/  MUFU.TANH R182, R47 ;  /* 0x0000002f00b67308 */ /* 0x000ee20000002400 */
[----:B-1----:R-:W-:Y:S01]  /*18a30*/  FMNMX.FTZ R103, R103, R7, !PT ;  /* 0x0000000767677209 */ /* 0x002fe20007810000 */
[----:B------:R-:W-:Y:S04]  /*18a40*/  @P0 IMAD.WIDE.U32 R6, R204, c[0x0][0x1e0], RZ ;  /* 0x00007800cc060a25 */ /* 0x000fe800078e00ff */
[----:B-----5:R-:W-:Y:S02]  /*18a50*/  FFMA.FTZ R4, R16, c[0x0][0x2d0], -R110 ;  /* 0x0000b40010047a23 */ /* 0x020fe4000001086e */
[----:B------:R-:W-:Y:S02]  /*18a60*/  FMUL.FTZ R176, R103, c[0x0][0x2d0] ;  /* 0x0000b40067b07a20 */ /* 0x000fe40000410000 */
[----:B------:R-:W1:Y:S02]  /*18a70*/  MUFU.TANH R249, R58 ;  /* 0x0000003a00f97308 */ /* 0x000e640000002400 */
[----:B------:R-:W-:Y:S01]  /*18a80*/  FFMA.FTZ R9, R179, c[0x0][0x2d0], -R176 ;  /* 0x0000b400b3097a23 */ /* 0x000fe200000108b0 */
[----:B------:R-:W-:Y:S01]  /*18a90*/  MOV R179, R227 ;  /* 0x000000e300b37202 */ /* 0x000fe20000000f00 */
[----:B----4-:R-:W-:Y:S04]  /*18aa0*/  FADD.FTZ R0, -R105, R2 ;  /* 0x0000000269007221 */ /* 0x010fe80000010100 */
[----:B------:R-:W-:Y:S02]  /*18ab0*/  FMUL.FTZ R0, R0, c[0x0][0x2d0] ;  /* 0x0000b40000007a20 */ /* 0x000fe40000410000 */
[----:B------:R4:W-:Y:S01]  /*18ac0*/  MUFU.EX2 R30, R4 ;  /* 0x00000004001e7308 */ /* 0x0009e20000000800 */
[----:B---3--:R-:W-:Y:S01]  /*18ad0*/  FMNMX.FTZ R2, R182, R5, !PT ;  /* 0x00000005b6027209 */ /* 0x008fe20007810000 */
[----:B------:R-:W-:Y:S08]  /*18ae0*/  FFMA.FTZ R5, R17, c[0x0][0x2d0], -R110 ;  /* 0x0000b40011057a23 */ /* 0x000ff0000001086e */
[----:B------:R3:W5:Y:S01]  /*18af0*/  MUFU.EX2 R101, R0 ;  /* 0x0000000000657308 */ /* 0x0007620000000800 */
[----:B-1----:R-:W-:Y:S09]  /*18b00*/  FMNMX.FTZ R2, R249, R2, !PT ;  /* 0x00000002f9027209 */ /* 0x002ff20007810000 */
[----:B------:R-:W1:Y:S01]  /*18b10*/  MUFU.TANH R238, R59 ;  /* 0x0000003b00ee7308 */ /* 0x000e620000002400 */
[----:B----4-:R-:W-:Y:S09]  /*18b20*/  FFMA.FTZ R4, R178, c[0x0][0x2d0], -R111 ;  /* 0x0000b400b2047a23 */ /* 0x010ff2000001086f */
[----:B------:R-:W4:Y:S01]  /*18b30*/  MUFU.TANH R108, R62 ;  /* 0x0000003e006c7308 */ /* 0x000f220000002400 */
[----:B---3--:R-:W-:Y:S02]  /*18b40*/  FADD.FTZ R0, -R104, R3 ;  /* 0x0000000368007221 */ /* 0x008fe40000010100 */
[C---:B-----5:R-:W-:Y:S02]  /*18b50*/  FMUL.FTZ R49, R101.reuse, R157 ;  /* 0x0000009d65317220 */ /* 0x060fe40000410000 */
[----:B------:R-:W-:Y:S05]  /*18b60*/  FMUL.FTZ R3, R0, c[0x0][0x2d0] ;  /* 0x0000b40000037a20 */ /* 0x000fea0000410000 */
[----:B------:R3:W-:Y:S01]  /*18b70*/  MUFU.EX2 R178, R4 ;  /* 0x0000000400b27308 */ /* 0x0007e20000000800 */
[C---:B------:R-:W-:Y:S02]  /*18b80*/  FMUL.FTZ R65, R101.reuse, R173 ;  /* 0x000000ad65417220 */ /* 0x040fe40000410000 */
[C---:B------:R-:W-:Y:S01]  /*18b90*/  FMUL.FTZ R68, R101.reuse, R68 ;  /* 0x0000004465447220 */ /* 0x040fe20000410000 */
[----:B-1----:R-:W-:Y:S01]  /*18ba0*/  FMNMX.FTZ R2, R238, R2, !PT ;  /* 0x00000002ee027209 */ /* 0x002fe20007810000 */
[C---:B------:R-:W-:Y:S02]  /*18bb0*/  FMUL.FTZ R69, R101.reuse, R69 ;  /* 0x0000004565457220 */ /* 0x040fe40000410000 */
[C---:B------:R-:W-:Y:S02]  /*18bc0*/  FMUL.FTZ R80, R101.reuse, R80 ;  /* 0x0000005065507220 */ /* 0x040fe40000410000 */
[C---:B------:R-:W-:Y:S01]  /*18bd0*/  FMUL.FTZ R81, R101.reuse, R81 ;  /* 0x0000005165517220 */ /* 0x040fe20000410000 */
[----:B------:R1:W5:Y:S01]  /*18be0*/  MUFU.EX2 R100, R3 ;  /* 0x0000000300647308 */ /* 0x0003620000000800 */
[C---:B------:R-:W-:Y:S02]  /*18bf0*/  FMUL.FTZ R84, R101.reuse, R84 ;  /* 0x0000005465547220 */ /* 0x040fe40000410000 */
[----:B------:R-:W-:Y:S01]  /*18c00*/  FMUL.FTZ R85, R101, R85 ;  /* 0x0000005565557220 */ /* 0x000fe20000410000 */
[----:B----4-:R-:W-:Y:S01]  /*18c10*/  FMNMX.FTZ R0, R108, R2, !PT ;  /* 0x000000026c007209 */ /* 0x010fe20007810000 */
[----:B------:R-:W-:Y:S02]  /*18c20*/  FADD.FTZ R2, -R103, R106 ;  /* 0x0000006a67027221 */ /* 0x000fe40000010100 */
[--C-:B------:R-:W-:Y:S01]  /*18c30*/  FFMA.FTZ R106, R200, c[0x0][0x2d0], -R176.reuse ;  /* 0x0000b400c86a7a23 */ /* 0x100fe200000108b0 */
[----:B------:R-:W-:Y:S01]  /*18c40*/  FMNMX.FTZ R0, R109, R0, !PT ;  /* 0x000000006d007209 */ /* 0x000fe20007810000 */
[C---:B------:R-:W-:Y:S01]  /*18c50*/  FMUL.FTZ R96, R101.reuse, R96 ;  /* 0x0000006065607220 */ /* 0x040fe20000410000 */
[----:B------:R4:W-:Y:S01]  /*18c60*/  MUFU.EX2 R225, R5 ;  /* 0x0000000500e17308 */ /* 0x0009e20000000800 */
[----:B------:R-:W-:Y:S02]  /*18c70*/  FMUL.FTZ R97, R101, R97 ;  /* 0x0000006165617220 */ /* 0x000fe40000410000 */
[--C-:B---3--:R-:W-:Y:S07]  /*18c80*/  FFMA.FTZ R4, R177, c[0x0][0x2d0], -R111.reuse ;  /* 0x0000b400b1047a23 */ /* 0x108fee000001086f */
[----:B------:R3:W-:Y:S01]  /*18c90*/  MUFU.EX2 R207, R4 ;  /* 0x0000000400cf7308 */ /* 0x0007e20000000800 */
[----:B-1----:R-:W-:Y:S02]  /*18ca0*/  FMUL.FTZ R3, R2, c[0x0][0x2d0] ;  /* 0x0000b40002037a20 */ /* 0x002fe40000410000 */
[----:B------:R-:W1:Y:S01]  /*18cb0*/  SHFL.BFLY PT, R2, R0, 0x2, 0x1f ;  /* 0x0c401f0000027f89 */ /* 0x000e6200000e0000 */
[C---:B-----5:R-:W-:Y:S02]  /*18cc0*/  FMUL.FTZ R50, R100.reuse, R158 ;  /* 0x0000009e64327220 */ /* 0x060fe40000410000 */
[C---:B------:R-:W-:Y:S04]  /*18cd0*/  FMUL.FTZ R51, R100.reuse, R159 ;  /* 0x0000009f64337220 */ /* 0x040fe80000410000 */
[----:B------:R-:W-:Y:S01]  /*18ce0*/  MUFU.EX2 R41, R9 ;  /* 0x0000000900297308 */ /* 0x000fe20000000800 */
[C---:B------:R-:W-:Y:S02]  /*18cf0*/  FMUL.FTZ R66, R100.reuse, R174 ;  /* 0x000000ae64427220 */ /* 0x040fe40000410000 */
[----:B------:R-:W-:Y:S02]  /*18d00*/  FMUL.FTZ R67, R100, R175 ;  /* 0x000000af64437220 */ /* 0x000fe40000410000 */
[--C-:B----4-:R-:W-:Y:S02]  /*18d10*/  FFMA.FTZ R5, R18, c[0x0][0x2d0], -R111.reuse ;  /* 0x0000b40012057a23 */ /* 0x110fe4000001086f */
[----:B------:R-:W-:Y:S01]  /*18d20*/  FFMA.FTZ R18, R185, c[0x0][0x2d0], -R176 ;  /* 0x0000b400b9127a23 */ /* 0x000fe200000108b0 */
[----:B------:R-:W-:Y:S01]  /*18d30*/  MOV R185, R249 ;  /* 0x000000f900b97202 */ /* 0x000fe20000000f00 */
[C---:B------:R-:W-:Y:S01]  /*18d40*/  FMUL.FTZ R70, R100.reuse, R70 ;  /* 0x0000004664467220 */ /* 0x040fe20000410000 */
[----:B------:R4:W-:Y:S01]  /*18d50*/  MUFU.EX2 R29, R5 ;  /* 0x00000005001d7308 */ /* 0x0009e20000000800 */
[C---:B------:R-:W-:Y:S02]  /*18d60*/  FMUL.FTZ R71, R100.reuse, R71 ;  /* 0x0000004764477220 */ /* 0x040fe40000410000 */
[C---:B------:R-:W-:Y:S01]  /*18d70*/  FMUL.FTZ R82, R100.reuse, R82 ;  /* 0x0000005264527220 */ /* 0x040fe20000410000 */
[----:B---3--:R-:W-:Y:S01]  /*18d80*/  @P0 SHF.R.S32.HI R4, RZ, 0x1f, R204 ;  /* 0x0000001fff040819 */ /* 0x008fe200000114cc */
[C---:B------:R-:W-:Y:S02]  /*18d90*/  FMUL.FTZ R83, R100.reuse, R83 ;  /* 0x0000005364537220 */ /* 0x040fe40000410000 */
[----:B------:R-:W-:Y:S02]  /*18da0*/  FMUL.FTZ R86, R100, R86 ;  /* 0x0000005664567220 */ /* 0x000fe40000410000 */
[----:B------:R-:W-:Y:S01]  /*18db0*/  @P0 IMAD R4, R4, c[0x0][0x1e0], RZ ;  /* 0x0000780004040a24 */ /* 0x000fe200078e02ff */
[----:B-1----:R-:W-:Y:S01]  /*18dc0*/  FMNMX.FTZ R0, R0, R2, !PT ;  /* 0x0000000200007209 */ /* 0x002fe20007810000 */
[----:B------:R-:W1:Y:S01]  /*18dd0*/  MUFU.EX2 R3, R3 ;  /* 0x0000000300037308 */ /* 0x000e620000000800 */
[C---:B------:R-:W-:Y:S02]  /*18de0*/  FMUL.FTZ R87, R100.reuse, R87 ;  /* 0x0000005764577220 */ /* 0x040fe40000410000 */
[C---:B------:R-:W-:Y:S01]  /*18df0*/  FMUL.FTZ R98, R100.reuse, R98 ;  /* 0x0000006264627220 */ /* 0x040fe20000410000 */
[----:B------:R-:W3:Y:S01]  /*18e00*/  SHFL.BFLY PT, R2, R0, 0x1, 0x1f ;  /* 0x0c201f0000027f89 */ /* 0x000ee200000e0000 */
[----:B------:R-:W-:Y:S05]  /*18e10*/  FMUL.FTZ R99, R100, R99 ;  /* 0x0000006364637220 */ /* 0x000fea0000410000 */
[----:B------:R5:W-:Y:S01]  /*18e20*/  MUFU.EX2 R177, R18 ;  /* 0x0000001200b17308 */ /* 0x000be20000000800 */
[----:B----4-:R-:W-:Y:S01]  /*18e30*/  @P0 IMAD R5, R204, c[0x0][0x1e4], R4 ;  /* 0x00007900cc050a24 */ /* 0x010fe200078e0204 */
[----:B------:R-:W-:Y:S08]  /*18e40*/  @P0 SHF.L.U32 R4, R6, 0x6, RZ ;  /* 0x0000000606040819 */ /* 0x000ff000000006ff */
[----:B------:R4:W-:Y:S01]  /*18e50*/  MUFU.EX2 R249, R48 ;  /* 0x0000003000f97308 */ /* 0x0009e20000000800 */
[C---:B-1----:R-:W-:Y:S01]  /*18e60*/  FMUL.FTZ R28, R3.reuse, R136 ;  /* 0x00000088031c7220 */ /* 0x042fe20000410000 */
[----:B------:R-:W-:Y:S01]  /*18e70*/  MOV R136, R29 ;  /* 0x0000001d00887202 */ /* 0x000fe20000000f00 */
[----:B------:R-:W-:Y:S01]  /*18e80*/  FMUL.FTZ R45, R3, R153 ;  /* 0x00000099032d7220 */ /* 0x000fe20000410000 */
[----:B---3--:R-:W-:Y:S01]  /*18e90*/  FMNMX.FTZ R102, R0, R2, !PT ;  /* 0x0000000200667209 */ /* 0x008fe20007810000 */
[----:B------:R-:W-:Y:S01]  /*18ea0*/  FFMA.FTZ R0, R19, c[0x0][0x2d0], -R111 ;  /* 0x0000b40013007a23 */ /* 0x000fe2000001086f */
[----:B------:R-:W-:Y:S01]  /*18eb0*/  @P0 IADD3 R2, R7, R5, RZ ;  /* 0x0000000507020210 */ /* 0x000fe20007ffe0ff */
[----:B------:R-:W-:Y:S01]  /*18ec0*/  FMUL.FTZ R19, R100, R127 ;  /* 0x0000007f64137220 */ /* 0x000fe20000410000 */
[----:B--2---:R-:W-:Y:S02]  /*18ed0*/  @P0 IADD3 R5, P2, R4, R36, RZ ;  /* 0x0000002404050210 */ /* 0x004fe40007f5e0ff */
[----:B------:R1:W-:Y:S01]  /*18ee0*/  MUFU.EX2 R33, R0 ;  /* 0x0000000000217308 */ /* 0x0003e20000000800 */
[----:B------:R-:W-:Y:S01]  /*18ef0*/  @P0 SHF.L.U64.HI R2, R6, 0x6, R2 ;  /* 0x0000000606020819 */ /* 0x000fe20000010202 */
[----:B-----5:R-:W-:Y:S01]  /*18f00*/  FMUL.FTZ R18, R100, R126 ;  /* 0x0000007e64127220 */ /* 0x020fe20000410000 */
[----:B------:R-:W-:Y:S01]  /*18f10*/  @P0 LEA R14, P1, R5, c[0x0][0x1c8], 0x1 ;  /* 0x00007200050e0a11 */ /* 0x000fe200078208ff */
[C---:B------:R-:W-:Y:S01]  /*18f20*/  FMUL.FTZ R57, R3.reuse, R165 ;  /* 0x000000a503397220 */ /* 0x040fe20000410000 */
[----:B------:R-:W-:Y:S01]  /*18f30*/  @P0 IADD3.X R6, R2, R23, RZ, P2, !PT ;  /* 0x0000001702060210 */ /* 0x000fe200017fe4ff */
[C---:B------:R-:W-:Y:S02]  /*18f40*/  FMUL.FTZ R61, R3.reuse, R169 ;  /* 0x000000a9033d7220 */ /* 0x040fe40000410000 */
[----:B------:R-:W-:Y:S01]  /*18f50*/  FMUL.FTZ R72, R3, R72 ;  /* 0x0000004803487220 */ /* 0x000fe20000410000 */
[----:B------:R-:W-:Y:S01]  /*18f60*/  @P0 LEA.HI.X R15, R5, c[0x0][0x1cc], R6, 0x1, P1 ;  /* 0x00007300050f0a11 */ /* 0x000fe200008f0c06 */
[----:B------:R-:W-:Y:S01]  /*18f70*/  FMUL.FTZ R73, R3, R73 ;  /* 0x0000004903497220 */ /* 0x000fe20000410000 */
[C---:B------:R-:W-:Y:S01]  /*18f80*/  @P0 IADD3 R6, P1, R4.reuse, R24, RZ ;  /* 0x0000001804060210 */ /* 0x040fe20007f3e0ff */
[----:B----4-:R-:W-:Y:S01]  /*18f90*/  FMUL.FTZ R48, R101, R156 ;  /* 0x0000009c65307220 */ /* 0x010fe20000410000 */
[----:B------:R-:W-:Y:S01]  /*18fa0*/  @P0 IADD3 R5, P2, R4, R25, RZ ;  /* 0x0000001904050210 */ /* 0x000fe20007f5e0ff */
[----:B------:R2:W-:Y:S01]  /*18fb0*/  @P0 LDGSTS.E.BYPASS.LTC128B.128 [R226+0x3100], [R14.64], !P5 ;  /* 0x031000000ee20fae */ /* 0x0005e2000e901d46 */
[----:B------:R-:W-:Y:S01]  /*18fc0*/  @P0 IADD3.X R8, R2, R20, RZ, P1, !PT ;  /* 0x0000001402080210 */ /* 0x000fe20000ffe4ff */
[C---:B------:R-:W-:Y:S01]  /*18fd0*/  FMUL.FTZ R76, R3.reuse, R76 ;  /* 0x0000004c034c7220 */ /* 0x040fe20000410000 */
[----:B------:R-:W-:Y:S01]  /*18fe0*/  @P0 IADD3 R4, P3, R12, R4, RZ ;  /* 0x000000040c040210 */ /* 0x000fe20007f7e0ff */
[C---:B------:R-:W-:Y:S01]  /*18ff0*/  FMUL.FTZ R77, R3.reuse, R77 ;  /* 0x0000004d034d7220 */ /* 0x040fe20000410000 */
[----:B------:R-:W-:Y:S01]  /*19000*/  @P0 LEA R12, P1, R6, c[0x0][0x1c8], 0x1 ;  /* 0x00007200060c0a11 */ /* 0x000fe200078208ff */
[C---:B------:R-:W-:Y:S01]  /*19010*/  FMUL.FTZ R88, R3.reuse, R88 ;  /* 0x0000005803587220 */ /* 0x040fe20000410000 */
[----:B------:R-:W-:Y:S01]  /*19020*/  @P0 IADD3.X R7, R2, R21, RZ, P2, !PT ;  /* 0x0000001502070210 */ /* 0x000fe200017fe4ff */
[----:B------:R-:W-:Y:S01]  /*19030*/  FMUL.FTZ R89, R3, R89 ;  /* 0x0000005903597220 */ /* 0x000fe20000410000 */
[C---:B------:R-:W-:Y:S01]  /*19040*/  @P0 LEA R10, P2, R5.reuse, c[0x0][0x1c8], 0x1 ;  /* 0x00007200050a0a11 */ /* 0x040fe200078408ff */
[----:B-1----:R-:W-:Y:S01]  /*19050*/  FADD.FTZ R0, -R102, R107 ;  /* 0x0000006b66007221 */ /* 0x002fe20000010100 */
[----:B------:R-:W-:Y:S01]  /*19060*/  @P0 LEA.HI.X R13, R6, c[0x0][0x1cc], R8, 0x1, P1 ;  /* 0x00007300060d0a11 */ /* 0x000fe200008f0c08 */
[----:B------:R-:W-:Y:S01]  /*19070*/  FFMA.FTZ R6, R188, c[0x0][0x2d0], -R176 ;  /* 0x0000b400bc067a23 */ /* 0x000fe200000108b0 */
[----:B------:R-:W-:Y:S01]  /*19080*/  @P0 LEA.HI.X R11, R5, c[0x0][0x1cc], R7, 0x1, P2 ;  /* 0x00007300050b0a11 */ /* 0x000fe200010f0c07 */
[----:B------:R-:W-:Y:S01]  /*19090*/  FMUL.FTZ R0, R0, c[0x0][0x2d0] ;  /* 0x0000b40000007a20 */ /* 0x000fe20000410000 */
[C---:B------:R-:W-:Y:S01]  /*190a0*/  @P0 IADD3 R9, P2, R4.reuse, R36, RZ ;  /* 0x0000002404090210 */ /* 0x040fe20007f5e0ff */
[----:B------:R1:W-:Y:S01]  /*190b0*/  MUFU.EX2 R31, R6 ;  /* 0x00000006001f7308 */ /* 0x0003e20000000800 */
[----:B------:R-:W-:Y:S01]  /*190c0*/  @P0 IADD3 R7, P1, R4, R25, RZ ;  /* 0x0000001904070210 */ /* 0x000fe20007f3e0ff */
[----:B------:R3:W-:Y:S01]  /*190d0*/  @P0 LDGSTS.E.BYPASS.LTC128B.128 [R226+0x4100], [R10.64], !P6 ;  /* 0x041000000ae20fae */ /* 0x0007e2000f101d46 */
[----:B------:R-:W-:Y:S01]  /*190e0*/  @P0 IADD3.X R2, R26, R2, RZ, P3, !PT ;  /* 0x000000021a020210 */ /* 0x000fe20001ffe4ff */
[C---:B------:R-:W-:Y:S01]  /*190f0*/  FMUL.FTZ R25, R3.reuse, R133 ;  /* 0x0000008503197220 */ /* 0x040fe20000410000 */
[----:B------:R-:W-:Y:S01]  /*19100*/  @P0 IADD3 R5, P3, R4, R24, RZ ;  /* 0x0000001804050210 */ /* 0x000fe20007f7e0ff */
[C---:B------:R-:W-:Y:S01]  /*19110*/  FMUL.FTZ R24, R3.reuse, R132 ;  /* 0x0000008403187220 */ /* 0x040fe20000410000 */
[C---:B------:R-:W-:Y:S01]  /*19120*/  @P0 IADD3.X R16, R2.reuse, R23, RZ, P2, !PT ;  /* 0x0000001702100210 */ /* 0x040fe200017fe4ff */
[C---:B------:R-:W-:Y:S01]  /*19130*/  FMUL.FTZ R92, R3.reuse, R92 ;  /* 0x0000005c035c7220 */ /* 0x040fe20000410000 */
[C---:B------:R-:W-:Y:S01]  /*19140*/  @P0 IADD3.X R17, R2.reuse, R21, RZ, P1, !PT ;  /* 0x0000001502110210 */ /* 0x040fe20000ffe4ff */
[----:B------:R-:W3:Y:S01]  /*19150*/  MUFU.EX2 R0, R0 ;  /* 0x0000000000007308 */ /* 0x000ee20000000800 */
[----:B------:R-:W-:Y:S01]  /*19160*/  @P0 IADD3.X R2, R2, R20, RZ, P3, !PT ;  /* 0x0000001402020210 */ /* 0x000fe20001ffe4ff */
[----:B------:R-:W-:Y:S01]  /*19170*/  FMUL.FTZ R93, R3, R93 ;  /* 0x0000005d035d7220 */ /* 0x000fe20000410000 */
[----:B------:R-:W-:Y:S02]  /*19180*/  ISETP.NE.AND P3, PT, R228, RZ, PT ;  /* 0x000000ffe400720c */ /* 0x000fe40003f65270 */
[----:B------:R-:W-:Y:S02]  /*19190*/  @P0 LEA R8, P4, R9, c[0x0][0x1c8], 0x1 ;  /* 0x0000720009080a11 */ /* 0x000fe400078808ff */
[----:B------:R-:W-:Y:S02]  /*191a0*/  @P0 LEA R4, P1, R5, c[0x0][0x1c8], 0x1 ;  /* 0x0000720005040a11 */ /* 0x000fe400078208ff */
[----:B------:R-:W-:Y:S01]  /*191b0*/  @P0 LEA.HI.X R9, R9, c[0x0][0x1cc], R16, 0x1, P4 ;  /* 0x0000730009090a11 */ /* 0x000fe200020f0c10 */
[----:B------:R-:W-:Y:S01]  /*191c0*/  FMUL.FTZ R16, R101, R124 ;  /* 0x0000007c65107220 */ /* 0x000fe20000410000 */
[----:B------:R-:W-:Y:S01]  /*191d0*/  @P0 LEA.HI.X R5, R5, c[0x0][0x1cc], R2, 0x1, P1 ;  /* 0x0000730005050a11 */ /* 0x000fe200008f0c02 */
[----:B------:R-:W-:Y:S01]  /*191e0*/  FFMA.FTZ R2, R184, c[0x0][0x2d0], -R176 ;  /* 0x0000b400b8027a23 */ /* 0x000fe200000108b0 */
[----:B------:R-:W-:Y:S02]  /*191f0*/  MOV R107, R225 ;  /* 0x000000e1006b7202 */ /* 0x000fe40000000f00 */
[C---:B-1----:R-:W-:Y:S01]  /*19200*/  @P0 LEA R6, P2, R7.reuse, c[0x0][0x1c8], 0x1 ;  /* 0x0000720007060a11 */ /* 0x042fe200078408ff */
[----:B------:R1:W-:Y:S01]  /*19210*/  @P0 LDGSTS.E.BYPASS.LTC128B.128 [R226+0x5100], [R12.64], !P3 ;  /* 0x051000000ce20fae */ /* 0x0003e2000d901d46 */
[----:B------:R4:W5:Y:S01]  /*19220*/  MUFU.EX2 R32, R2 ;  /* 0x0000000200207308 */ /* 0x0009620000000800 */
[----:B------:R-:W-:Y:S02]  /*19230*/  MOV R184, R207 ;  /* 0x000000cf00b87202 */ /* 0x000fe40000000f00 */
[----:B------:R-:W-:Y:S01]  /*19240*/  @P0 LEA.HI.X R7, R7, c[0x0][0x1cc], R17, 0x1, P2 ;  /* 0x0000730007070a11 */ /* 0x000fe200010f0c11 */
[----:B------:R-:W-:Y:S01]  /*19250*/  FMUL.FTZ R17, R101, R125 ;  /* 0x0000007d65117220 */ /* 0x000fe20000410000 */
[----:B------:R-:W-:Y:S02]  /*19260*/  MOV R133, R242 ;  /* 0x000000f200857202 */ /* 0x000fe40000000f00 */
[----:B------:R5:W-:Y:S01]  /*19270*/  @P0 LDGSTS.E.BYPASS.LTC128B.128 [R226+0x3900], [R8.64], !P5 ;  /* 0x0390000008e20fae */ /* 0x000be2000e901d46 */
[C---:B---3--:R-:W-:Y:S01]  /*19280*/  FMUL.FTZ R11, R0.reuse, R119 ;  /* 0x00000077000b7220 */ /* 0x048fe20000410000 */
[----:B------:R-:W-:Y:S01]  /*19290*/  MOV R132, R241 ;  /* 0x000000f100847202 */ /* 0x000fe20000000f00 */
[C---:B--2---:R-:W-:Y:S01]  /*192a0*/  FMUL.FTZ R14, R0.reuse, R122 ;  /* 0x0000007a000e7220 */ /* 0x044fe20000410000 */
[----:B------:R-:W-:Y:S01]  /*192b0*/  MOV R188, R248 ;  /* 0x000000f800bc7202 */ /* 0x000fe20000000f00 */
[C---:B------:R-:W-:Y:S02]  /*192c0*/  FMUL.FTZ R15, R0.reuse, R123 ;  /* 0x0000007b000f7220 */ /* 0x040fe40000410000 */
[C---:B------:R-:W-:Y:S01]  /*192d0*/  FMUL.FTZ R27, R0.reuse, R135 ;  /* 0x00000087001b7220 */ /* 0x040fe20000410000 */
[----:B------:R2:W-:Y:S01]  /*192e0*/  @P0 LDGSTS.E.BYPASS.LTC128B.128 [R226+0x4900], [R6.64], !P6 ;  /* 0x0490000006e20fae */ /* 0x0005e2000f101d46 */
[----:B------:R-:W-:Y:S01]  /*192f0*/  MOV R135, R41 ;  /* 0x0000002900877202 */ /* 0x000fe20000000f00 */
[C---:B------:R-:W-:Y:S01]  /*19300*/  FMUL.FTZ R26, R0.reuse, R134 ;  /* 0x00000086001a7220 */ /* 0x040fe20000410000 */
[----:B------:R-:W-:Y:S01]  /*19310*/  MOV R134, R246 ;  /* 0x000000f600867202 */ /* 0x000fe20000000f00 */
[C---:B------:R-:W-:Y:S01]  /*19320*/  FMUL.FTZ R43, R0.reuse, R151 ;  /* 0x00000097002b7220 */ /* 0x040fe20000410000 */
[----:B------:R-:W-:Y:S01]  /*19330*/  MOV R151, R236 ;  /* 0x000000ec00977202 */ /* 0x000fe20000000f00 */
[----:B------:R-:W-:Y:S02]  /*19340*/  FMUL.FTZ R46, R0, R154 ;  /* 0x0000009a002e7220 */ /* 0x000fe40000410000 */
[----:B------:R3:W-:Y:S01]  /*19350*/  @P0 LDGSTS.E.BYPASS.LTC128B.128 [R226+0x5900], [R4.64], !P3 ;  /* 0x0590000004e20fae */ /* 0x0007e2000d901d46 */
[----:B----4-:R-:W-:Y:S02]  /*19360*/  FMUL.FTZ R2, R102, c[0x0][0x2d0] ;  /* 0x0000b40066027a20 */ /* 0x010fe40000410000 */
[----:B-1----:R-:W-:Y:S02]  /*19370*/  FMUL.FTZ R12, R3, R120 ;  /* 0x00000078030c7220 */ /* 0x002fe40000410000 */
[--C-:B------:R-:W-:Y:S01]  /*19380*/  FFMA.FTZ R10, R189, c[0x0][0x2d0], -R2.reuse ;  /* 0x0000b400bd0a7a23 */ /* 0x100fe20000010802 */
[----:B------:R-:W-:Y:S01]  /*19390*/  MOV R189, R237 ;  /* 0x000000ed00bd7202 */ /* 0x000fe20000000f00 */
[C---:B------:R-:W-:Y:S01]  /*193a0*/  FMUL.FTZ R13, R3.reuse, R121 ;  /* 0x00000079030d7220 */ /* 0x040fe20000410000 */
[----:B------:R-:W1:Y:S01]  /*193b0*/  LDSM.16.MT88.4 R20, [R209+0x100] ;  /* 0x00010000d114783b */ /* 0x000e620000004200 */
[----:B------:R4:W-:Y:S01]  /*193c0*/  MUFU.EX2 R207, R10 ;  /* 0x0000000a00cf7308 */ /* 0x0009e20000000800 */
[----:B------:R-:W-:Y:S02]  /*193d0*/  FMUL.FTZ R47, R0, R155 ;  /* 0x0000009b002f7220 */ /* 0x000fe40000410000 */
[----:B-----5:R-:W-:Y:S01]  /*193e0*/  FMUL.FTZ R8, R3, R116 ;  /* 0x0000007403087220 */ /* 0x020fe20000410000 */
[----:B------:R-:W-:Y:S01]  /*193f0*/  F2FP.BF16.PACK_AB R116, R31, R41 ;  /* 0x000000291f74723e */ /* 0x000fe200000010ff */
[C---:B------:R-:W-:Y:S02]  /*19400*/  FMUL.FTZ R9, R3.reuse, R117 ;  /* 0x0000007503097220 */ /* 0x040fe40000410000 */
[----:B------:R-:W5:Y:S01]  /*19410*/  LDSM.16.MT88.4 R36, [R210+0x100] ;  /* 0x00010000d224783b */ /* 0x000f620000004200 */
[----:B------:R-:W-:Y:S01]  /*19420*/  FMUL.FTZ R41, R3, R149 ;  /* 0x0000009503297220 */ /* 0x000fe20000410000 */
[----:B------:R-:W-:Y:S01]  /*19430*/  MOV R149, R243 ;  /* 0x000000f300957202 */ /* 0x000fe20000000f00 */
[C---:B--2---:R-:W-:Y:S01]  /*19440*/  FMUL.FTZ R6, R100.reuse, R114 ;  /* 0x0000007264067220 */ /* 0x044fe20000410000 */
[-C--:B------:R-:W-:Y:S01]  /*19450*/  F2FP.BF16.PACK_AB R114, R107, R30.reuse ;  /* 0x0000001e6b72723e */ /* 0x080fe200000010ff */
[----:B------:R-:W-:Y:S01]  /*19460*/  FMUL.FTZ R7, R100, R115 ;  /* 0x0000007364077220 */ /* 0x000fe20000410000 */
[----:B------:R-:W-:Y:S01]  /*19470*/  F2FP.BF16.PACK_AB R115, R33, R29 ;  /* 0x0000001d2173723e */ /* 0x000fe200000010ff */
[----:B------:R-:W-:Y:S01]  /*19480*/  FMUL.FTZ R29, R3, R137 ;  /* 0x00000089031d7220 */ /* 0x000fe20000410000 */
[----:B------:R-:W-:Y:S01]  /*19490*/  MOV R137, R30 ;  /* 0x0000001e00897202 */ /* 0x000fe20000000f00 */
[----:B------:R-:W-:Y:S01]  /*194a0*/  FMUL.FTZ R30, R0, R138 ;  /* 0x0000008a001e7220 */ /* 0x000fe20000410000 */
[----:B------:R-:W-:Y:S01]  /*194b0*/  MOV R138, R31 ;  /* 0x0000001f008a7202 */ /* 0x000fe20000000f00 */
[----:B---3--:R-:W-:Y:S01]  /*194c0*/  FFMA.FTZ R4, R190, c[0x0][0x2d0], -R2 ;  /* 0x0000b400be047a23 */ /* 0x008fe20000010802 */
[----:B------:R-:W-:Y:S01]  /*194d0*/  MOV R190, R251 ;  /* 0x000000fb00be7202 */ /* 0x000fe20000000f00 */
[----:B------:R-:W-:Y:S01]  /*194e0*/  FMUL.FTZ R31, R0, R139 ;  /* 0x0000008b001f7220 */ /* 0x000fe20000410000 */
[----:B------:R-:W-:Y:S01]  /*194f0*/  MOV R139, R32 ;  /* 0x00000020008b7202 */ /* 0x000fe20000000f00 */
[----:B------:R-:W2:Y:S01]  /*19500*/  MUFU.EX2 R225, R4 ;  /* 0x0000000400e17308 */ /* 0x000ea20000000800 */
[C---:B------:R-:W-:Y:S01]  /*19510*/  FMUL.FTZ R5, R101.reuse, R113 ;  /* 0x0000007165057220 */ /* 0x040fe20000410000 */
[----:B------:R-:W-:Y:S01]  /*19520*/  F2FP.BF16.PACK_AB R113, R184, R178 ;  /* 0x000000b2b871723e */ /* 0x000fe200000010ff */
[----:B----4-:R-:W-:Y:S01]  /*19530*/  FMUL.FTZ R10, R0, R118 ;  /* 0x00000076000a7220 */ /* 0x010fe20000410000 */
[----:B------:R-:W-:Y:S01]  /*19540*/  F2FP.BF16.PACK_AB R118, R32, R177 ;  /* 0x000000b12076723e */ /* 0x000fe200000010ff */
[C---:B------:R-:W-:Y:S01]  /*19550*/  FMUL.FTZ R32, R101.reuse, R140 ;  /* 0x0000008c65207220 */ /* 0x040fe20000410000 */
[----:B------:R-:W-:Y:S01]  /*19560*/  MOV R140, R33 ;  /* 0x00000021008c7202 */ /* 0x000fe20000000f00 */
[----:B------:R-:W-:Y:S01]  /*19570*/  FMUL.FTZ R33, R101, R141 ;  /* 0x0000008d65217220 */ /* 0x000fe20000410000 */
[----:B------:R-:W-:Y:S01]  /*19580*/  MOV R141, R34 ;  /* 0x00000022008d7202 */ /* 0x000fe20000000f00 */
[C---:B------:R-:W-:Y:S01]  /*19590*/  FMUL.FTZ R34, R100.reuse, R142 ;  /* 0x0000008e64227220 */ /* 0x040fe20000410000 */
[----:B------:R-:W-:Y:S01]  /*195a0*/  MOV R142, R35 ;  /* 0x00000023008e7202 */ /* 0x000fe20000000f00 */
[----:B------:R-:W-:Y:S01]  /*195b0*/  FMUL.FTZ R35, R100, R143 ;  /* 0x0000008f64237220 */ /* 0x000fe20000410000 */
[----:B------:R-:W-:Y:S01]  /*195c0*/  MOV R143, R40 ;  /* 0x00000028008f7202 */ /* 0x000fe20000000f00 */
[----:B------:R-:W-:Y:S01]  /*195d0*/  FFMA.FTZ R40, R194, c[0x0][0x2d0], -R110 ;  /* 0x0000b400c2287a23 */ /* 0x000fe2000001086e */
[----:B------:R-:W3:Y:S01]  /*195e0*/  LDSM.16.MT88.4 R52, [R209+0x1100] ;  /* 0x00110000d134783b */ /* 0x000ee20000004200 */
[C---:B------:R-:W-:Y:S02]  /*195f0*/  FMUL.FTZ R58, R0.reuse, R166 ;  /* 0x000000a6003a7220 */ /* 0x040fe40000410000 */
[----:B------:R4:W-:Y:S01]  /*19600*/  MUFU.EX2 R251, R40 ;  /* 0x0000002800fb7308 */ /* 0x0009e20000000800 */
[C---:B------:R-:W-:Y:S02]  /*19610*/  FMUL.FTZ R59, R0.reuse, R167 ;  /* 0x000000a7003b7220 */ /* 0x040fe40000410000 */
[C---:B------:R-:W-:Y:S02]  /*19620*/  FMUL.FTZ R62, R0.reuse, R170 ;  /* 0x000000aa003e7220 */ /* 0x040fe40000410000 */
[----:B------:R-:W1:Y:S01]  /*19630*/  LDSM.16.MT88.4 R120, [R210+0x1100] ;  /* 0x00110000d278783b */ /* 0x000e620000004200 */
[C---:B------:R-:W-:Y:S01]  /*19640*/  FMUL.FTZ R63, R0.reuse, R171 ;  /* 0x000000ab003f7220 */ /* 0x040fe20000410000 */
[----:B--2---:R-:W-:Y:S01]  /*19650*/  F2FP.BF16.PACK_AB R117, R225, R207 ;  /* 0x000000cfe175723e */ /* 0x004fe200000010ff */
[--C-:B------:R-:W-:Y:S01]  /*19660*/  FFMA.FTZ R4, R187, c[0x0][0x2d0], -R2.reuse ;  /* 0x0000b400bb047a23 */ /* 0x100fe20000010802 */
[----:B------:R-:W-:Y:S01]  /*19670*/  MOV R187, R238 ;  /* 0x000000ee00bb7202 */ /* 0x000fe20000000f00 */
[C---:B------:R-:W-:Y:S02]  /*19680*/  FMUL.FTZ R74, R0.reuse, R74 ;  /* 0x0000004a004a7220 */ /* 0x040fe40000410000 */
[----:B------:R2:W-:Y:S01]  /*19690*/  MUFU.EX2 R227, R4 ;  /* 0x0000000400e37308 */ /* 0x0005e20000000800 */
[----:B------:R-:W1:Y:S01]  /*196a0*/  LDSM.16.MT88.4 R124, [R209+0x2100] ;  /* 0x00210000d17c783b */ /* 0x000e620000004200 */
[C---:B------:R-:W-:Y:S02]  /*196b0*/  FMUL.FTZ R75, R0.reuse, R75 ;  /* 0x0000004b004b7220 */ /* 0x040fe40000410000 */
[C---:B------:R-:W-:Y:S02]  /*196c0*/  FMUL.FTZ R78, R0.reuse, R78 ;  /* 0x0000004e004e7220 */ /* 0x040fe40000410000 */
[C---:B------:R-:W-:Y:S02]  /*196d0*/  FMUL.FTZ R79, R0.reuse, R79 ;  /* 0x0000004f004f7220 */ /* 0x040fe40000410000 */
[C---:B------:R-:W-:Y:S01]  /*196e0*/  FMUL.FTZ R90, R0.reuse, R90 ;  /* 0x0000005a005a7220 */ /* 0x040fe20000410000 */
[----:B------:R-:W-:Y:S01]  /*196f0*/  LDSM.16.MT88.4 R156, [R209+0x1d00] ;  /* 0x001d0000d19c783b */ /* 0x000fe20000004200 */
[C---:B------:R-:W-:Y:S02]  /*19700*/  FMUL.FTZ R91, R0.reuse, R91 ;  /* 0x0000005b005b7220 */ /* 0x040fe40000410000 */
[----:B----4-:R-:W-:Y:S01]  /*19710*/  FMUL.FTZ R40, R3, R148 ;  /* 0x0000009403287220 */ /* 0x010fe20000410000 */
[----:B------:R-:W-:Y:S01]  /*19720*/  MOV R148, R244 ;  /* 0x000000f400947202 */ /* 0x000fe20000000f00 */
[C---:B------:R-:W-:Y:S01]  /*19730*/  FMUL.FTZ R94, R0.reuse, R94 ;  /* 0x0000005e005e7220 */ /* 0x040fe20000410000 */
[----:B------:R4:W-:Y:S01]  /*19740*/  MUFU.EX2 R244, R106 ;  /* 0x0000006a00f47308 */ /* 0x0009e20000000800 */
[----:B------:R-:W-:Y:S01]  /*19750*/  FMUL.FTZ R95, R0, R95 ;  /* 0x0000005f005f7220 */ /* 0x000fe20000410000 */
[----:B------:R-:W0:Y:S01]  /*19760*/  LDGDEPBAR ;  /* 0x00000000000079af */ /* 0x000e220000000000 */
[--C-:B------:R-:W-:Y:S02]  /*19770*/  FFMA.FTZ R108, R108, c[0x0][0x2d0], -R2.reuse ;  /* 0x0000b4006c6c7a23 */ /* 0x100fe40000010802 */
[----:B--2---:R-:W-:Y:S01]  /*19780*/  FFMA.FTZ R4, R186, c[0x0][0x2d0], -R2 ;  /* 0x0000b400ba047a23 */ /* 0x004fe20000010802 */
[----:B------:R-:W-:Y:S04]  /*19790*/  MOV R186, R239 ;  /* 0x000000ef00ba7202 */ /* 0x000fe80000000f00 */
[----:B------:R2:W1:Y:S01]  /*197a0*/  MUFU.EX2 R228, R4 ;  /* 0x0000000400e47308 */ /* 0x0004620000000800 */
[----:B------:R-:W-:Y:S01]  /*197b0*/  MOV R192, R186 ;  /* 0x000000ba00c07202 */ /* 0x000fe20000000f00 */
[--C-:B----4-:R-:W-:Y:S08]  /*197c0*/  FFMA.FTZ R106, R199, c[0x0][0x2d0], -R176.reuse ;  /* 0x0000b400c76a7a23 */ /* 0x110ff000000108b0 */
[----:B------:R4:W3:Y:S01]  /*197d0*/  MUFU.EX2 R243, R106 ;  /* 0x0000006a00f37308 */ /* 0x0008e20000000800 */
[C---:B--2---:R-:W-:Y:S01]  /*197e0*/  FMUL.FTZ R4, R101.reuse, R112 ;  /* 0x0000007065047220 */ /* 0x044fe20000410000 */
[----:B------:R-:W-:Y:S02]  /*197f0*/  F2FP.BF16.PACK_AB R112, R246, R179 ;  /* 0x000000b3f670723e */ /* 0x000fe400000010ff */
[----:B-1----:R-:W-:Y:S06]  /*19800*/  F2FP.BF16.PACK_AB R119, R228, R227 ;  /* 0x000000e3e477723e */ /* 0x002fec00000010ff */
[----:B------:R1:W-:Y:S01]  /*19810*/  MUFU.EX2 R246, R60 ;  /* 0x0000003c00f67308 */ /* 0x0003e20000000800 */
[-C--:B------:R-:W-:Y:S05]  /*19820*/  HMMA.16816.F32.BF16 R4, R112, R20.reuse, R4 ;  /* 0x000000147004723c */ /* 0x080fea0000041804 */
[--C-:B----4-:R-:W-:Y:S03]  /*19830*/  FFMA.FTZ R106, R202, c[0x0][0x2d0], -R176.reuse ;  /* 0x0000b400ca6a7a23 */ /* 0x110fe600000108b0 */
[C---:B------:R-:W-:Y:S01]  /*19840*/  HMMA.16816.F32.BF16 R8, R116.reuse, R20, R8 ;  /* 0x000000147408723c */ /* 0x040fe20000041808 */
[----:B------:R2:W-:Y:S06]  /*19850*/  MUFU.EX2 R242, R106 ;  /* 0x0000006a00f27308 */ /* 0x0005ec0000000800 */
[C---:B------:R-:W-:Y:S01]  /*19860*/  FMUL.FTZ R20, R101.reuse, R128 ;  /* 0x0000008065147220 */ /* 0x040fe20000410000 */
[-C--:B------:R-:W-:Y:S04]  /*19870*/  HMMA.16816.F32.BF16 R12, R116, R22.reuse, R12 ;  /* 0x00000016740c723c */ /* 0x080fe8000004180c */
[----:B------:R-:W-:Y:S02]  /*19880*/  FMUL.FTZ R21, R101, R129 ;  /* 0x0000008165157220 */ /* 0x000fe40000410000 */
[----:B-1----:R-:W-:Y:S02]  /*19890*/  FMUL.FTZ R60, R3, R168 ;  /* 0x000000a8033c7220 */ /* 0x002fe40000410000 */
[C---:B------:R-:W-:Y:S07]  /*198a0*/  HMMA.16816.F32.BF16 R16, R112.reuse, R22, R16 ;  /* 0x000000167010723c */ /* 0x040fee0000041810 */
[C---:B------:R-:W-:Y:S02]  /*198b0*/  FMUL.FTZ R22, R100.reuse, R130 ;  /* 0x0000008264167220 */ /* 0x040fe40000410000 */
[C---:B------:R-:W-:Y:S02]  /*198c0*/  FMUL.FTZ R23, R100.reuse, R131 ;  /* 0x0000008364177220 */ /* 0x040fe40000410000 */
[----:B------:R-:W-:Y:S01]  /*198d0*/  LDSM.16.MT88.4 R128, [R210+0x500] ;  /* 0x00050000d280783b */ /* 0x000fe20000004200 */
[----:B--2---:R-:W-:Y:S04]  /*198e0*/  FFMA.FTZ R106, R201, c[0x0][0x2d0], -R176 ;  /* 0x0000b400c96a7a23 */ /* 0x004fe800000108b0 */
[-C--:B-----5:R-:W-:Y:S01]  /*198f0*/  HMMA.16816.F32.BF16 R20, R112, R36.reuse, R20 ;  /* 0x000000247014723c */ /* 0x0a0fe20000041814 */
[----:B------:R1:W2:Y:S07]  /*19900*/  MUFU.EX2 R241, R106 ;  /* 0x0000006a00f17308 */ /* 0x0002ae0000000800 */
[C---:B------:R-:W-:Y:S07]  /*19910*/  HMMA.16816.F32.BF16 R24, R116.reuse, R36, R24 ;  /* 0x000000247418723c */ /* 0x040fee0000041818 */
[----:B------:R-:W-:Y:S01]  /*19920*/  FFMA.FTZ R36, R193, c[0x0][0x2d0], -R110 ;  /* 0x0000b400c1247a23 */ /* 0x000fe2000001086e */
[-C--:B------:R-:W-:Y:S04]  /*19930*/  HMMA.16816.F32.BF16 R28, R116, R38.reuse, R28 ;  /* 0x00000026741c723c */ /* 0x080fe8000004181c */
[----:B------:R-:W-:Y:S01]  /*19940*/  MOV R193, R252 ;  /* 0x000000fc00c17202 */ /* 0x000fe20000000f00 */
[----:B------:R-:W-:Y:S01]  /*19950*/  FMUL.FTZ R37, R101, R145 ;  /* 0x0000009165257220 */ /* 0x000fe20000410000 */
[----:B------:R4:W-:Y:S01]  /*19960*/  MUFU.EX2 R252, R36 ;  /* 0x0000002400fc7308 */ /* 0x0009e20000000800 */
[----:B------:R-:W-:Y:S01]  /*19970*/  MOV R145, R250 ;  /* 0x000000fa00917202 */ /* 0x000fe20000000f00 */
[C---:B------:R-:W-:Y:S04]  /*19980*/  HMMA.16816.F32.BF16 R32, R112.reuse, R38, R32 ;  /* 0x000000267020723c */ /* 0x040fe80000041820 */
[--C-:B-1----:R-:W-:Y:S03]  /*19990*/  FFMA.FTZ R106, R205, c[0x0][0x2d0], -R2.reuse ;  /* 0x0000b400cd6a7a23 */ /* 0x102fe60000010802 */
[C---:B------:R-:W-:Y:S01]  /*199a0*/  FMUL.FTZ R38, R100.reuse, R146 ;  /* 0x0000009264267220 */ /* 0x040fe20000410000 */
[----:B------:R1:W-:Y:S01]  /*199b0*/  MUFU.EX2 R250, R44 ;  /* 0x0000002c00fa7308 */ /* 0x0003e20000000800 */
[----:B------:R-:W-:Y:S03]  /*199c0*/  FMUL.FTZ R39, R100, R147 ;  /* 0x0000009364277220 */ /* 0x000fe60000410000 */
[----:B------:R-:W-:Y:S02]  /*199d0*/  MOV R146, R247 ;  /* 0x000000f700927202 */ /* 0x000fe40000000f00 */
[----:B------:R-:W-:Y:S04]  /*199e0*/  MOV R147, R245 ;  /* 0x000000f500937202 */ /* 0x000fe80000000f00 */
[----:B------:R5:W-:Y:S01]  /*199f0*/  MUFU.EX2 R247, R56 ;  /* 0x0000003800f77308 */ /* 0x000be20000000800 */
[----:B----4-:R-:W-:Y:S01]  /*19a00*/  FMUL.FTZ R36, R101, R144 ;  /* 0x0000009065247220 */ /* 0x010fe20000410000 */
[----:B------:R-:W-:Y:S01]  /*19a10*/  MOV R144, R42 ;  /* 0x0000002a00907202 */ /* 0x000fe20000000f00 */
[----:B------:R-:W-:Y:S01]  /*19a20*/  FMUL.FTZ R42, R0, R150 ;  /* 0x00000096002a7220 */ /* 0x000fe20000410000 */
[----:B------:R-:W-:Y:S06]  /*19a30*/  MOV R150, R240 ;  /* 0x000000f000967202 */ /* 0x000fec0000000f00 */
[----:B------:R4:W-:Y:S01]  /*19a40*/  MUFU.EX2 R245, R64 ;  /* 0x0000004000f57308 */ /* 0x0009e20000000800 */
[-C--:B---3--:R-:W-:Y:S03]  /*19a50*/  HMMA.16816.F32.BF16 R36, R112, R52.reuse, R36 ;  /* 0x000000347024723c */ /* 0x088fe60000041824 */
[C---:B-1----:R-:W-:Y:S01]  /*19a60*/  FMUL.FTZ R44, R3.reuse, R152 ;  /* 0x00000098032c7220 */ /* 0x042fe20000410000 */
[----:B------:R-:W-:Y:S04]  /*19a70*/  MOV R152, R188 ;  /* 0x000000bc00987202 */ /* 0x000fe80000000f00 */
[C---:B------:R-:W-:Y:S04]  /*19a80*/  HMMA.16816.F32.BF16 R40, R116.reuse, R52, R40 ;  /* 0x000000347428723c */ /* 0x040fe80000041828 */
[----:B-----5:R-:W-:Y:S03]  /*19a90*/  FMUL.FTZ R56, R3, R164 ;  /* 0x000000a403387220 */ /* 0x020fe60000410000 */
[--C-:B------:R-:W-:Y:S01]  /*19aa0*/  FFMA.FTZ R52, R197, c[0x0][0x2d0], -R111.reuse ;  /* 0x0000b400c5347a23 */ /* 0x100fe2000001086f */
[-C--:B------:R-:W-:Y:S01]  /*19ab0*/  HMMA.16816.F32.BF16 R44, R116, R54.reuse, R44 ;  /* 0x00000036742c723c */ /* 0x080fe2000004182c */
[----:B------:R1:W-:Y:S03]  /*19ac0*/  MUFU.EX2 R197, R106 ;  /* 0x0000006a00c57308 */ /* 0x0003e60000000800 */
[C---:B------:R-:W-:Y:S02]  /*19ad0*/  FMUL.FTZ R53, R101.reuse, R161 ;  /* 0x000000a165357220 */ /* 0x040fe40000410000 */
[C---:B----4-:R-:W-:Y:S02]  /*19ae0*/  FMUL.FTZ R64, R101.reuse, R172 ;  /* 0x000000ac65407220 */ /* 0x050fe40000410000 */
[C---:B------:R-:W-:Y:S01]  /*19af0*/  HMMA.16816.F32.BF16 R48, R112.reuse, R54, R48 ;  /* 0x000000367030723c */ /* 0x040fe20000041830 */
[----:B------:R-:W-:Y:S02]  /*19b00*/  LDSM.16.MT88.4 R172, [R210+0x1d00] ;  /* 0x001d0000d2ac783b */ /* 0x000fe40000004200 */
[----:B------:R3:W-:Y:S04]  /*19b10*/  MUFU.EX2 R248, R52 ;  /* 0x0000003400f87308 */ /* 0x0007e80000000800 */
[C---:B------:R-:W-:Y:S02]  /*19b20*/  FMUL.FTZ R54, R100.reuse, R162 ;  /* 0x000000a264367220 */ /* 0x040fe40000410000 */
[----:B------:R-:W-:Y:S03]  /*19b30*/  FMUL.FTZ R55, R100, R163 ;  /* 0x000000a364377220 */ /* 0x000fe60000410000 */
[--C-:B-1----:R-:W-:Y:S04]  /*19b40*/  FFMA.FTZ R106, R206, c[0x0][0x2d0], -R2.reuse ;  /* 0x0000b400ce6a7a23 */ /* 0x102fe80000010802 */
[----:B------:R1:W4:Y:S01]  /*19b50*/  MUFU.EX2 R196, R106 ;  /* 0x0000006a00c47308 */ /* 0x0003220000000800 */
[----:B---3--:R-:W-:Y:S07]  /*19b60*/  FMUL.FTZ R52, R101, R160 ;  /* 0x000000a065347220 */ /* 0x008fee0000410000 */
[-C--:B------:R-:W-:Y:S08]  /*19b70*/  HMMA.16816.F32.BF16 R52, R112, R120.reuse, R52 ;  /* 0x000000787034723c */ /* 0x080ff00000041834 */
[C---:B------:R-:W-:Y:S04]  /*19b80*/  HMMA.16816.F32.BF16 R56, R116.reuse, R120, R56 ;  /* 0x000000787438723c */ /* 0x040fe80000041838 */
[--C-:B-1----:R-:W-:Y:S04]  /*19b90*/  FFMA.FTZ R106, R230, c[0x0][0x2d0], -R2.reuse ;  /* 0x0000b400e66a7a23 */ /* 0x102fe80000010802 */
[-C--:B------:R-:W-:Y:S01]  /*19ba0*/  HMMA.16816.F32.BF16 R60, R116, R122.reuse, R60 ;  /* 0x0000007a743c723c */ /* 0x080fe2000004183c */
[----:B------:R1:W-:Y:S07]  /*19bb0*/  MUFU.EX2 R191, R106 ;  /* 0x0000006a00bf7308 */ /* 0x0003ee0000000800 */
[C---:B------:R-:W-:Y:S01]  /*19bc0*/  HMMA.16816.F32.BF16 R64, R112.reuse, R122, R64 ;  /* 0x0000007a7040723c */ /* 0x040fe20000041840 */
[----:B------:R-:W3:Y:S07]  /*19bd0*/  LDSM.16.MT88.4 R120, [R210+0x2100] ;  /* 0x00210000d278783b */ /* 0x000eee0000004200 */
[-C--:B------:R-:W-:Y:S08]  /*19be0*/  HMMA.16816.F32.BF16 R68, R112, R124.reuse, R68 ;  /* 0x0000007c7044723c */ /* 0x080ff00000041844 */
[C---:B------:R-:W-:Y:S04]  /*19bf0*/  HMMA.16816.F32.BF16 R72, R116.reuse, R124, R72 ;  /* 0x0000007c7448723c */ /* 0x040fe80000041848 */
[----:B-1----:R-:W-:Y:S04]  /*19c00*/  FFMA.FTZ R106, R233, c[0x0][0x2d0], -R2 ;  /* 0x0000b400e96a7a23 */ /* 0x002fe80000010802 */
[-C--:B------:R-:W-:Y:S01]  /*19c10*/  HMMA.16816.F32.BF16 R76, R116, R126.reuse, R76 ;  /* 0x0000007e744c723c */ /* 0x080fe2000004184c */
[----:B------:R1:W5:Y:S07]  /*19c20*/  MUFU.EX2 R194, R106 ;  /* 0x0000006a00c27308 */ /* 0x00036e0000000800 */
[C---:B------:R-:W-:Y:S01]  /*19c30*/  HMMA.16816.F32.BF16 R80, R112.reuse, R126, R80 ;  /* 0x0000007e7050723c */ /* 0x040fe20000041850 */
[----:B------:R-:W5:Y:S07]  /*19c40*/  LDSM.16.MT88.4 R124, [R209+0x500] ;  /* 0x00050000d17c783b */ /* 0x000f6e0000004200 */
[-C--:B---3--:R-:W-:Y:S08]  /*19c50*/  HMMA.16816.F32.BF16 R84, R112, R120.reuse, R84 ;  /* 0x000000787054723c */ /* 0x088ff00000041854 */
[C---:B------:R-:W-:Y:S04]  /*19c60*/  HMMA.16816.F32.BF16 R88, R116.reuse, R120, R88 ;  /* 0x000000787458723c */ /* 0x040fe80000041858 */
[--C-:B-1----:R-:W-:Y:S04]  /*19c70*/  FFMA.FTZ R106, R231, c[0x0][0x2d0], -R110.reuse ;  /* 0x0000b400e76a7a23 */ /* 0x102fe8000001086e */
[-C--:B------:R-:W-:Y:S01]  /*19c80*/  HMMA.16816.F32.BF16 R92, R116, R122.reuse, R92 ;  /* 0x0000007a745c723c */ /* 0x080fe2000004185c */
[----:B------:R1:W-:Y:S06]  /*19c90*/  MUFU.EX2 R240, R106 ;  /* 0x0000006a00f07308 */ /* 0x0003ec0000000800 */
[----:B------:R-:W-:Y:S01]  /*19ca0*/  F2FP.BF16.PACK_AB R116, R243, R244 ;  /* 0x000000f4f374723e */ /* 0x000fe200000010ff */
[----:B------:R-:W-:Y:S01]  /*19cb0*/  HMMA.16816.F32.BF16 R96, R112, R122, R96 ;  /* 0x0000007a7060723c */ /* 0x000fe20000041860 */
[----:B------:R-:W3:Y:S03]  /*19cc0*/  LDSM.16.MT88.4 R120, [R209+0x1500] ;  /* 0x00150000d178783b */ /* 0x000ee60000004200 */
[----:B--2---:R-:W-:Y:S02]  /*19cd0*/  F2FP.BF16.PACK_AB R118, R241, R242 ;  /* 0x000000f2f176723e */ /* 0x004fe400000010ff */
[----:B----4-:R-:W-:Y:S02]  /*19ce0*/  F2FP.BF16.PACK_AB R117, R196, R197 ;  /* 0x000000c5c475723e */ /* 0x010fe400000010ff */
[----:B------:R-:W-:Y:S04]  /*19cf0*/  F2FP.BF16.PACK_AB R112, R251, R252 ;  /* 0x000000fcfb70723e */ /* 0x000fe800000010ff */
[----:B------:R-:W-:Y:S02]  /*19d00*/  F2FP.BF16.PACK_AB R114, R249, R250 ;  /* 0x000000faf972723e */ /* 0x000fe400000010ff */
[----:B------:R-:W-:Y:S02]  /*19d10*/  F2FP.BF16.PACK_AB R113, R247, R248 ;  /* 0x000000f8f771723e */ /* 0x000fe400000010ff */
[----:B------:R-:W-:Y:S01]  /*19d20*/  F2FP.BF16.PACK_AB R115, R245, R246 ;  /* 0x000000f6f573723e */ /* 0x000fe200000010ff */
[--C-:B-1----:R-:W-:Y:S01]  /*19d30*/  FFMA.FTZ R106, R232, c[0x0][0x2d0], -R110.reuse ;  /* 0x0000b400e86a7a23 */ /* 0x102fe2000001086e */
[----:B-----5:R-:W-:Y:S03]  /*19d40*/  F2FP.BF16.PACK_AB R119, R194, R191 ;  /* 0x000000bfc277723e */ /* 0x020fe600000010ff */
[----:B------:R1:W2:Y:S02]  /*19d50*/  MUFU.EX2 R238, R106 ;  /* 0x0000006a00ee7308 */ /* 0x0002a40000000800 */
[-C--:B------:R-:W-:Y:S08]  /*19d60*/  HMMA.16816.F32.BF16 R4, R112, R124.reuse, R4 ;  /* 0x0000007c7004723c */ /* 0x080ff00000041804 */
[C---:B------:R-:W-:Y:S08]  /*19d70*/  HMMA.16816.F32.BF16 R8, R116.reuse, R124, R8 ;  /* 0x0000007c7408723c */ /* 0x040ff00000041808 */
[-C--:B------:R-:W-:Y:S04]  /*19d80*/  HMMA.16816.F32.BF16 R12, R116, R126.reuse, R12 ;  /* 0x0000007e740c723c */ /* 0x080fe8000004180c */
[--C-:B-1----:R-:W-:Y:S04]  /*19d90*/  FFMA.FTZ R106, R203, c[0x0][0x2d0], -R110.reuse ;  /* 0x0000b400cb6a7a23 */ /* 0x102fe8000001086e */
[C---:B------:R-:W-:Y:S01]  /*19da0*/  HMMA.16816.F32.BF16 R16, R112.reuse, R126, R16 ;  /* 0x0000007e7010723c */ /* 0x040fe20000041810 */
[----:B------:R-:W1:Y:S01]  /*19db0*/  LDSM.16.MT88.4 R124, [R210+0x1500] ;  /* 0x00150000d27c783b */ /* 0x000e620000004200 */
[----:B------:R4:W-:Y:S06]  /*19dc0*/  MUFU.EX2 R239, R106 ;  /* 0x0000006a00ef7308 */ /* 0x0009ec0000000800 */
[-C--:B------:R-:W-:Y:S08]  /*19dd0*/  HMMA.16816.F32.BF16 R20, R112, R128.reuse, R20 ;  /* 0x000000807014723c */ /* 0x080ff00000041814 */
[C---:B------:R-:W-:Y:S08]  /*19de0*/  HMMA.16816.F32.BF16 R24, R116.reuse, R128, R24 ;  /* 0x000000807418723c */ /* 0x040ff00000041818 */
[-C--:B------:R-:W-:Y:S04]  /*19df0*/  HMMA.16816.F32.BF16 R28, R116, R130.reuse, R28 ;  /* 0x00000082741c723c */ /* 0x080fe8000004181c */
[----:B----4-:R-:W-:Y:S04]  /*19e00*/  FFMA.FTZ R106, R229, c[0x0][0x2d0], -R110 ;  /* 0x0000b400e56a7a23 */ /* 0x010fe8000001086e */
[C---:B------:R-:W-:Y:S01]  /*19e10*/  HMMA.16816.F32.BF16 R32, R112.reuse, R130, R32 ;  /* 0x000000827020723c */ /* 0x040fe20000041820 */
[----:B------:R4:W5:Y:S01]  /*19e20*/  MUFU.EX2 R237, R106 ;  /* 0x0000006a00ed7308 */ /* 0x0009620000000800 */
[----:B------:R-:W2:Y:S06]  /*19e30*/  LDSM.16.MT88.4 R128, [R209+0x2500] ;  /* 0x00250000d180783b */ /* 0x000eac0000004200 */
[-C--:B---3--:R-:W-:Y:S08]  /*19e40*/  HMMA.16816.F32.BF16 R36, R112, R120.reuse, R36 ;  /* 0x000000787024723c */ /* 0x088ff00000041824 */
[C---:B------:R-:W-:Y:S08]  /*19e50*/  HMMA.16816.F32.BF16 R40, R116.reuse, R120, R40 ;  /* 0x000000787428723c */ /* 0x040ff00000041828 */
[-C--:B------:R-:W-:Y:S04]  /*19e60*/  HMMA.16816.F32.BF16 R44, R116, R122.reuse, R44 ;  /* 0x0000007a742c723c */ /* 0x080fe8000004182c */
[--C-:B----4-:R-:W-:Y:S04]  /*19e70*/  FFMA.FTZ R106, R235, c[0x0][0x2d0], -R111.reuse ;  /* 0x0000b400eb6a7a23 */ /* 0x110fe8000001086f */
[C---:B------:R-:W-:Y:S01]  /*19e80*/  HMMA.16816.F32.BF16 R48, R112.reuse, R122, R48 ;  /* 0x0000007a7030723c */ /* 0x040fe20000041830 */
[----:B------:R3:W-:Y:S01]  /*19e90*/  MUFU.EX2 R236, R106 ;  /* 0x0000006a00ec7308 */ /* 0x0007e20000000800 */
[----:B------:R-:W4:Y:S06]  /*19ea0*/  LDSM.16.MT88.4 R120, [R210+0x2500] ;  /* 0x00250000d278783b */ /* 0x000f2c0000004200 */
[-C--:B-1----:R-:W-:Y:S08]  /*19eb0*/  HMMA.16816.F32.BF16 R52, R112, R124.reuse, R52 ;  /* 0x0000007c7034723c */ /* 0x082ff00000041834 */
[C---:B------:R-:W-:Y:S08]  /*19ec0*/  HMMA.16816.F32.BF16 R56, R116.reuse, R124, R56 ;  /* 0x0000007c7438723c */ /* 0x040ff00000041838 */
[-C--:B------:R-:W-:Y:S04]  /*19ed0*/  HMMA.16816.F32.BF16 R60, R116, R126.reuse, R60 ;  /* 0x0000007e743c723c */ /* 0x080fe8000004183c */
[--C-:B---3--:R-:W-:Y:S01]  /*19ee0*/  FFMA.FTZ R106, R151, c[0x0][0x2d0], -R111.reuse ;  /* 0x0000b400976a7a23 */ /* 0x108fe2000001086f */
[----:B------:R-:W-:Y:S02]  /*19ef0*/  MOV R151, R150 ;  /* 0x0000009600977202 */ /* 0x000fe40000000f00 */
[----:B------:R-:W-:Y:S01]  /*19f00*/  MOV R150, R149 ;  /* 0x0000009500967202 */ /* 0x000fe20000000f00 */
[C---:B------:R-:W-:Y:S01]  /*19f10*/  HMMA.16816.F32.BF16 R64, R112.reuse, R126, R64 ;  /* 0x0000007e7040723c */ /* 0x040fe20000041840 */
[----:B------:R1:W3:Y:S01]  /*19f20*/  MUFU.EX2 R235, R106 ;  /* 0x0000006a00eb7308 */ /* 0x0002e20000000800 */
[----:B------:R-:W-:Y:S02]  /*19f30*/  LDSM.16.MT88.4 R124, [R210+0x900] ;  /* 0x00090000d27c783b */ /* 0x000fe40000004200 */
[----:B------:R-:W-:Y:S02]  /*19f40*/  MOV R149, R146 ;  /* 0x0000009200957202 */ /* 0x000fe40000000f00 */
[----:B------:R-:W-:Y:S02]  /*19f50*/  MOV R146, R145 ;  /* 0x0000009100927202 */ /* 0x000fe40000000f00 */
[-C--:B--2---:R-:W-:Y:S04]  /*19f60*/  HMMA.16816.F32.BF16 R68, R112, R128.reuse, R68 ;  /* 0x000000807044723c */ /* 0x084fe80000041844 */
[----:B------:R-:W-:Y:S02]  /*19f70*/  MOV R145, R144 ;  /* 0x0000009000917202 */ /* 0x000fe40000000f00 */
[----:B------:R-:W-:Y:S02]  /*19f80*/  MOV R144, R193 ;  /* 0x000000c100907202 */ /* 0x000fe40000000f00 */
[C---:B------:R-:W-:Y:S04]  /*19f90*/  HMMA.16816.F32.BF16 R72, R116.reuse, R128, R72 ;  /* 0x000000807448723c */ /* 0x040fe80000041848 */
[----:B------:R-:W-:Y:S02]  /*19fa0*/  MOV R193, R143 ;  /* 0x0000008f00c17202 */ /* 0x000fe40000000f00 */
[----:B------:R-:W-:Y:S02]  /*19fb0*/  MOV R143, R142 ;  /* 0x0000008e008f7202 */ /* 0x000fe40000000f00 */
[-C--:B------:R-:W-:Y:S04]  /*19fc0*/  HMMA.16816.F32.BF16 R76, R116, R130.reuse, R76 ;  /* 0x00000082744c723c */ /* 0x080fe8000004184c */
[--C-:B-1----:R-:W-:Y:S01]  /*19fd0*/  FFMA.FTZ R106, R151, c[0x0][0x2d0], -R111.reuse ;  /* 0x0000b400976a7a23 */ /* 0x102fe2000001086f */
[----:B------:R-:W-:Y:S02]  /*19fe0*/  MOV R142, R141 ;  /* 0x0000008d008e7202 */ /* 0x000fe40000000f00 */
[----:B------:R-:W-:Y:S01]  /*19ff0*/  MOV R141, R140 ;  /* 0x0000008c008d7202 */ /* 0x000fe20000000f00 */
[C---:B------:R-:W-:Y:S01]  /*1a000*/  HMMA.16816.F32.BF16 R80, R112.reuse, R130, R80 ;  /* 0x000000827050723c */ /* 0x040fe20000041850 */
[----:B------:R-:W-:Y:S03]  /*1a010*/  LDSM.16.MT88.4 R128, [R210+0x1900] ;  /* 0x00190000d280783b */ /* 0x000fe60000004200 */
[----:B------:R-:W-:Y:S02]  /*1a020*/  MOV R140, R139 ;  /* 0x0000008b008c7202 */ /* 0x000fe40000000f00 */
[----:B------:R-:W-:Y:S02]  /*1a030*/  MOV R139, R138 ;  /* 0x0000008a008b7202 */ /* 0x000fe40000000f00 */
[-C--:B----4-:R-:W-:Y:S04]  /*1a040*/  HMMA.16816.F32.BF16 R84, R112, R120.reuse, R84 ;  /* 0x000000787054723c */ /* 0x090fe80000041854 */
[----:B------:R-:W-:Y:S02]  /*1a050*/  MOV R138, R137 ;  /* 0x00000089008a7202 */ /* 0x000fe40000000f00 */
[----:B------:R-:W-:Y:S02]  /*1a060*/  MOV R137, R136 ;  /* 0x0000008800897202 */ /* 0x000fe40000000f00 */
[C---:B------:R-:W-:Y:S04]  /*1a070*/  HMMA.16816.F32.BF16 R88, R116.reuse, R120, R88 ;  /* 0x000000787458723c */ /* 0x040fe80000041858 */
[----:B------:R-:W-:Y:S01]  /*1a080*/  MOV R136, R107 ;  /* 0x0000006b00887202 */ /* 0x000fe20000000f00 */
[--C-:B------:R-:W-:Y:S01]  /*1a090*/  FFMA.FTZ R107, R234, c[0x0][0x2d0], -R111.reuse ;  /* 0x0000b400ea6b7a23 */ /* 0x100fe2000001086f */
[----:B------:R-:W-:Y:S01]  /*1a0a0*/  MOV R151, R142 ;  /* 0x0000008e00977202 */ /* 0x000fe20000000f00 */
[----:B------:R1:W-:Y:S01]  /*1a0b0*/  MUFU.EX2 R234, R106 ;  /* 0x0000006a00ea7308 */ /* 0x0003e20000000800 */
[-C--:B------:R-:W-:Y:S04]  /*1a0c0*/  HMMA.16816.F32.BF16 R92, R116, R122.reuse, R92 ;  /* 0x0000007a745c723c */ /* 0x080fe8000004185c */
[----:B------:R-:W-:Y:S02]  /*1a0d0*/  MOV R142, R140 ;  /* 0x0000008c008e7202 */ /* 0x000fe40000000f00 */
[----:B------:R-:W-:Y:S02]  /*1a0e0*/  MOV R140, R134 ;  /* 0x00000086008c7202 */ /* 0x000fe40000000f00 */
[----:B------:R-:W-:Y:S01]  /*1a0f0*/  HMMA.16816.F32.BF16 R96, R112, R122, R96 ;  /* 0x0000007a7060723c */ /* 0x000fe20000041860 */
[----:B------:R-:W2:Y:S01]  /*1a100*/  MUFU.EX2 R233, R107 ;  /* 0x0000006b00e97308 */ /* 0x000ea20000000800 */
[----:B------:R-:W-:Y:S05]  /*1a110*/  LDSM.16.MT88.4 R120, [R209+0x1900] ;  /* 0x00190000d178783b */ /* 0x000fea0000004200 */
[----:B------:R-:W-:Y:S02]  /*1a120*/  F2FP.BF16.PACK_AB R112, R238, R240 ;  /* 0x000000f0ee70723e */ /* 0x000fe400000010ff */
[----:B-----5:R-:W-:Y:S03]  /*1a130*/  F2FP.BF16.PACK_AB R114, R237, R239 ;  /* 0x000000efed72723e */ /* 0x020fe600000010ff */
[----:B---3--:R-:W-:Y:S01]  /*1a140*/  F2FP.BF16.PACK_AB R113, R235, R236 ;  /* 0x000000eceb71723e */ /* 0x008fe200000010ff */
[----:B-1----:R-:W-:Y:S01]  /*1a150*/  FFMA.FTZ R106, R150, c[0x0][0x2d0], -R176 ;  /* 0x0000b400966a7a23 */ /* 0x002fe200000108b0 */
[----:B------:R-:W-:Y:S02]  /*1a160*/  MOV R150, R144 ;  /* 0x0000009000967202 */ /* 0x000fe40000000f00 */
[----:B------:R-:W-:Y:S01]  /*1a170*/  MOV R144, R187 ;  /* 0x000000bb00907202 */ /* 0x000fe20000000f00 */
[----:B------:R1:W-:Y:S01]  /*1a180*/  MUFU.EX2 R232, R106 ;  /* 0x0000006a00e87308 */ /* 0x0003e20000000800 */
[----:B--2---:R-:W-:Y:S01]  /*1a190*/  F2FP.BF16.PACK_AB R115, R234, R233 ;  /* 0x000000e9ea73723e */ /* 0x004fe200000010ff */
[----:B------:R-:W-:Y:S08]  /*1a1a0*/  FFMA.FTZ R107, R151, c[0x0][0x2d0], -R110 ;  /* 0x0000b400976b7a23 */ /* 0x000ff0000001086e */
[----:B------:R-:W-:Y:S01]  /*1a1b0*/  MUFU.EX2 R203, R107 ;  /* 0x0000006b00cb7308 */ /* 0x000fe20000000800 */
[--C-:B-1----:R-:W-:Y:S01]  /*1a1c0*/  FFMA.FTZ R106, R149, c[0x0][0x2d0], -R176.reuse ;  /* 0x0000b400956a7a23 */ /* 0x102fe200000108b0 */
[----:B------:R-:W-:Y:S08]  /*1a1d0*/  MOV R149, R189 ;  /* 0x000000bd00957202 */ /* 0x000ff00000000f00 */
[----:B------:R1:W2:Y:S02]  /*1a1e0*/  MUFU.EX2 R231, R106 ;  /* 0x0000006a00e77308 */ /* 0x0002a40000000800 */
[--C-:B-1----:R-:W-:Y:S01]  /*1a1f0*/  FFMA.FTZ R106, R148, c[0x0][0x2d0], -R176.reuse ;  /* 0x0000b400946a7a23 */ /* 0x102fe200000108b0 */
[----:B------:R-:W-:Y:S02]  /*1a200*/  MOV R148, R133 ;  /* 0x0000008500947202 */ /* 0x000fe40000000f00 */
[----:B--2---:R-:W-:Y:S05]  /*1a210*/  F2FP.BF16.PACK_AB R116, R231, R232 ;  /* 0x000000e8e774723e */ /* 0x004fea00000010ff */
[----:B------:R1:W-:Y:S02]  /*1a220*/  MUFU.EX2 R229, R106 ;  /* 0x0000006a00e57308 */ /* 0x0003e40000000800 */
[----:B-1----:R-:W-:Y:S01]  /*1a230*/  FFMA.FTZ R106, R147, c[0x0][0x2d0], -R176 ;  /* 0x0000b400936a7a23 */ /* 0x002fe200000108b0 */
[----:B------:R-:W-:Y:S07]  /*1a240*/  MOV R147, R132 ;  /* 0x0000008400937202 */ /* 0x000fee0000000f00 */
[----:B------:R1:W2:Y:S02]  /*1a250*/  MUFU.EX2 R230, R106 ;  /* 0x0000006a00e67308 */ /* 0x0002a40000000800 */
[----:B-1----:R-:W-:Y:S01]  /*1a260*/  FFMA.FTZ R106, R146, c[0x0][0x2d0], -R2 ;  /* 0x0000b400926a7a23 */ /* 0x002fe20000010802 */
[----:B------:R-:W-:Y:S02]  /*1a270*/  MOV R146, R143 ;  /* 0x0000008f00927202 */ /* 0x000fe40000000f00 */
[----:B------:R-:W-:Y:S05]  /*1a280*/  MOV R143, R139 ;  /* 0x0000008b008f7202 */ /* 0x000fea0000000f00 */
[----:B------:R1:W-:Y:S01]  /*1a290*/  MUFU.EX2 R189, R106 ;  /* 0x0000006a00bd7308 */ /* 0x0003e20000000800 */
[----:B------:R-:W-:Y:S01]  /*1a2a0*/  MOV R139, R138 ;  /* 0x0000008a008b7202 */ /* 0x000fe20000000f00 */
[----:B------:R-:W-:Y:S01]  /*1a2b0*/  FFMA.FTZ R107, R146, c[0x0][0x2d0], -R176 ;  /* 0x0000b400926b7a23 */ /* 0x000fe200000108b0 */
[----:B------:R-:W-:Y:S02]  /*1a2c0*/  MOV R138, R137 ;  /* 0x00000089008a7202 */ /* 0x000fe40000000f00 */
[----:B------:R-:W-:Y:S02]  /*1a2d0*/  MOV R137, R136 ;  /* 0x0000008800897202 */ /* 0x000fe40000000f00 */
[----:B------:R-:W-:Y:S02]  /*1a2e0*/  MOV R136, R135 ;  /* 0x0000008700887202 */ /* 0x000fe40000000f00 */
[----:B------:R-:W3:Y:S01]  /*1a2f0*/  LDSM.16.MT88.4 R132, [R209+0x900] ;  /* 0x00090000d184783b */ /* 0x000ee20000004200 */
[----:B------:R-:W-:Y:S01]  /*1a300*/  MOV R146, R141 ;  /* 0x0000008d00927202 */ /* 0x000fe20000000f00 */
[----:B------:R-:W-:Y:S01]  /*1a310*/  MUFU.EX2 R195, R107 ;  /* 0x0000006b00c37308 */ /* 0x000fe20000000800 */
[----:B--2---:R-:W-:Y:S09]  /*1a320*/  F2FP.BF16.PACK_AB R118, R230, R229 ;  /* 0x000000e5e676723e */ /* 0x004ff200000010ff */
[----:B------:R-:W-:Y:S01]  /*1a330*/  MUFU.EX2 R107, R108 ;  /* 0x0000006c006b7308 */ /* 0x000fe20000000800 */
[--C-:B-1----:R-:W-:Y:S09]  /*1a340*/  FFMA.FTZ R106, R180, c[0x0][0x2d0], -R2.reuse ;  /* 0x0000b400b46a7a23 */ /* 0x102ff20000010802 */
[----:B------:R1:W2:Y:S01]  /*1a350*/  MUFU.EX2 R188, R106 ;  /* 0x0000006a00bc7308 */ /* 0x0002a20000000800 */
[-C--:B---3--:R-:W-:Y:S03]  /*1a360*/  HMMA.16816.F32.BF16 R4, R112, R132.reuse, R4 ;  /* 0x000000847004723c */ /* 0x088fe60000041804 */
[--C-:B-1----:R-:W-:Y:S01]  /*1a370*/  FFMA.FTZ R106, R181, c[0x0][0x2d0], -R2.reuse ;  /* 0x0000b400b56a7a23 */ /* 0x102fe20000010802 */
[----:B--2---:R-:W-:Y:S05]  /*1a380*/  F2FP.BF16.PACK_AB R117, R188, R189 ;  /* 0x000000bdbc75723e */ /* 0x004fea00000010ff */
[----:B------:R1:W-:Y:S03]  /*1a390*/  MUFU.EX2 R187, R106 ;  /* 0x0000006a00bb7308 */ /* 0x0003e60000000800 */
[----:B-1----:R-:W-:Y:S07]  /*1a3a0*/  FFMA.FTZ R106, R182, c[0x0][0x2d0], -R2 ;  /* 0x0000b400b66a7a23 */ /* 0x002fee0000010802 */
        /* <DEDUP_REMOVED lines=9> */
[----:B------:R1:W2:Y:S07]  /*1a440*/  MUFU.EX2 R206, R106 ;  /* 0x0000006a00ce7308 */ /* 0x0002ae0000000800 */
[C---:B------:R-:W-:Y:S08]  /*1a450*/  HMMA.16816.F32.BF16 R24, R116.reuse, R124, R24 ;  /* 0x0000007c7418723c */ /* 0x040ff00000041818 */
[-C--:B------:R-:W-:Y:S08]  /*1a460*/  HMMA.16816.F32.BF16 R28, R116, R126.reuse, R28 ;  /* 0x0000007e741c723c */ /* 0x080ff0000004181c */
[C---:B------:R-:W-:Y:S01]  /*1a470*/  HMMA.16816.F32.BF16 R32, R112.reuse, R126, R32 ;  /* 0x0000007e7020723c */ /* 0x040fe20000041820 */
[----:B------:R-:W3:Y:S03]  /*1a480*/  LDSM.16.MT88.4 R124, [R209+0x2900] ;  /* 0x00290000d17c783b */ /* 0x000ee60000004200 */
[----:B-1----:R-:W-:Y:S01]  /*1a490*/  FFMA.FTZ R106, R183, c[0x0][0x2d0], -R110 ;  /* 0x0000b400b76a7a23 */ /* 0x002fe2000001086e */
[----:B--2---:R-:W-:Y:S03]  /*1a4a0*/  F2FP.BF16.PACK_AB R108, R206, R205 ;  /* 0x000000cdce6c723e */ /* 0x004fe600000010ff */
[-C--:B------:R-:W-:Y:S01]  /*1a4b0*/  HMMA.16816.F32.BF16 R36, R112, R120.reuse, R36 ;  /* 0x000000787024723c */ /* 0x080fe20000041824 */
[----:B------:R-:W-:Y:S01]  /*1a4c0*/  LDSM.16.MT88.4 R180, [R209+0x2d00] ;  /* 0x002d0000d1b4783b */ /* 0x000fe20000004200 */
[----:B------:R-:W1:Y:S06]  /*1a4d0*/  MUFU.EX2 R202, R106 ;  /* 0x0000006a00ca7308 */ /* 0x000e6c0000000800 */
[C---:B------:R-:W-:Y:S08]  /*1a4e0*/  HMMA.16816.F32.BF16 R40, R116.reuse, R120, R40 ;  /* 0x000000787428723c */ /* 0x040ff00000041828 */
[-C--:B------:R-:W-:Y:S08]  /*1a4f0*/  HMMA.16816.F32.BF16 R44, R116, R122.reuse, R44 ;  /* 0x0000007a742c723c */ /* 0x080ff0000004182c */
[C---:B------:R-:W-:Y:S01]  /*1a500*/  HMMA.16816.F32.BF16 R48, R112.reuse, R122, R48 ;  /* 0x0000007a7030723c */ /* 0x040fe20000041830 */
[----:B------:R-:W2:Y:S03]  /*1a510*/  LDSM.16.MT88.4 R120, [R210+0x2900] ;  /* 0x00290000d278783b */ /* 0x000ea60000004200 */
[----:B-1----:R-:W-:Y:S01]  /*1a520*/  F2FP.BF16.PACK_AB R110, R202, R203 ;  /* 0x000000cbca6e723e */ /* 0x002fe200000010ff */
[--C-:B------:R-:W-:Y:S03]  /*1a530*/  FFMA.FTZ R106, R150, c[0x0][0x2d0], -R111.reuse ;  /* 0x0000b400966a7a23 */ /* 0x100fe6000001086f */
[-C--:B------:R-:W-:Y:S01]  /*1a540*/  HMMA.16816.F32.BF16 R52, R112, R128.reuse, R52 ;  /* 0x000000807034723c */ /* 0x080fe20000041834 */
[----:B------:R1:W-:Y:S07]  /*1a550*/  MUFU.EX2 R200, R106 ;  /* 0x0000006a00c87308 */ /* 0x0003ee0000000800 */
[C---:B------:R-:W-:Y:S08]  /*1a560*/  HMMA.16816.F32.BF16 R56, R116.reuse, R128, R56 ;  /* 0x000000807438723c */ /* 0x040ff00000041838 */
[-C--:B------:R-:W-:Y:S08]  /*1a570*/  HMMA.16816.F32.BF16 R60, R116, R130.reuse, R60 ;  /* 0x00000082743c723c */ /* 0x080ff0000004183c */
[C---:B------:R-:W-:Y:S01]  /*1a580*/  HMMA.16816.F32.BF16 R64, R112.reuse, R130, R64 ;  /* 0x000000827040723c */ /* 0x040fe20000041840 */
[----:B------:R-:W4:Y:S03]  /*1a590*/  LDSM.16.MT88.4 R128, [R209+0xd00] ;  /* 0x000d0000d180783b */ /* 0x000f260000004200 */
[--C-:B-1----:R-:W-:Y:S04]  /*1a5a0*/  FFMA.FTZ R106, R149, c[0x0][0x2d0], -R111.reuse ;  /* 0x0000b400956a7a23 */ /* 0x102fe8000001086f */
[-C--:B---3--:R-:W-:Y:S01]  /*1a5b0*/  HMMA.16816.F32.BF16 R68, R112, R124.reuse, R68 ;  /* 0x0000007c7044723c */ /* 0x088fe20000041844 */
[----:B------:R1:W-:Y:S07]  /*1a5c0*/  MUFU.EX2 R201, R106 ;  /* 0x0000006a00c97308 */ /* 0x0003ee0000000800 */
[C---:B------:R-:W-:Y:S01]  /*1a5d0*/  HMMA.16816.F32.BF16 R72, R116.reuse, R124, R72 ;  /* 0x0000007c7448723c */ /* 0x040fe20000041848 */
[----:B------:R-:W3:Y:S04]  /*1a5e0*/  LDL.LU R125, [R1+0x18] ;  /* 0x00001800017d7983 */ /* 0x000ee80000300800 */
[----:B------:R-:W5:Y:S03]  /*1a5f0*/  LDL.LU R124, [R1+0x1c] ;  /* 0x00001c00017c7983 */ /* 0x000f660000300800 */
[-C--:B------:R-:W-:Y:S08]  /*1a600*/  HMMA.16816.F32.BF16 R76, R116, R126.reuse, R76 ;  /* 0x0000007e744c723c */ /* 0x080ff0000004184c */
[C---:B------:R-:W-:Y:S04]  /*1a610*/  HMMA.16816.F32.BF16 R80, R112.reuse, R126, R80 ;  /* 0x0000007e7050723c */ /* 0x040fe80000041850 */
[--C-:B-1----:R-:W-:Y:S01]  /*1a620*/  FFMA.FTZ R106, R148, c[0x0][0x2d0], -R111.reuse ;  /* 0x0000b400946a7a23 */ /* 0x102fe2000001086f */
[----:B------:R-:W-:Y:S03]  /*1a630*/  MOV R148, R140 ;  /* 0x0000008c00947202 */ /* 0x000fe60000000f00 */
[-C--:B--2---:R-:W-:Y:S01]  /*1a640*/  HMMA.16816.F32.BF16 R84, R112, R120.reuse, R84 ;  /* 0x000000787054723c */ /* 0x084fe20000041854 */
[----:B------:R1:W-:Y:S07]  /*1a650*/  MUFU.EX2 R199, R106 ;  /* 0x0000006a00c77308 */ /* 0x0003ee0000000800 */
[C---:B------:R-:W-:Y:S08]  /*1a660*/  HMMA.16816.F32.BF16 R88, R116.reuse, R120, R88 ;  /* 0x000000787458723c */ /* 0x040ff00000041858 */
[-C--:B------:R-:W-:Y:S08]  /*1a670*/  HMMA.16816.F32.BF16 R92, R116, R122.reuse, R92 ;  /* 0x0000007a745c723c */ /* 0x080ff0000004185c */
[----:B------:R-:W-:Y:S04]  /*1a680*/  HMMA.16816.F32.BF16 R96, R112, R122, R96 ;  /* 0x0000007a7060723c */ /* 0x000fe80000041860 */
[----:B-1----:R-:W-:Y:S01]  /*1a690*/  FFMA.FTZ R106, R147, c[0x0][0x2d0], -R111 ;  /* 0x0000b400936a7a23 */ /* 0x002fe2000001086f */
[----:B------:R-:W-:Y:S03]  /*1a6a0*/  MOV R147, R184 ;  /* 0x000000b800937202 */ /* 0x000fe60000000f00 */
[----:B------:R1:W2:Y:S04]  /*1a6b0*/  MUFU.EX2 R198, R106 ;  /* 0x0000006a00c67308 */ /* 0x0002a80000000800 */
[--C-:B-1----:R-:W-:Y:S01]  /*1a6c0*/  FFMA.FTZ R106, R193, c[0x0][0x2d0], -R176.reuse ;  /* 0x0000b400c16a7a23 */ /* 0x102fe200000108b0 */
[----:B--2---:R-:W-:Y:S05]  /*1a6d0*/  F2FP.BF16.PACK_AB R111, R198, R199 ;  /* 0x000000c7c66f723e */ /* 0x004fea00000010ff */
[----:B------:R1:W2:Y:S02]  /*1a6e0*/  MUFU.EX2 R193, R106 ;  /* 0x0000006a00c17308 */ /* 0x0002a40000000800 */
[--C-:B-1----:R-:W-:Y:S01]  /*1a6f0*/  FFMA.FTZ R106, R145, c[0x0][0x2d0], -R176.reuse ;  /* 0x0000b400916a7a23 */ /* 0x102fe200000108b0 */
[----:B------:R-:W-:Y:S07]  /*1a700*/  MOV R145, R142 ;  /* 0x0000008e00917202 */ /* 0x000fee0000000f00 */
[----:B------:R1:W-:Y:S02]  /*1a710*/  MUFU.EX2 R192, R106 ;  /* 0x0000006a00c07308 */ /* 0x0003e40000000800 */
[----:B-1----:R-:W-:Y:S01]  /*1a720*/  FFMA.FTZ R106, R190, c[0x0][0x2d0], -R176 ;  /* 0x0000b400be6a7a23 */ /* 0x002fe200000108b0 */
[----:B--2---:R-:W-:Y:S07]  /*1a730*/  F2FP.BF16.PACK_AB R176, R195, R193 ;  /* 0x000000c1c3b0723e */ /* 0x004fee00000010ff */
[----:B------:R1:W-:Y:S02]  /*1a740*/  MUFU.EX2 R190, R106 ;  /* 0x0000006a00be7308 */ /* 0x0003e40000000800 */
[--C-:B-1----:R-:W-:Y:S08]  /*1a750*/  FFMA.FTZ R106, R185, c[0x0][0x2d0], -R2.reuse ;  /* 0x0000b400b96a7a23 */ /* 0x102ff00000010802 */
[----:B------:R1:W-:Y:S02]  /*1a760*/  MUFU.EX2 R185, R106 ;  /* 0x0000006a00b97308 */ /* 0x0003e40000000800 */
[--C-:B-1----:R-:W-:Y:S01]  /*1a770*/  FFMA.FTZ R106, R144, c[0x0][0x2d0], -R2.reuse ;  /* 0x0000b400906a7a23 */ /* 0x102fe20000010802 */
[----:B------:R-:W-:Y:S01]  /*1a780*/  MOV R144, R143 ;  /* 0x0000008f00907202 */ /* 0x000fe20000000f00 */
[----:B------:R-:W-:Y:S01]  /*1a790*/  FFMA.FTZ R2, R109, c[0x0][0x2d0], -R2 ;  /* 0x0000b4006d027a23 */ /* 0x000fe20000010802 */
[----:B------:R-:W-:Y:S05]  /*1a7a0*/  F2FP.BF16.PACK_AB R109, R201, R200 ;  /* 0x000000c8c96d723e */ /* 0x000fea00000010ff */
[----:B------:R-:W1:Y:S01]  /*1a7b0*/  MUFU.EX2 R184, R106 ;  /* 0x0000006a00b87308 */ /* 0x000e620000000800 */
[----:B------:R-:W2:Y:S01]  /*1a7c0*/  LDSM.16.MT88.4 R140, [R210+0xd00] ;  /* 0x000d0000d28c783b */ /* 0x000ea20000004200 */
[-C--:B----4-:R-:W-:Y:S07]  /*1a7d0*/  HMMA.16816.F32.BF16 R112, R108, R128.reuse, R4 ;  /* 0x000000806c70723c */ /* 0x090fee0000041804 */
[----:B------:R-:W4:Y:S01]  /*1a7e0*/  LDSM.16.MT88.4 R4, [R210+0x2d00] ;  /* 0x002d0000d204783b */ /* 0x000f220000004200 */
[----:B------:R1:W1:Y:S04]  /*1a7f0*/  MUFU.EX2 R106, R2 ;  /* 0x00000002006a7308 */ /* 0x0002680000000800 */
[----:B-1----:R-:W-:Y:S02]  /*1a800*/  MOV R2, R177 ;  /* 0x000000b100027202 */ /* 0x002fe40000000f00 */
[----:B------:R-:W-:Y:S01]  /*1a810*/  F2FP.BF16.PACK_AB R177, R184, R185 ;  /* 0x000000b9b8b1723e */ /* 0x000fe200000010ff */
[----:B---3--:R-:W-:Y:S01]  /*1a820*/  FFMA.FTZ R101, R101, R125, R179 ;  /* 0x0000007d65657223 */ /* 0x008fe200000100b3 */
        /* <DEDUP_REMOVED lines=9> */
[----:B------:R-:W3:Y:S03]  /*1a8c0*/  LDL.LU R18, [R1+0x20] ;  /* 0x0000200001127983 */ /* 0x000ee60000300800 */
[----:B------:R-:W-:Y:S01]  /*1a8d0*/  MOV R15, R137 ;  /* 0x00000089000f7202 */ /* 0x000fe20000000f00 */
[----:B------:R-:W5:Y:S01]  /*1a8e0*/  LDL.LU R19, [R1+0x24] ;  /* 0x0000240001137983 */ /* 0x000f620000300800 */
[----:B------:R-:W-:Y:S01]  /*1a8f0*/  MOV R13, R139 ;  /* 0x0000008b000d7202 */ /* 0x000fe20000000f00 */
[----:B------:R-:W-:Y:S01]  /*1a900*/  FADD.FTZ R11, R11, R100 ;  /* 0x000000640b0b7221 */ /* 0x000fe20000010000 */
[-C--:B--2---:R-:W-:Y:S04]  /*1a910*/  HMMA.16816.F32.BF16 R128, R108, R140.reuse, R20 ;  /* 0x0000008c6c80723c */ /* 0x084fe80000041814 */
        /* <DEDUP_REMOVED lines=26> */
[----:B------:R-:W-:Y:S04]  /*1aac0*/  HMMA.16816.F32.BF16 R96, R108, R6, R96 ;  /* 0x000000066c60723c */ /* 0x000fe80000041860 */
[----:B---3--:R-:W-:Y:S02]  /*1aad0*/  FFMA.FTZ R3, R3, R18, R17 ;  /* 0x0000001203037223 */ /* 0x008fe40000010011 */
        /* <DEDUP_REMOVED lines=65> */
.L_x_734:
        /* <DEDUP_REMOVED lines=153> */
.L_x_681:
[----:B------:R-:W1:Y:S02]  /*1b880*/  S2R R69, SR_CTAID.Y ;  /* 0x0000000000457919 */ /* 0x000e640000002600 */
[----:B-1----:R-:W-:Y:S01]  /*1b890*/  SHF.R.S32.HI R57, RZ, 0x1f, R69 ;  /* 0x0000001fff397819 */ /* 0x002fe20000011445 */
[----:B------:R-:W-:Y:S05]  /*1b8a0*/  @P4 BRA `(.L_x_736) ;  /* 0x0000173000004947 */ /* 0x000fea0003800000 */
[----:B------:R-:W2:Y:S01]  /*1b8b0*/  LDL R58, [R1+0x84] ;  /* 0x00008400013a7983 */ /* 0x000ea20000100800 */
[----:B------:R-:W-:-:S02]  /*1b8c0*/  F2FP.BF16.PACK_AB R45, R45, R112 ;  /* 0x000000702d2d723e */ /* 0x000fc400000010ff */
[----:B------:R-:W-:Y:S01]  /*1b8d0*/  F2FP.BF16.PACK_AB R44, R44, R114 ;  /* 0x000000722c2c723e */ /* 0x000fe200000010ff */
[----:B------:R-:W1:Y:S01]  /*1b8e0*/  S2R R55, SR_TID.X ;  /* 0x0000000000377919 */ /* 0x000e620000002100 */
        /* <DEDUP_REMOVED lines=12> */
[----:B-1----:R-:W-:Y:S02]  /*1b9b0*/  SHF.R.S32.HI R56, RZ, 0x1f, R55 ;  /* 0x0000001fff387819 */ /* 0x002fe40000011437 */
[----:B------:R-:W-:Y:S02]  /*1b9c0*/  F2FP.BF16.PACK_AB R36, R36, R136 ;  /* 0x000000882424723e */ /* 0x000fe400000010ff */
[CC--:B------:R-:W-:Y:S02]  /*1b9d0*/  LEA.HI R3, R56.reuse, R55.reuse, RZ, 0x2 ;  /* 0x0000003738037211 */ /* 0x0c0fe400078f10ff */
        /* <DEDUP_REMOVED lines=131> */
.L_x_737:
        /* <DEDUP_REMOVED lines=11> */
[----:B------:R-:W-:Y:S01]  /*1c2c0*/  IMAD R12, R29, 0x20, R52 ;  /* 0x000000201d0c7824 */ /* 0x000fe200078e0234 */
        /* <DEDUP_REMOVED lines=12> */
[----:B------:R-:W-:Y:S01]  /*1c390*/  LEA.HI R10, R52, R52, RZ, 0x1 ;  /* 0x00000034340a7211 */ /* 0x000fe200078f08ff */
[----:B------:R-:W-:Y:S01]  /*1c3a0*/  IMAD.WIDE.U32 R4, R69, c[0x0][0x490], R2 ;  /* 0x0001240045047a25 */ /* 0x000fe200078e0002 */
[----:B------:R-:W-:-:S02]  /*1c3b0*/  LOP3.LUT P0, RZ, R8, 0x3, RZ, 0xc0, !PT ;  /* 0x0000000308ff7812 */ /* 0x000fc4000780c0ff */
[----:B------:R-:W-:Y:S01]  /*1c3c0*/  LOP3.LUT R10, R10, 0x3fffffe, RZ, 0xc0, !PT ;  /* 0x03fffffe0a0a7812 */ /* 0x000fe200078ec0ff */
[----:B------:R-:W-:Y:S01]  /*1c3d0*/  IMAD.IADD R6, R16, 0x1, R6 ;  /* 0x0000000110067824 */ /* 0x000fe200078e0206 */
[----:B------:R-:W-:Y:S01]  /*1c3e0*/  LEA.HI R13, R56, R55, RZ, 0x3 ;  /* 0x00000037380d7211 */ /* 0x000fe200078f18ff */
[C---:B------:R-:W-:Y:S02]  /*1c3f0*/  IMAD R7, R2.reuse, c[0x0][0x3a4], R0 ;  /* 0x0000e90002077a24 */ /* 0x040fe400078e0200 */
[----:B------:R-:W-:-:S04]  /*1c400*/  IMAD.WIDE.U32 R2, R2, c[0x0][0x3a0], RZ ;  /* 0x0000e80002027a25 */ /* 0x000fc800078e00ff */
[----:B-1----:R-:W-:Y:S02]  /*1c410*/  IMAD R0, R21, 0x80, R6 ;  /* 0x0000008015007824 */ /* 0x002fe400078e0206 */
[----:B------:R-:W-:Y:S02]  /*1c420*/  IMAD R9, R57, c[0x0][0x490], RZ ;  /* 0x0001240039097a24 */ /* 0x000fe400078e02ff */
[----:B------:R-:W-:Y:S01]  /*1c430*/  IMAD.IADD R3, R3, 0x1, R7 ;  /* 0x0000000103037824 */ /* 0x000fe200078e0207 */
        /* <DEDUP_REMOVED lines=113> */
.L_x_739:
[----:B---3--:R-:W-:Y:S05]  /*1cb50*/  BSYNC B0 ;  /* 0x0000000000007941 */ /* 0x008fea0003800000 */
.L_x_738:
        /* <DEDUP_REMOVED lines=23> */
.L_x_741:
[----:B------:R-:W-:Y:S05]  /*1ccd0*/  BSYNC B0 ;  /* 0x0000000000007941 */ /* 0x000fea0003800000 */
.L_x_740:
        /* <DEDUP_REMOVED lines=23> */
.L_x_743:
[----:B------:R-:W-:Y:S05]  /*1ce50*/  BSYNC B0 ;  /* 0x0000000000007941 */ /* 0x000fea0003800000 */
.L_x_742:
        /* <DEDUP_REMOVED lines=24> */
.L_x_736:
        /* <DEDUP_REMOVED lines=19> */
.L_x_744:
        /* <DEDUP_REMOVED lines=40> */
.L_x_746:
[----:B------:R-:W-:Y:S05]  /*1d390*/  BSYNC B0 ;  /* 0x0000000000007941 */ /* 0x000fea0003800000 */
.L_x_745:
        /* <DEDUP_REMOVED lines=64> */
.L_x_748:
[----:B------:R-:W-:Y:S05]  /*1d7a0*/  BSYNC B0 ;  /* 0x0000000000007941 */ /* 0x000fea0003800000 */
.L_x_747:
        /* <DEDUP_REMOVED lines=21> */
.L_x_750:
[----:B------:R-:W-:Y:S05]  /*1d900*/  BSYNC B0 ;  /* 0x0000000000007941 */ /* 0x000fea0003800000 */
.L_x_749:
        /* <DEDUP_REMOVED lines=21> */
.L_x_752:
[----:B------:R-:W-:Y:S05]  /*1da60*/  BSYNC B0 ;  /* 0x0000000000007941 */ /* 0x000fea0003800000 */
.L_x_751:
        /* <DEDUP_REMOVED lines=22> */
.L_x_753:
        /* <DEDUP_REMOVED lines=11> */
.L_x_764:


//--------------------- .nv.shared._ZN7cutlass13device_kernelIN5flash19enable_sm80_to_sm89INS1_16FlashAttnFwdSm80INS1_25CollectiveMainloopFwdSm80ILi4ELi1ELb0EN4cute5tupleIJNS5_1CILi128EEENS7_ILi64EEENS7_ILi96EEEEEELi96ENS_10bfloat16_tEfNS_4arch4Sm80ELb0ELb0ELb1ELb0ELb0ELb0ELb1ELb0EEENS1_21CollectiveEpilogueFwdINS6_IJS8_SA_S9_EEENS6_IJNS7_ILi1EEESI_SI_EEESC_SE_Li128ELb0ELb1ELb0ELb0EEENS1_19SingleTileSchedulerILb0ELb0ELb1ELi128EEEEEEEEEvNT_6ParamsE --------------------------
	.section	.nv.shared._ZN7cutlass13device_kernelIN5flash19enable_sm80_to_sm89INS1_16FlashAttnFwdSm80INS1_25CollectiveMainloopFwdSm80ILi4ELi1ELb0EN4cute5tupleIJNS5_1CILi128EEENS7_ILi64EEENS7_ILi96EEEEEELi96ENS_10bfloat16_tEfNS_4arch4Sm80ELb0ELb0ELb1ELb0ELb0ELb0ELb1ELb0EEENS1_21CollectiveEpilogueFwdINS6_IJS8_SA_S9_EEENS6_IJNS7_ILi1EEESI_SI_EEESC_SE_Li128ELb0ELb1ELb0ELb0EEENS1_19SingleTileSchedulerILb0ELb0ELb1ELi128EEEEEEEEEvNT_6ParamsE,"aw",@nobits
	.sectionflags	@""
	.align	16


//--------------------- .nv.global                --------------------------
	.section	.nv.global,"aw",@nobits
.nv.global:
	.type		_ZN73_INTERNAL_4732254a_37_flash_fwd_hdim96_bf16_softcap_sm80_cu_744032ad_35544cute1_E,@object
	.size		_ZN73_INTERNAL_4732254a_37_flash_fwd_hdim96_bf16_softcap_sm80_cu_744032ad_35544cute1_E,(_ZN73_INTERNAL_4732254a_37_flash_fwd_hdim96_bf16_softcap_sm80_cu_744032ad_35544cuda3std3__45__cpo6cbeginE - _ZN73_INTERNAL_4732254a_37_flash_fwd_hdim96_bf16_softcap_sm80_cu_744032ad_35544cute1_E)
_ZN73_INTERNAL_4732254a_37_flash_fwd_hdim96_bf16_softcap_sm80_cu_744032ad_35544cute1_E:
	.zero		1
	.type		_ZN73_INTERNAL_4732254a_37_flash_fwd_hdim96_bf16_softcap_sm80_cu_744032ad_35544cuda3std3__45__cpo6cbeginE,@object
	.size		_ZN73_INTERNAL_4732254a_37_flash_fwd_hdim96_bf16_softcap_sm80_cu_744032ad_35544cuda3std3__45__cpo6cbeginE,(_ZN73_INTERNAL_4732254a_37_flash_fwd_hdim96_bf16_softcap_sm80_cu_744032ad_35544cuda3std3__48in_placeE - _ZN73_INTERNAL_4732254a_37_flash_fwd_hdim96_bf16_softcap_sm80_cu_744032ad_35544cuda3std3__45__cpo6cbeginE)
_ZN73_INTERNAL_4732254a_37_flash_fwd_hdim96_bf16_softcap_sm80_cu_744032ad_35544cuda3std3__45__cpo6cbeginE:
	.zero		1
	.type		_ZN73_INTERNAL_4732254a_37_flash_fwd_hdim96_bf16_softcap_sm80_cu_744032ad_35544cuda3std3__48in_placeE,@object
	.size		_ZN73_INTERNAL_4732254a_37_flash_fwd_hdim96_bf16_softcap_sm80_cu_744032ad_35544cuda3std3__48in_placeE,(_ZN73_INTERNAL_4732254a_37_flash_fwd_hdim96_bf16_softcap_sm80_cu_744032ad_35544cuda3std6ranges3__45__cpo9iter_moveE - _ZN73_INTERNAL_4732254a_37_flash_fwd_hdim96_bf16_softcap_sm80_cu_744032ad_35544cuda3std3__48in_placeE)
_ZN73_INTERNAL_4732254a_37_flash_fwd_hdim96_bf16_softcap_sm80_cu_744032ad_35544cuda3std3__48in_placeE:
	.zero		1
	.type		_ZN73_INTERNAL_4732254a_37_flash_fwd_hdim96_bf16_softcap_sm80_cu_744032ad_35544cuda3std6ranges3__45__cpo9iter_moveE,@object
	.size		_ZN73_INTERNAL_4732254a_37_flash_fwd_hdim96_bf16_softcap_sm80_cu_744032ad_35544cuda3std6ranges3__45__cpo9iter_moveE,(_ZN73_INTERNAL_4732254a_37_flash_fwd_hdim96_bf16_softcap_sm80_cu_744032ad_35544cuda3std3__45__cpo5beginE - _ZN73_INTERNAL_4732254a_37_flash_fwd_hdim96_bf16_softcap_sm80_cu_744032ad_35544cuda3std6ranges3__45__cpo9iter_moveE)
_ZN73_INTERNAL_4732254a_37_flash_fwd_hdim96_bf16_softcap_sm80_cu_744032ad_35544cuda3std6ranges3__45__cpo9iter_moveE:
	.zero		1
	.type		_ZN73_INTERNAL_4732254a_37_flash_fwd_hdim96_bf16_softcap_sm80_cu_744032ad_35544cuda3std3__45__cpo5beginE,@object
	.size		_ZN73_INTERNAL_4732254a_37_flash_fwd_hdim96_bf16_softcap_sm80_cu_744032ad_35544cuda3std3__45__cpo5beginE,(_ZN73_INTERNAL_4732254a_37_flash_fwd_hdim96_bf16_softcap_sm80_cu_744032ad_35544cuda3std3__475_GLOBAL__N__4732254a_37_flash_fwd_hdim96_bf16_softcap_sm80_cu_744032ad_35546ignoreE - _ZN73_INTERNAL_4732254a_37_flash_fwd_hdim96_bf16_softcap_sm80_cu_744032ad_35544cuda3std3__45__cpo5beginE)
_ZN73_INTERNAL_4732254a_37_flash_fwd_hdim96_bf16_softcap_sm80_cu_744032ad_35544cuda3std3__45__cpo5beginE:
	.zero		1
	.type		_ZN73_INTERNAL_4732254a_37_flash_fwd_hdim96_bf16_softcap_sm80_cu_744032ad_35544cuda3std3__475_GLOBAL__N__4732254a_37_flash_fwd_hdim96_bf16_softcap_sm80_cu_744032ad_35546ignoreE,@object
	.size		_ZN73_INTERNAL_4732254a_37_flash_fwd_hdim96_bf16_softcap_sm80_cu_744032ad_35544cuda3std3__475_GLOBAL__N__4732254a_37_flash_fwd_hdim96_bf16_softcap_sm80_cu_744032ad_35546ignoreE,(_ZN73_INTERNAL_4732254a_37_flash_fwd_hdim96_bf16_softcap_sm80_cu_744032ad_35544cute7productE - _ZN73_INTERNAL_4732254a_37_flash_fwd_hdim96_bf16_softcap_sm80_cu_744032ad_35544cuda3std3__475_GLOBAL__N__4732254a_37_flash_fwd_hdim96_bf16_softcap_sm80_cu_744032ad_35546ignoreE)
_ZN73_INTERNAL_4732254a_37_flash_fwd_hdim96_bf16_softcap_sm80_cu_744032ad_35544cuda3std3__475_GLOBAL__N__4732254a_37_flash_fwd_hdim96_bf16_softcap_sm80_cu_744032ad_35546ignoreE:
	.zero		1
	.type		_ZN73_INTERNAL_4732254a_37_flash_fwd_hdim96_bf16_softcap_sm80_cu_744032ad_35544cute7productE,@object
	.size		_ZN73_INTERNAL_4732254a_37_flash_fwd_hdim96_bf16_softcap_sm80_cu_744032ad_35544cute7productE,(_ZN73_INTERNAL_4732254a_37_flash_fwd_hdim96_bf16_softcap_sm80_cu_744032ad_35544cuda3std3__45__cpo3endE - _ZN73_INTERNAL_4732254a_37_flash_fwd_hdim96_bf16_softcap_sm80_cu_744032ad_35544cute7productE)
_ZN73_INTERNAL_4732254a_37_flash_fwd_hdim96_bf16_softcap_sm80_cu_744032ad_35544cute7productE:
	.zero		1
	.type		_ZN73_INTERNAL_4732254a_37_flash_fwd_hdim96_bf16_softcap_sm80_cu_744032ad_35544cuda3std3__45__cpo3endE,@object
	.size		_ZN73_INTERNAL_4732254a_37_flash_fwd_hdim96_bf16_softcap_sm80_cu_744032ad_35544cuda3std3__45__cpo3endE,(_ZN73_INTERNAL_4732254a_37_flash_fwd_hdim96_bf16_softcap_sm80_cu_744032ad_35544cuda3std3__419piecewise_constructE - _ZN73_INTERNAL_4732254a_37_flash_fwd_hdim96_bf16_softcap_sm80_cu_744032ad_35544cuda3std3__45__cpo3endE)
_ZN73_INTERNAL_4732254a_37_flash_fwd_hdim96_bf16_softcap_sm80_cu_744032ad_35544cuda3std3__45__cpo3endE:
	.zero		1
	.type		_ZN73_INTERNAL_4732254a_37_flash_fwd_hdim96_bf16_softcap_sm80_cu_744032ad_35544cuda3std3__419piecewise_constructE,@object
	.size		_ZN73_INTERNAL_4732254a_37_flash_fwd_hdim96_bf16_softcap_sm80_cu_744032ad_35544cuda3std3__419piecewise_constructE,(_ZN73_INTERNAL_4732254a_37_flash_fwd_hdim96_bf16_softcap_sm80_cu_744032ad_35544cuda3std3__45__cpo4cendE - _ZN73_INTERNAL_4732254a_37_flash_fwd_hdim96_bf16_softcap_sm80_cu_744032ad_35544cuda3std3__419piecewise_constructE)
_ZN73_INTERNAL_4732254a_37_flash_fwd_hdim96_bf16_softcap_sm80_cu_744032ad_35544cuda3std3__419piecewise_constructE:
	.zero		1
	.type		_ZN73_INTERNAL_4732254a_37_flash_fwd_hdim96_bf16_softcap_sm80_cu_744032ad_35544cuda3std3__45__cpo4cendE,@object
	.size		_ZN73_INTERNAL_4732254a_37_flash_fwd_hdim96_bf16_softcap_sm80_cu_744032ad_35544cuda3std3__45__cpo4cendE,(_ZN73_INTERNAL_4732254a_37_flash_fwd_hdim96_bf16_softcap_sm80_cu_744032ad_35544cuda3std6ranges3__45__cpo4swapE - _ZN73_INTERNAL_4732254a_37_flash_fwd_hdim96_bf16_softcap_sm80_cu_744032ad_35544cuda3std3__45__cpo4cendE)
_ZN73_INTERNAL_4732254a_37_flash_fwd_hdim96_bf16_softcap_sm80_cu_744032ad_35544cuda3std3__45__cpo4cendE:
	.zero		1
	.type		_ZN73_INTERNAL_4732254a_37_flash_fwd_hdim96_bf16_softcap_sm80_cu_744032ad_35544cuda3std6ranges3__45__cpo4swapE,@object
	.size		_ZN73_INTERNAL_4732254a_37_flash_fwd_hdim96_bf16_softcap_sm80_cu_744032ad_35544cuda3std6ranges3__45__cpo4swapE,(.L_7 - _ZN73_INTERNAL_4732254a_37_flash_fwd_hdim96_bf16_softcap_sm80_cu_744032ad_35544cuda3std6ranges3__45__cpo4swapE)
_ZN73_INTERNAL_4732254a_37_flash_fwd_hdim96_bf16_softcap_sm80_cu_744032ad_35544cuda3std6ranges3__45__cpo4swapE:
	.zero		1
.L_7:


//--------------------- .nv.shared._ZN7cutlass13device_kernelIN5flash19enable_sm80_to_sm89INS1_16FlashAttnFwdSm80INS1_25CollectiveMainloopFwdSm80ILi4ELi1ELb0EN4cute5tupleIJNS5_1CILi128EEENS7_ILi64EEENS7_ILi96EEEEEELi96ENS_10bfloat16_tEfNS_4arch4Sm80ELb0ELb0ELb1ELb1ELb0ELb0ELb1ELb0EEENS1_21CollectiveEpilogueFwdINS6_IJS8_SA_S9_EEENS6_IJNS7_ILi1EEESI_SI_EEESC_SE_Li128ELb1ELb1ELb0ELb0EEENS1_19SingleTileSchedulerILb1ELb0ELb1ELi128EEEEEEEEEvNT_6ParamsE --------------------------
	.section	.nv.shared._ZN7cutlass13device_kernelIN5flash19enable_sm80_to_sm89INS1_16FlashAttnFwdSm80INS1_25CollectiveMainloopFwdSm80ILi4ELi1ELb0EN4cute5tupleIJNS5_1CILi128EEENS7_ILi64EEENS7_ILi96EEEEEELi96ENS_10bfloat16_tEfNS_4arch4Sm80ELb0ELb0ELb1ELb1ELb0ELb0ELb1ELb0EEENS1_21CollectiveEpilogueFwdINS6_IJS8_SA_S9_EEENS6_IJNS7_ILi1EEESI_SI_EEESC_SE_Li128ELb1ELb1ELb0ELb0EEENS1_19SingleTileSchedulerILb1ELb0ELb1ELi128EEEEEEEEEvNT_6ParamsE,"aw",@nobits
	.sectionflags	@""
	.align	16


//--------------------- .nv.shared._ZN7cutlass13device_kernelIN5flash19enable_sm80_to_sm89INS1_16FlashAttnFwdSm80INS1_25CollectiveMainloopFwdSm80ILi4ELi1ELb0EN4cute5tupleIJNS5_1CILi128EEENS7_ILi64EEENS7_ILi96EEEEEELi96ENS_10bfloat16_tEfNS_4arch4Sm80ELb0ELb0ELb1ELb1ELb0ELb1ELb1ELb0EEENS1_21CollectiveEpilogueFwdINS6_IJS8_SA_S9_EEENS6_IJNS7_ILi1EEESI_SI_EEESC_SE_Li128ELb1ELb1ELb0ELb0EEENS1_19SingleTileSchedulerILb1ELb0ELb1ELi128EEEEEEEEEvNT_6ParamsE --------------------------
	.section	.nv.shared._ZN7cutlass13device_kernelIN5flash19enable_sm80_to_sm89INS1_16FlashAttnFwdSm80INS1_25CollectiveMainloopFwdSm80ILi4ELi1ELb0EN4cute5tupleIJNS5_1CILi128EEENS7_ILi64EEENS7_ILi96EEEEEELi96ENS_10bfloat16_tEfNS_4arch4Sm80ELb0ELb0ELb1ELb1ELb0ELb1ELb1ELb0EEENS1_21CollectiveEpilogueFwdINS6_IJS8_SA_S9_EEENS6_IJNS7_ILi1EEESI_SI_EEESC_SE_Li128ELb1ELb1ELb0ELb0EEENS1_19SingleTileSchedulerILb1ELb0ELb1ELi128EEEEEEEEEvNT_6ParamsE,"aw",@nobits
	.sectionflags	@""
	.align	16


//--------------------- .nv.shared._ZN7cutlass13device_kernelIN5flash19enable_sm80_to_sm89INS1_16FlashAttnFwdSm80INS1_25CollectiveMainloopFwdSm80ILi4ELi1ELb0EN4cute5tupleIJNS5_1CILi128EEENS7_ILi48EEENS7_ILi96EEEEEELi96ENS_10bfloat16_tEfNS_4arch4Sm80ELb0ELb1ELb1ELb0ELb0ELb0ELb1ELb0EEENS1_21CollectiveEpilogueFwdINS6_IJS8_SA_S9_EEENS6_IJNS7_ILi1EEESI_SI_EEESC_SE_Li128ELb0ELb1ELb0ELb0EEENS1_19SingleTileSchedulerILb0ELb0ELb1ELi128EEEEEEEEEvNT_6ParamsE --------------------------
	.section	.nv.shared._ZN7cutlass13device_kernelIN5flash19enable_sm80_to_sm89INS1_16FlashAttnFwdSm80INS1_25CollectiveMainloopFwdSm80ILi4ELi1ELb0EN4cute5tupleIJNS5_1CILi128EEENS7_ILi48EEENS7_ILi96EEEEEELi96ENS_10bfloat16_tEfNS_4arch4Sm80ELb0ELb1ELb1ELb0ELb0ELb0ELb1ELb0EEENS1_21CollectiveEpilogueFwdINS6_IJS8_SA_S9_EEENS6_IJNS7_ILi1EEESI_SI_EEESC_SE_Li128ELb0ELb1ELb0ELb0EEENS1_19SingleTileSchedulerILb0ELb0ELb1ELi128EEEEEEEEEvNT_6ParamsE,"aw",@nobits
	.sectionflags	@""
	.align	16


//--------------------- .nv.shared._ZN7cutlass13device_kernelIN5flash19enable_sm80_to_sm89INS1_16FlashAttnFwdSm80INS1_25CollectiveMainloopFwdSm80ILi4ELi1ELb0EN4cute5tupleIJNS5_1CILi128EEENS7_ILi48EEENS7_ILi96EEEEEELi96ENS_10bfloat16_tEfNS_4arch4Sm80ELb0ELb1ELb1ELb1ELb0ELb0ELb1ELb0EEENS1_21CollectiveEpilogueFwdINS6_IJS8_SA_S9_EEENS6_IJNS7_ILi1EEESI_SI_EEESC_SE_Li128ELb1ELb1ELb0ELb0EEENS1_19SingleTileSchedulerILb1ELb0ELb1ELi128EEEEEEEEEvNT_6ParamsE --------------------------
	.section	.nv.shared._ZN7cutlass13device_kernelIN5flash19enable_sm80_to_sm89INS1_16FlashAttnFwdSm80INS1_25CollectiveMainloopFwdSm80ILi4ELi1ELb0EN4cute5tupleIJNS5_1CILi128EEENS7_ILi48EEENS7_ILi96EEEEEELi96ENS_10bfloat16_tEfNS_4arch4Sm80ELb0ELb1ELb1ELb1ELb0ELb0ELb1ELb0EEENS1_21CollectiveEpilogueFwdINS6_IJS8_SA_S9_EEENS6_IJNS7_ILi1EEESI_SI_EEESC_SE_Li128ELb1ELb1ELb0ELb0EEENS1_19SingleTileSchedulerILb1ELb0ELb1ELi128EEEEEEEEEvNT_6ParamsE,"aw",@nobits
	.sectionflags	@""
	.align	16


//--------------------- .nv.shared._ZN7cutlass13device_kernelIN5flash19enable_sm80_to_sm89INS1_16FlashAttnFwdSm80INS1_25CollectiveMainloopFwdSm80ILi4ELi1ELb0EN4cute5tupleIJNS5_1CILi128EEENS7_ILi48EEENS7_ILi96EEEEEELi96ENS_10bfloat16_tEfNS_4arch4Sm80ELb0ELb1ELb1ELb1ELb0ELb1ELb1ELb0EEENS1_21CollectiveEpilogueFwdINS6_IJS8_SA_S9_EEENS6_IJNS7_ILi1EEESI_SI_EEESC_SE_Li128ELb1ELb1ELb0ELb0EEENS1_19SingleTileSchedulerILb1ELb0ELb1ELi128EEEEEEEEEvNT_6ParamsE --------------------------
	.section	.nv.shared._ZN7cutlass13device_kernelIN5flash19enable_sm80_to_sm89INS1_16FlashAttnFwdSm80INS1_25CollectiveMainloopFwdSm80ILi4ELi1ELb0EN4cute5tupleIJNS5_1CILi128EEENS7_ILi48EEENS7_ILi96EEEEEELi96ENS_10bfloat16_tEfNS_4arch4Sm80ELb0ELb1ELb1ELb1ELb0ELb1ELb1ELb0EEENS1_21CollectiveEpilogueFwdINS6_IJS8_SA_S9_EEENS6_IJNS7_ILi1EEESI_SI_EEESC_SE_Li128ELb1ELb1ELb0ELb0EEENS1_19SingleTileSchedulerILb1ELb0ELb1ELi128EEEEEEEEEvNT_6ParamsE,"aw",@nobits
	.sectionflags	@""
	.align	16


//--------------------- .nv.shared._ZN7cutlass13device_kernelIN5flash19enable_sm80_to_sm89INS1_16FlashAttnFwdSm80INS1_25CollectiveMainloopFwdSm80ILi4ELi1ELb0EN4cute5tupleIJNS5_1CILi128EEENS7_ILi64EEENS7_ILi96EEEEEELi96ENS_10bfloat16_tEfNS_4arch4Sm80ELb1ELb0ELb1ELb0ELb0ELb0ELb1ELb0EEENS1_21CollectiveEpilogueFwdINS6_IJS8_SA_S9_EEENS6_IJNS7_ILi1EEESI_SI_EEESC_SE_Li128ELb0ELb1ELb0ELb0EEENS1_30DynamicPersistentTileSchedulerILi128ELi128ELb0ELb1ELb0EEEEEEEEEvNT_6ParamsE --------------------------
	.section	.nv.shared._ZN7cutlass13device_kernelIN5flash19enable_sm80_to_sm89INS1_16FlashAttnFwdSm80INS1_25CollectiveMainloopFwdSm80ILi4ELi1ELb0EN4cute5tupleIJNS5_1CILi128EEENS7_ILi64EEENS7_ILi96EEEEEELi96ENS_10bfloat16_tEfNS_4arch4Sm80ELb1ELb0ELb1ELb0ELb0ELb0ELb1ELb0EEENS1_21CollectiveEpilogueFwdINS6_IJS8_SA_S9_EEENS6_IJNS7_ILi1EEESI_SI_EEESC_SE_Li128ELb0ELb1ELb0ELb0EEENS1_30DynamicPersistentTileSchedulerILi128ELi128ELb0ELb1ELb0EEEEEEEEEvNT_6ParamsE,"aw",@nobits
	.sectionflags	@""
	.align	16


//--------------------- .nv.shared._ZN7cutlass13device_kernelIN5flash19enable_sm80_to_sm89INS1_16FlashAttnFwdSm80INS1_25CollectiveMainloopFwdSm80ILi4ELi1ELb0EN4cute5tupleIJNS5_1CILi128EEENS7_ILi64EEENS7_ILi96EEEEEELi96ENS_10bfloat16_tEfNS_4arch4Sm80ELb1ELb0ELb1ELb1ELb0ELb0ELb1ELb0EEENS1_21CollectiveEpilogueFwdINS6_IJS8_SA_S9_EEENS6_IJNS7_ILi1EEESI_SI_EEESC_SE_Li128ELb1ELb1ELb0ELb0EEENS1_19SingleTileSchedulerILb1ELb0ELb1ELi128EEEEEEEEEvNT_6ParamsE --------------------------
	.section	.nv.shared._ZN7cutlass13device_kernelIN5flash19enable_sm80_to_sm89INS1_16FlashAttnFwdSm80INS1_25CollectiveMainloopFwdSm80ILi4ELi1ELb0EN4cute5tupleIJNS5_1CILi128EEENS7_ILi64EEENS7_ILi96EEEEEELi96ENS_10bfloat16_tEfNS_4arch4Sm80ELb1ELb0ELb1ELb1ELb0ELb0ELb1ELb0EEENS1_21CollectiveEpilogueFwdINS6_IJS8_SA_S9_EEENS6_IJNS7_ILi1EEESI_SI_EEESC_SE_Li128ELb1ELb1ELb0ELb0EEENS1_19SingleTileSchedulerILb1ELb0ELb1ELi128EEEEEEEEEvNT_6ParamsE,"aw",@nobits
	.sectionflags	@""
	.align	16


//--------------------- .nv.shared._ZN7cutlass13device_kernelIN5flash19enable_sm80_to_sm89INS1_16FlashAttnFwdSm80INS1_25CollectiveMainloopFwdSm80ILi4ELi1ELb0EN4cute5tupleIJNS5_1CILi128EEENS7_ILi64EEENS7_ILi96EEEEEELi96ENS_10bfloat16_tEfNS_4arch4Sm80ELb1ELb0ELb1ELb1ELb0ELb1ELb1ELb0EEENS1_21CollectiveEpilogueFwdINS6_IJS8_SA_S9_EEENS6_IJNS7_ILi1EEESI_SI_EEESC_SE_Li128ELb1ELb1ELb0ELb0EEENS1_19SingleTileSchedulerILb1ELb0ELb1ELi128EEEEEEEEEvNT_6ParamsE --------------------------
	.section	.nv.shared._ZN7cutlass13device_kernelIN5flash19enable_sm80_to_sm89INS1_16FlashAttnFwdSm80INS1_25CollectiveMainloopFwdSm80ILi4ELi1ELb0EN4cute5tupleIJNS5_1CILi128EEENS7_ILi64EEENS7_ILi96EEEEEELi96ENS_10bfloat16_tEfNS_4arch4Sm80ELb1ELb0ELb1ELb1ELb0ELb1ELb1ELb0EEENS1_21CollectiveEpilogueFwdINS6_IJS8_SA_S9_EEENS6_IJNS7_ILi1EEESI_SI_EEESC_SE_Li128ELb1ELb1ELb0ELb0EEENS1_19SingleTileSchedulerILb1ELb0ELb1ELi128EEEEEEEEEvNT_6ParamsE,"aw",@nobits
	.sectionflags	@""
	.align	16
